	.target	sm_90a

	.elftype	@"ET_EXEC"


//--------------------- .note.nv.tkinfo           --------------------------
	.section	.note.nv.tkinfo,"",@"SHT_NOTE"
	.sectionflags	@"SHF_NOTE_NV_TKINFO"
	.tkinfo
        /*0018*/ 	.word	0x00000002
        /*0030*/ 	.string	""
        /*0030*/ 	.string	"ptxas"
        /*0030*/ 	.string	"Cuda compilation tools, release 13.0, V13.0.88"
        /*0030*/ 	.string	"Build cuda_13.0.r13.0/compiler.36424714_0"
        /*0030*/ 	.string	"-arch sm_90a -m 64 "



//--------------------- .note.nv.cuinfo           --------------------------
	.section	.note.nv.cuinfo,"",@"SHT_NOTE"
	.sectionflags	@"SHF_NOTE_NV_CUINFO"
        /*0018*/ 	.short	0x0002
        /*001a*/ 	.short	0x005a
        /*001c*/ 	.short	0x0082
	.zero		2


//--------------------- .nv.info                  --------------------------
	.section	.nv.info,"",@"SHT_CUDA_INFO"
	.align	4


	//----- nvinfo : EIATTR_REGCOUNT
	.align		4
        /*0000*/ 	.byte	0x04, 0x2f
        /*0002*/ 	.short	(.L_16 - .L_15)
	.align		4
.L_15:
        /*0004*/ 	.word	index@(_ZN7cutlass13device_kernelINS_4fmha6kernel13FmhaKernelTmaINS1_10collective15FmhaMainloopTmaINS_6half_tEfN4cute5tupleIJNS7_1CILi64EEENS9_ILi256EEENS9_ILi128EEEEEENS4_14ResidualFusionEJEEENS4_15FmhaFwdEpilogueIS6_fNS8_IJSA_SC_SB_EEEEEJEEEEEvNT_6ParamsE)
        /*0008*/ 	.word	0x000000e2


	//----- nvinfo : EIATTR_FRAME_SIZE
	.align		4
.L_16:
        /*000c*/ 	.byte	0x04, 0x11
        /*000e*/ 	.short	(.L_18 - .L_17)
	.align		4
.L_17:
        /*0010*/ 	.word	index@($__internal_0_$__cuda_sm20_rcp_rn_f32_slowpath)
        /*0014*/ 	.word	0x00000000


	//----- nvinfo : EIATTR_FRAME_SIZE
	.align		4
.L_18:
        /*0018*/ 	.byte	0x04, 0x11
        /*001a*/ 	.short	(.L_20 - .L_19)
	.align		4
.L_19:
        /*001c*/ 	.word	index@(_ZN7cutlass13device_kernelINS_4fmha6kernel13FmhaKernelTmaINS1_10collective15FmhaMainloopTmaINS_6half_tEfN4cute5tupleIJNS7_1CILi64EEENS9_ILi256EEENS9_ILi128EEEEEENS4_14ResidualFusionEJEEENS4_15FmhaFwdEpilogueIS6_fNS8_IJSA_SC_SB_EEEEEJEEEEEvNT_6ParamsE)
        /*0020*/ 	.word	0x00000000


	//----- nvinfo : EIATTR_MIN_STACK_SIZE
	.align		4
.L_20:
        /*0024*/ 	.byte	0x04, 0x12
        /*0026*/ 	.short	(.L_22 - .L_21)
	.align		4
.L_21:
        /*0028*/ 	.word	index@(_ZN7cutlass13device_kernelINS_4fmha6kernel13FmhaKernelTmaINS1_10collective15FmhaMainloopTmaINS_6half_tEfN4cute5tupleIJNS7_1CILi64EEENS9_ILi256EEENS9_ILi128EEEEEENS4_14ResidualFusionEJEEENS4_15FmhaFwdEpilogueIS6_fNS8_IJSA_SC_SB_EEEEEJEEEEEvNT_6ParamsE)
        /*002c*/ 	.word	0x00000000
.L_22:


//--------------------- .nv.compat                --------------------------
	.section	.nv.compat,"",@"SHT_CUDA_COMPAT_INFO"
	.align	4
        /*0000*/ 	.byte	0x02, 0x09, 0x01, 0x00, 0x02, 0x02, 0x04, 0x00, 0x02, 0x05, 0x05, 0x00, 0x03, 0x07, 0x01, 0x01
        /*0010*/ 	.byte	0x02, 0x03, 0x01, 0x00, 0x02, 0x06, 0x01, 0x00, 0x04, 0x0b, 0x08, 0x00, 0x00, 0x00, 0x00, 0x00
        /*0020*/ 	.byte	0x00, 0x00, 0x00, 0x00


//--------------------- .nv.info._ZN7cutlass13device_kernelINS_4fmha6kernel13FmhaKernelTmaINS1_10collective15FmhaMainloopTmaINS_6half_tEfN4cute5tupleIJNS7_1CILi64EEENS9_ILi256EEENS9_ILi128EEEEEENS4_14ResidualFusionEJEEENS4_15FmhaFwdEpilogueIS6_fNS8_IJSA_SC_SB_EEEEEJEEEEEvNT_6ParamsE --------------------------
	.section	.nv.info._ZN7cutlass13device_kernelINS_4fmha6kernel13FmhaKernelTmaINS1_10collective15FmhaMainloopTmaINS_6half_tEfN4cute5tupleIJNS7_1CILi64EEENS9_ILi256EEENS9_ILi128EEEEEENS4_14ResidualFusionEJEEENS4_15FmhaFwdEpilogueIS6_fNS8_IJSA_SC_SB_EEEEEJEEEEEvNT_6ParamsE,"",@"SHT_CUDA_INFO"
	.sectionflags	@""
	.align	4


	//----- nvinfo : EIATTR_CUDA_API_VERSION
	.align		4
        /*0000*/ 	.byte	0x04, 0x37
        /*0002*/ 	.short	(.L_24 - .L_23)
.L_23:
        /*0004*/ 	.word	0x00000082


	//----- nvinfo : EIATTR_KPARAM_INFO
	.align		4
.L_24:
        /*0008*/ 	.byte	0x04, 0x17
        /*000a*/ 	.short	(.L_26 - .L_25)
.L_25:
        /*000c*/ 	.word	0x00000000
        /*0010*/ 	.short	0x0000
        /*0012*/ 	.short	0x0070
        /*0014*/ 	.byte	0x00, 0xf0, 0x01, 0x20


	//----- nvinfo : EIATTR_SPARSE_MMA_MASK
	.align		4
.L_26:
        /*0018*/ 	.byte	0x03, 0x50
        /*001a*/ 	.short	0x0000


	//----- nvinfo : EIATTR_MAXREG_COUNT
	.align		4
        /*001c*/ 	.byte	0x03, 0x1b
        /*001e*/ 	.short	0x00ff


	//----- nvinfo : EIATTR_NUM_BARRIERS
	.align		4
        /*0020*/ 	.byte	0x02, 0x4c
        /*0022*/ 	.byte	0x02
	.zero		1


	//----- nvinfo : EIATTR_EXTERNS
	.align		4
        /*0024*/ 	.byte	0x04, 0x0f
        /*0026*/ 	.short	(.L_28 - .L_27)


	//   ....[0]....
	.align		4
.L_27:
        /*0028*/ 	.word	index@(__assertfail)


	//----- nvinfo : EIATTR_MERCURY_ISA_VERSION
	.align		4
.L_28:
        /*002c*/ 	.byte	0x03, 0x5f
        /*002e*/ 	.short	0x0101


	//----- nvinfo : EIATTR_COOP_GROUP_MASK_REGIDS
	.align		4
        /*0030*/ 	.byte	0x04, 0x29
        /*0032*/ 	.short	(.L_30 - .L_29)


	//   ....[0]....
.L_29:
        /*0034*/ 	.word	0xffffffff


	//   ....[1]....
        /*0038*/ 	.word	0xffffffff


	//   ....[2]....
        /*003c*/ 	.word	0xffffffff


	//   ....[3]....
        /*0040*/ 	.word	0xffffffff


	//   ....[4]....
        /*0044*/ 	.word	0xffffffff


	//   ....[5]....
        /*0048*/ 	.word	0xffffffff


	//   ....[6]....
        /*004c*/ 	.word	0xffffffff


	//   ....[7]....
        /*0050*/ 	.word	0xffffffff


	//   ....[8]....
        /*0054*/ 	.word	0xffffffff


	//   ....[9]....
        /*0058*/ 	.word	0xffffffff


	//   ....[10]....
        /*005c*/ 	.word	0xffffffff


	//   ....[11]....
        /*0060*/ 	.word	0xffffffff


	//   ....[12]....
        /*0064*/ 	.word	0xffffffff


	//   ....[13]....
        /*0068*/ 	.word	0xffffffff


	//   ....[14]....
        /*006c*/ 	.word	0xffffffff


	//   ....[15]....
        /*0070*/ 	.word	0xffffffff


	//   ....[16]....
        /*0074*/ 	.word	0xffffffff


	//   ....[17]....
        /*0078*/ 	.word	0xffffffff


	//   ....[18]....
        /*007c*/ 	.word	0xffffffff


	//   ....[19]....
        /*0080*/ 	.word	0xffffffff


	//   ....[20]....
        /*0084*/ 	.word	0xffffffff


	//----- nvinfo : EIATTR_COOP_GROUP_INSTR_OFFSETS
	.align		4
.L_30:
        /*0088*/ 	.byte	0x04, 0x28
        /*008a*/ 	.short	(.L_32 - .L_31)


	//   ....[0]....
.L_31:
        /*008c*/ 	.word	0x00000050


	//   ....[1]....
        /*0090*/ 	.word	0x00000140


	//   ....[2]....
        /*0094*/ 	.word	0x00000270


	//   ....[3]....
        /*0098*/ 	.word	0x00000410


	//   ....[4]....
        /*009c*/ 	.word	0x000005b0


	//   ....[5]....
        /*00a0*/ 	.word	0x00003730


	//   ....[6]....
        /*00a4*/ 	.word	0x00003750


	//   ....[7]....
        /*00a8*/ 	.word	0x00003770


	//   ....[8]....
        /*00ac*/ 	.word	0x00003790


	//   ....[9]....
        /*00b0*/ 	.word	0x000086c0


	//   ....[10]....
        /*00b4*/ 	.word	0x000086f0


	//   ....[11]....
        /*00b8*/ 	.word	0x00008710


	//   ....[12]....
        /*00bc*/ 	.word	0x00008740


	//   ....[13]....
        /*00c0*/ 	.word	0x0000ea70


	//   ....[14]....
        /*00c4*/ 	.word	0x0000ea90


	//   ....[15]....
        /*00c8*/ 	.word	0x0000ead0


	//   ....[16]....
        /*00cc*/ 	.word	0x0000eaf0


	//   ....[17]....
        /*00d0*/ 	.word	0x00012fd0


	//   ....[18]....
        /*00d4*/ 	.word	0x00013010


	//   ....[19]....
        /*00d8*/ 	.word	0x00013060


	//   ....[20]....
        /*00dc*/ 	.word	0x00013070


	//----- nvinfo : EIATTR_SYSCALL_OFFSETS
	.align		4
.L_32:
        /*00e0*/ 	.byte	0x04, 0x46
        /*00e2*/ 	.short	(.L_34 - .L_33)


	//   ....[0]....
.L_33:
        /*00e4*/ 	.word	0x00013bb0


	//   ....[1]....
        /*00e8*/ 	.word	0x00013cd0


	//----- nvinfo : EIATTR_MBARRIER_INSTR_OFFSETS
	.align		4
.L_34:
        /*00ec*/ 	.byte	0x04, 0x39
        /*00ee*/ 	.short	(.L_36 - .L_35)


	//   ....[0]....
.L_35:
        /*00f0*/ 	.word	0x00000240
        /*00f4*/ 	.word	0x000000ff
        /*00f8*/ 	.word	0x00044040
        /*00fc*/ 	.short	0x0100
        /*00fe*/ 	.byte	0x08
	.zero		1


	//   ....[1]....
        /*0100*/ 	.word	0x00000250
        /*0104*/ 	.word	0x000000ff
        /*0108*/ 	.word	0x00044048
        /*010c*/ 	.short	0x0100
        /*010e*/ 	.byte	0x08
	.zero		1


	//   ....[2]....
        /*0110*/ 	.word	0x00000380
        /*0114*/ 	.word	0x000000ff
        /*0118*/ 	.word	0x00044000
        /*011c*/ 	.short	0x0100
        /*011e*/ 	.byte	0x08
	.zero		1


	//   ....[3]....
        /*0120*/ 	.word	0x00000390
        /*0124*/ 	.word	0x000000ff
        /*0128*/ 	.word	0x00044020
        /*012c*/ 	.short	0x0100
        /*012e*/ 	.byte	0x08
	.zero		1


	//   ....[4]....
        /*0130*/ 	.word	0x000003a0
        /*0134*/ 	.word	0x000000ff
        /*0138*/ 	.word	0x00044008
        /*013c*/ 	.short	0x0100
        /*013e*/ 	.byte	0x08
	.zero		1


	//   ....[5]....
        /*0140*/ 	.word	0x000003b0
        /*0144*/ 	.word	0x000000ff
        /*0148*/ 	.word	0x00044028
        /*014c*/ 	.short	0x0100
        /*014e*/ 	.byte	0x08
	.zero		1


	//   ....[6]....
        /*0150*/ 	.word	0x000003c0
        /*0154*/ 	.word	0x000000ff
        /*0158*/ 	.word	0x00044010
        /*015c*/ 	.short	0x0100
        /*015e*/ 	.byte	0x08
	.zero		1


	//   ....[7]....
        /*0160*/ 	.word	0x000003d0
        /*0164*/ 	.word	0x000000ff
        /*0168*/ 	.word	0x00044030
        /*016c*/ 	.short	0x0100
        /*016e*/ 	.byte	0x08
	.zero		1


	//   ....[8]....
        /*0170*/ 	.word	0x000003e0
        /*0174*/ 	.word	0x000000ff
        /*0178*/ 	.word	0x00044018
        /*017c*/ 	.short	0x0100
        /*017e*/ 	.byte	0x08
	.zero		1


	//   ....[9]....
        /*0180*/ 	.word	0x000003f0
        /*0184*/ 	.word	0x000000ff
        /*0188*/ 	.word	0x00044038
        /*018c*/ 	.short	0x0100
        /*018e*/ 	.byte	0x08
	.zero		1


	//   ....[10]....
        /*0190*/ 	.word	0x00000520
        /*0194*/ 	.word	0x000000ff
        /*0198*/ 	.word	0x00044050
        /*019c*/ 	.short	0x0100
        /*019e*/ 	.byte	0x08
	.zero		1


	//   ....[11]....
        /*01a0*/ 	.word	0x00000530
        /*01a4*/ 	.word	0x000000ff
        /*01a8*/ 	.word	0x00044070
        /*01ac*/ 	.short	0x0100
        /*01ae*/ 	.byte	0x08
	.zero		1


	//   ....[12]....
        /*01b0*/ 	.word	0x00000540
        /*01b4*/ 	.word	0x000000ff
        /*01b8*/ 	.word	0x00044058
        /*01bc*/ 	.short	0x0100
        /*01be*/ 	.byte	0x08
	.zero		1


	//   ....[13]....
        /*01c0*/ 	.word	0x00000550
        /*01c4*/ 	.word	0x000000ff
        /*01c8*/ 	.word	0x00044078
        /*01cc*/ 	.short	0x0100
        /*01ce*/ 	.byte	0x08
	.zero		1


	//   ....[14]....
        /*01d0*/ 	.word	0x00000560
        /*01d4*/ 	.word	0x000000ff
        /*01d8*/ 	.word	0x00044060
        /*01dc*/ 	.short	0x0100
        /*01de*/ 	.byte	0x08
	.zero		1


	//   ....[15]....
        /*01e0*/ 	.word	0x00000570
        /*01e4*/ 	.word	0x000000ff
        /*01e8*/ 	.word	0x00044080
        /*01ec*/ 	.short	0x0100
        /*01ee*/ 	.byte	0x08
	.zero		1


	//   ....[16]....
        /*01f0*/ 	.word	0x00000580
        /*01f4*/ 	.word	0x000000ff
        /*01f8*/ 	.word	0x00044068
        /*01fc*/ 	.short	0x0100
        /*01fe*/ 	.byte	0x08
	.zero		1


	//   ....[17]....
        /*0200*/ 	.word	0x00000590
        /*0204*/ 	.word	0x000000ff
        /*0208*/ 	.word	0x00044088
        /*020c*/ 	.short	0x0100
        /*020e*/ 	.byte	0x08
	.zero		1


	//   ....[18]....
        /*0210*/ 	.word	0x000006f0
        /*0214*/ 	.word	0x00000003
        /*0218*/ 	.word	0x00044048
        /*021c*/ 	.short	0x010a
        /*021e*/ 	.byte	0x3f
	.zero		1


	//   ....[19]....
        /*0220*/ 	.word	0x00000a10
        /*0224*/ 	.word	0x00000003
        /*0228*/ 	.word	0x00044020
        /*022c*/ 	.short	0x010a
        /*022e*/ 	.byte	0x3f
	.zero		1


	//   ....[20]....
        /*0230*/ 	.word	0x00000c30
        /*0234*/ 	.word	0x00000002
        /*0238*/ 	.word	0x00044020
        /*023c*/ 	.short	0x010a
        /*023e*/ 	.byte	0x3f
	.zero		1


	//   ....[21]....
        /*0240*/ 	.word	0x00000ec0
        /*0244*/ 	.word	0x00000003
        /*0248*/ 	.word	0x00044020
        /*024c*/ 	.short	0x010a
        /*024e*/ 	.byte	0x3f
	.zero		1


	//   ....[22]....
        /*0250*/ 	.word	0x00001140
        /*0254*/ 	.word	0x00000003
        /*0258*/ 	.word	0x00044020
        /*025c*/ 	.short	0x010a
        /*025e*/ 	.byte	0x3f
	.zero		1


	//   ....[23]....
        /*0260*/ 	.word	0x000013e0
        /*0264*/ 	.word	0x00000002
        /*0268*/ 	.word	0x00044040
        /*026c*/ 	.short	0x010a
        /*026e*/ 	.byte	0x3f
	.zero		1


	//   ....[24]....
        /*0270*/ 	.word	0x00001400
        /*0274*/ 	.word	0x00000002
        /*0278*/ 	.word	0x00044000
        /*027c*/ 	.short	0x010a
        /*027e*/ 	.byte	0x3f
	.zero		1


	//   ....[25]....
        /*0280*/ 	.word	0x00003b50
        /*0284*/ 	.word	0x00000002
        /*0288*/ 	.word	0x00044008
        /*028c*/ 	.short	0x010a
        /*028e*/ 	.byte	0x3f
	.zero		1


	//   ....[26]....
        /*0290*/ 	.word	0x00007780
        /*0294*/ 	.word	0x0000000d
        /*0298*/ 	.word	0x00000000
        /*029c*/ 	.short	0x0101
        /*029e*/ 	.byte	0x3f
	.zero		1


	//   ....[27]....
        /*02a0*/ 	.word	0x00007870
        /*02a4*/ 	.word	0x00000013
        /*02a8*/ 	.word	0x00044000
        /*02ac*/ 	.short	0x010a
        /*02ae*/ 	.byte	0x3f
	.zero		1


	//   ....[28]....
        /*02b0*/ 	.word	0x00007c10
        /*02b4*/ 	.word	0x0000000e
        /*02b8*/ 	.word	0x00044020
        /*02bc*/ 	.short	0x010a
        /*02be*/ 	.byte	0x3f
	.zero		1


	//   ....[29]....
        /*02c0*/ 	.word	0x000086e0
        /*02c4*/ 	.word	0x000000d8
        /*02c8*/ 	.word	0x00000000
        /*02cc*/ 	.short	0x0101
        /*02ce*/ 	.byte	0x3f
	.zero		1


	//   ....[30]....
        /*02d0*/ 	.word	0x00008750
        /*02d4*/ 	.word	0x000000db
        /*02d8*/ 	.word	0x00044000
        /*02dc*/ 	.short	0x010a
        /*02de*/ 	.byte	0x3f
	.zero		1


	//   ....[31]....
        /*02e0*/ 	.word	0x0000c760
        /*02e4*/ 	.word	0x0000000d
        /*02e8*/ 	.word	0x00000000
        /*02ec*/ 	.short	0x0101
        /*02ee*/ 	.byte	0x3f
	.zero		1


	//   ....[32]....
        /*02f0*/ 	.word	0x0000c7f0
        /*02f4*/ 	.word	0x0000000e
        /*02f8*/ 	.word	0x00044020
        /*02fc*/ 	.short	0x010a
        /*02fe*/ 	.byte	0x3f
	.zero		1


	//   ....[33]....
        /*0300*/ 	.word	0x0000cb20
        /*0304*/ 	.word	0x00000013
        /*0308*/ 	.word	0x00044000
        /*030c*/ 	.short	0x010a
        /*030e*/ 	.byte	0x3f
	.zero		1


	//   ....[34]....
        /*0310*/ 	.word	0x0000cfa0
        /*0314*/ 	.word	0x00000012
        /*0318*/ 	.word	0x00044020
        /*031c*/ 	.short	0x010a
        /*031e*/ 	.byte	0x3f
	.zero		1


	//   ....[35]....
        /*0320*/ 	.word	0x0000eb00
        /*0324*/ 	.word	0x00000016
        /*0328*/ 	.word	0x00000000
        /*032c*/ 	.short	0x0101
        /*032e*/ 	.byte	0x3f
	.zero		1


	//   ....[36]....
        /*0330*/ 	.word	0x0000eb10
        /*0334*/ 	.word	0x000000dd
        /*0338*/ 	.word	0x00044000
        /*033c*/ 	.short	0x010a
        /*033e*/ 	.byte	0x3f
	.zero		1


	//   ....[37]....
        /*0340*/ 	.word	0x00012be0
        /*0344*/ 	.word	0x00000006
        /*0348*/ 	.word	0x00000000
        /*034c*/ 	.short	0x0101
        /*034e*/ 	.byte	0x3f
	.zero		1


	//   ....[38]....
        /*0350*/ 	.word	0x00012c60
        /*0354*/ 	.word	0x00000006
        /*0358*/ 	.word	0x00044020
        /*035c*/ 	.short	0x010a
        /*035e*/ 	.byte	0x3f
	.zero		1


	//   ....[39]....
        /*0360*/ 	.word	0x00014af0
        /*0364*/ 	.word	0x00000003
        /*0368*/ 	.word	0x00044048
        /*036c*/ 	.short	0x010a
        /*036e*/ 	.byte	0x3f
	.zero		1


	//   ....[40]....
        /*0370*/ 	.word	0x00014b40
        /*0374*/ 	.word	0x00000003
        /*0378*/ 	.word	0x00044020
        /*037c*/ 	.short	0x010a
        /*037e*/ 	.byte	0x3f
	.zero		1


	//   ....[41]....
        /*0380*/ 	.word	0x00014b90
        /*0384*/ 	.word	0x00000002
        /*0388*/ 	.word	0x00044020
        /*038c*/ 	.short	0x010a
        /*038e*/ 	.byte	0x3f
	.zero		1


	//   ....[42]....
        /*0390*/ 	.word	0x00014be0
        /*0394*/ 	.word	0x00000003
        /*0398*/ 	.word	0x00044020
        /*039c*/ 	.short	0x010a
        /*039e*/ 	.byte	0x3f
	.zero		1


	//   ....[43]....
        /*03a0*/ 	.word	0x00014c30
        /*03a4*/ 	.word	0x00000003
        /*03a8*/ 	.word	0x00044020
        /*03ac*/ 	.short	0x010a
        /*03ae*/ 	.byte	0x3f
	.zero		1


	//   ....[44]....
        /*03b0*/ 	.word	0x00014c80
        /*03b4*/ 	.word	0x00000002
        /*03b8*/ 	.word	0x00044040
        /*03bc*/ 	.short	0x010a
        /*03be*/ 	.byte	0x3f
	.zero		1


	//   ....[45]....
        /*03c0*/ 	.word	0x00014cd0
        /*03c4*/ 	.word	0x00000002
        /*03c8*/ 	.word	0x00044000
        /*03cc*/ 	.short	0x010a
        /*03ce*/ 	.byte	0x3f
	.zero		1


	//   ....[46]....
        /*03d0*/ 	.word	0x00014d20
        /*03d4*/ 	.word	0x00000002
        /*03d8*/ 	.word	0x00044008
        /*03dc*/ 	.short	0x010a
        /*03de*/ 	.byte	0x3f
	.zero		1


	//   ....[47]....
        /*03e0*/ 	.word	0x00014d70
        /*03e4*/ 	.word	0x00000013
        /*03e8*/ 	.word	0x00044000
        /*03ec*/ 	.short	0x010a
        /*03ee*/ 	.byte	0x3f
	.zero		1


	//   ....[48]....
        /*03f0*/ 	.word	0x00014dc0
        /*03f4*/ 	.word	0x0000000e
        /*03f8*/ 	.word	0x00044020
        /*03fc*/ 	.short	0x010a
        /*03fe*/ 	.byte	0x3f
	.zero		1


	//   ....[49]....
        /*0400*/ 	.word	0x00014e10
        /*0404*/ 	.word	0x000000db
        /*0408*/ 	.word	0x00044000
        /*040c*/ 	.short	0x010a
        /*040e*/ 	.byte	0x3f
	.zero		1


	//   ....[50]....
        /*0410*/ 	.word	0x00014e60
        /*0414*/ 	.word	0x0000000e
        /*0418*/ 	.word	0x00044020
        /*041c*/ 	.short	0x010a
        /*041e*/ 	.byte	0x3f
	.zero		1


	//   ....[51]....
        /*0420*/ 	.word	0x00014eb0
        /*0424*/ 	.word	0x00000013
        /*0428*/ 	.word	0x00044000
        /*042c*/ 	.short	0x010a
        /*042e*/ 	.byte	0x3f
	.zero		1


	//   ....[52]....
        /*0430*/ 	.word	0x00014f00
        /*0434*/ 	.word	0x00000012
        /*0438*/ 	.word	0x00044020
        /*043c*/ 	.short	0x010a
        /*043e*/ 	.byte	0x3f
	.zero		1


	//   ....[53]....
        /*0440*/ 	.word	0x00014f50
        /*0444*/ 	.word	0x000000dd
        /*0448*/ 	.word	0x00044000
        /*044c*/ 	.short	0x010a
        /*044e*/ 	.byte	0x3f
	.zero		1


	//   ....[54]....
        /*0450*/ 	.word	0x00014fa0
        /*0454*/ 	.word	0x00000006
        /*0458*/ 	.word	0x00044020
        /*045c*/ 	.short	0x010a
        /*045e*/ 	.byte	0x3f
	.zero		1


	//----- nvinfo : EIATTR_NUM_MBARRIERS
	.align		4
.L_36:
        /*0460*/ 	.byte	0x03, 0x38
        /*0462*/ 	.short	0x0012


	//----- nvinfo : EIATTR_EXIT_INSTR_OFFSETS
	.align		4
        /*0464*/ 	.byte	0x04, 0x1c
        /*0466*/ 	.short	(.L_38 - .L_37)


	//   ....[0]....
.L_37:
        /*0468*/ 	.word	0x00014ae0


	//----- nvinfo : EIATTR_MAX_THREADS
	.align		4
.L_38:
        /*046c*/ 	.byte	0x04, 0x05
        /*046e*/ 	.short	(.L_40 - .L_39)
.L_39:
        /*0470*/ 	.word	0x00000080
        /*0474*/ 	.word	0x00000001
        /*0478*/ 	.word	0x00000001


	//----- nvinfo : EIATTR_CRS_STACK_SIZE
	.align		4
.L_40:
        /*047c*/ 	.byte	0x04, 0x1e
        /*047e*/ 	.short	(.L_42 - .L_41)
.L_41:
        /*0480*/ 	.word	0x00000000


	//----- nvinfo : EIATTR_CBANK_PARAM_SIZE
	.align		4
.L_42:
        /*0484*/ 	.byte	0x03, 0x19
        /*0486*/ 	.short	0x0870


	//----- nvinfo : EIATTR_PARAM_CBANK
	.align		4
        /*0488*/ 	.byte	0x04, 0x0a
        /*048a*/ 	.short	(.L_44 - .L_43)
	.align		4
.L_43:
        /*048c*/ 	.word	index@(.nv.constant0._ZN7cutlass13device_kernelINS_4fmha6kernel13FmhaKernelTmaINS1_10collective15FmhaMainloopTmaINS_6half_tEfN4cute5tupleIJNS7_1CILi64EEENS9_ILi256EEENS9_ILi128EEEEEENS4_14ResidualFusionEJEEENS4_15FmhaFwdEpilogueIS6_fNS8_IJSA_SC_SB_EEEEEJEEEEEvNT_6ParamsE)
        /*0490*/ 	.short	0x0210
        /*0492*/ 	.short	0x0870


	//----- nvinfo : EIATTR_SW_WAR
	.align		4
.L_44:
        /*0494*/ 	.byte	0x04, 0x36
        /*0496*/ 	.short	(.L_46 - .L_45)
.L_45:
        /*0498*/ 	.word	0x00000008
.L_46:


//--------------------- .nv.callgraph             --------------------------
	.section	.nv.callgraph,"",@"SHT_CUDA_CALLGRAPH"
	.align	4
	.sectionentsize	8
	.align		4
        /*0000*/ 	.word	0x00000000
	.align		4
        /*0004*/ 	.word	0xffffffff
	.align		4
        /*0008*/ 	.word	index@(_ZN7cutlass13device_kernelINS_4fmha6kernel13FmhaKernelTmaINS1_10collective15FmhaMainloopTmaINS_6half_tEfN4cute5tupleIJNS7_1CILi64EEENS9_ILi256EEENS9_ILi128EEEEEENS4_14ResidualFusionEJEEENS4_15FmhaFwdEpilogueIS6_fNS8_IJSA_SC_SB_EEEEEJEEEEEvNT_6ParamsE)
	.align		4
        /*000c*/ 	.word	index@(__assertfail)
	.align		4
        /*0010*/ 	.word	0x00000000
	.align		4
        /*0014*/ 	.word	0xfffffffe
	.align		4
        /*0018*/ 	.word	0x00000000
	.align		4
        /*001c*/ 	.word	0xfffffffd
	.align		4
        /*0020*/ 	.word	0x00000000
	.align		4
        /*0024*/ 	.word	0xfffffffc


//--------------------- .nv.constant4             --------------------------
	.section	.nv.constant4,"a",@progbits
	.align	8
	.align		8
.nv.constant4:
        /*0000*/ 	.dword	__assertfail
	.align		8
        /*0008*/ 	.dword	__unnamed_1
	.align		8
        /*0010*/ 	.dword	__unnamed_2
	.align		8
        /*0018*/ 	.dword	_ZN39_INTERNAL_3c67293f_4_k_cu_f8769467_31324cuda3std3__45__cpo5beginE
	.align		8
        /*0020*/ 	.dword	_ZN39_INTERNAL_3c67293f_4_k_cu_f8769467_31324cuda3std3__45__cpo3endE
	.align		8
        /*0028*/ 	.dword	_ZN39_INTERNAL_3c67293f_4_k_cu_f8769467_31324cuda3std3__45__cpo6cbeginE
	.align		8
        /*0030*/ 	.dword	_ZN39_INTERNAL_3c67293f_4_k_cu_f8769467_31324cuda3std3__45__cpo4cendE
	.align		8
        /*0038*/ 	.dword	_ZN39_INTERNAL_3c67293f_4_k_cu_f8769467_31324cuda3std3__441_GLOBAL__N__3c67293f_4_k_cu_f8769467_31326ignoreE
	.align		8
        /*0040*/ 	.dword	_ZN39_INTERNAL_3c67293f_4_k_cu_f8769467_31324cuda3std3__419piecewise_constructE
	.align		8
        /*0048*/ 	.dword	_ZN39_INTERNAL_3c67293f_4_k_cu_f8769467_31324cuda3std3__48in_placeE
	.align		8
        /*0050*/ 	.dword	_ZN39_INTERNAL_3c67293f_4_k_cu_f8769467_31324cuda3std6ranges3__45__cpo4swapE
	.align		8
        /*0058*/ 	.dword	_ZN39_INTERNAL_3c67293f_4_k_cu_f8769467_31324cuda3std6ranges3__45__cpo9iter_moveE
	.align		8
        /*0060*/ 	.dword	_ZN39_INTERNAL_3c67293f_4_k_cu_f8769467_31324cute7productE
	.align		8
        /*0068*/ 	.dword	_ZN39_INTERNAL_3c67293f_4_k_cu_f8769467_31324cute1_E
	.align		8
        /*0070*/ 	.dword	$str$23
	.align		8
        /*0078*/ 	.dword	$str$24


//--------------------- .text._ZN7cutlass13device_kernelINS_4fmha6kernel13FmhaKernelTmaINS1_10collective15FmhaMainloopTmaINS_6half_tEfN4cute5tupleIJNS7_1CILi64EEENS9_ILi256EEENS9_ILi128EEEEEENS4_14ResidualFusionEJEEENS4_15FmhaFwdEpilogueIS6_fNS8_IJSA_SC_SB_EEEEEJEEEEEvNT_6ParamsE --------------------------
	.section	.text._ZN7cutlass13device_kernelINS_4fmha6kernel13FmhaKernelTmaINS1_10collective15FmhaMainloopTmaINS_6half_tEfN4cute5tupleIJNS7_1CILi64EEENS9_ILi256EEENS9_ILi128EEEEEENS4_14ResidualFusionEJEEENS4_15FmhaFwdEpilogueIS6_fNS8_IJSA_SC_SB_EEEEEJEEEEEvNT_6ParamsE,"ax",@progbits
	.align	128
.text._ZN7cutlass13device_kernelINS_4fmha6kernel13FmhaKernelTmaINS1_10collective15FmhaMainloopTmaINS_6half_tEfN4cute5tupleIJNS7_1CILi64EEENS9_ILi256EEENS9_ILi128EEEEEENS4_14ResidualFusionEJEEENS4_15FmhaFwdEpilogueIS6_fNS8_IJSA_SC_SB_EEEEEJEEEEEvNT_6ParamsE:
        .type           _ZN7cutlass13device_kernelINS_4fmha6kernel13FmhaKernelTmaINS1_10collective15FmhaMainloopTmaINS_6half_tEfN4cute5tupleIJNS7_1CILi64EEENS9_ILi256EEENS9_ILi128EEEEEENS4_14ResidualFusionEJEEENS4_15FmhaFwdEpilogueIS6_fNS8_IJSA_SC_SB_EEEEEJEEEEEvNT_6ParamsE,@function
        .size           _ZN7cutlass13device_kernelINS_4fmha6kernel13FmhaKernelTmaINS1_10collective15FmhaMainloopTmaINS_6half_tEfN4cute5tupleIJNS7_1CILi64EEENS9_ILi256EEENS9_ILi128EEEEEENS4_14ResidualFusionEJEEENS4_15FmhaFwdEpilogueIS6_fNS8_IJSA_SC_SB_EEEEEJEEEEEvNT_6ParamsE,(.L_x_97 - _ZN7cutlass13device_kernelINS_4fmha6kernel13FmhaKernelTmaINS1_10collective15FmhaMainloopTmaINS_6half_tEfN4cute5tupleIJNS7_1CILi64EEENS9_ILi256EEENS9_ILi128EEEEEENS4_14ResidualFusionEJEEENS4_15FmhaFwdEpilogueIS6_fNS8_IJSA_SC_SB_EEEEEJEEEEEvNT_6ParamsE)
        .other          _ZN7cutlass13device_kernelINS_4fmha6kernel13FmhaKernelTmaINS1_10collective15FmhaMainloopTmaINS_6half_tEfN4cute5tupleIJNS7_1CILi64EEENS9_ILi256EEENS9_ILi128EEEEEENS4_14ResidualFusionEJEEENS4_15FmhaFwdEpilogueIS6_fNS8_IJSA_SC_SB_EEEEEJEEEEEvNT_6ParamsE,@"STO_CUDA_ENTRY STV_DEFAULT"
_ZN7cutlass13device_kernelINS_4fmha6kernel13FmhaKernelTmaINS1_10collective15FmhaMainloopTmaINS_6half_tEfN4cute5tupleIJNS7_1CILi64EEENS9_ILi256EEENS9_ILi128EEEEEENS4_14ResidualFusionEJEEENS4_15FmhaFwdEpilogueIS6_fNS8_IJSA_SC_SB_EEEEEJEEEEEvNT_6ParamsE:
[----:B------:R-:W1:Y:S01]  /*0000*/  LDC R1, c[0x0][0x28] ;  /* 0x00000a00ff017b82 */ /* 0x000e620000000800 */
[----:B------:R-:W2:Y:S01]  /*0010*/  S2R R16, SR_TID.X ;  /* 0x0000000000107919 */ /* 0x000ea20000002100 */
[----:B------:R-:W-:Y:S01]  /*0020*/  ELECT P0, URZ, PT ;  /* 0x00000000003f782f */ /* 0x000fe20003800000 */
[----:B------:R-:W-:Y:S01]  /*0030*/  BSSY B0, `(.L_x_0) ;  /* 0x0000010000007945 */ /* 0x000fe20003800000 */
[----:B--2---:R-:W-:-:S05]  /*0040*/  SHF.R.U32.HI R9, RZ, 0x5, R16 ;  /* 0x00000005ff097819 */ /* 0x004fca0000011610 */
[----:B------:R-:W2:Y:S02]  /*0050*/  SHFL.IDX PT, R0, R9, RZ, 0x1f ;  /* 0x00001fff09007589 */ /* 0x000ea400000e0000 */
[----:B--2---:R-:W-:-:S13]  /*0060*/  ISETP.NE.OR P0, PT, R0, RZ, !P0 ;  /* 0x000000ff0000720c */ /* 0x004fda0004705670 */
[----:B-1----:R-:W-:Y:S05]  /*0070*/  @P0 BRA `(.L_x_1) ;  /* 0x00000000002c0947 */ /* 0x002fea0003800000 */
[----:B------:R-:W-:Y:S02]  /*0080*/  ULDC.64 UR4, c[0x0][0x198] ;  /* 0x0000660000047ab9 */ /* 0x000fe40000000a00 */
[----:B------:R-:W-:Y:S02]  /*0090*/  UIADD3 UR6, UP0, UR4, 0xf0, URZ ;  /* 0x000000f004067890 */ /* 0x000fe4000ff1e03f */
[----:B------:R-:W-:Y:S02]  /*00a0*/  UIADD3 UR8, UP1, UR4, 0x1f0, URZ ;  /* 0x000001f004087890 */ /* 0x000fe4000ff3e03f */
[----:B------:R-:W-:Y:S02]  /*00b0*/  UIADD3 UR4, UP2, UR4, 0x2f0, URZ ;  /* 0x000002f004047890 */ /* 0x000fe4000ff5e03f */
[----:B------:R-:W-:Y:S02]  /*00c0*/  UIADD3.X UR7, URZ, UR5, URZ, UP0, !UPT ;  /* 0x000000053f077290 */ /* 0x000fe400087fe43f */
[----:B------:R-:W-:-:S02]  /*00d0*/  UIADD3.X UR9, URZ, UR5, URZ, UP1, !UPT ;  /* 0x000000053f097290 */ /* 0x000fc40008ffe43f */
[----:B------:R-:W-:-:S05]  /*00e0*/  UIADD3.X UR5, URZ, UR5, URZ, UP2, !UPT ;  /* 0x000000053f057290 */ /* 0x000fca00097fe43f */
[----:B------:R1:W-:Y:S02]  /*00f0*/  UTMACCTL.PF [UR6] ;  /* 0x00000000060079b9 */ /* 0x0003e40008040000 */
[----:B------:R1:W-:Y:S02]  /*0100*/  UTMACCTL.PF [UR8] ;  /* 0x00000000080079b9 */ /* 0x0003e40008040000 */
[----:B------:R1:W-:Y:S02]  /*0110*/  UTMACCTL.PF [UR4] ;  /* 0x00000000040079b9 */ /* 0x0003e40008040000 */
[----:B-1----:R-:W-:Y:S01]  /*0120*/  NOP ;  /* 0x0000000000007918 */ /* 0x002fe20000000000 */
.L_x_1:
[----:B------:R-:W-:Y:S05]  /*0130*/  BSYNC B0 ;  /* 0x0000000000007941 */ /* 0x000fea0003800000 */
.L_x_0:
[----:B------:R-:W1:Y:S02]  /*0140*/  SHFL.IDX PT, R0, R9, RZ, 0x1f ;  /* 0x00001fff09007589 */ /* 0x000e6400000e0000 */
[----:B-1----:R-:W-:-:S13]  /*0150*/  ISETP.NE.AND P0, PT, R0, RZ, PT ;  /* 0x000000ff0000720c */ /* 0x002fda0003f05270 */
[----:B------:R-:W-:Y:S05]  /*0160*/  @P0 BRA `(.L_x_2) ;  /* 0x0000000000400947 */ /* 0x000fea0003800000 */
[----:B------:R-:W1:Y:S01]  /*0170*/  S2UR UR8, SR_CgaCtaId ;  /* 0x00000000000879c3 */ /* 0x000e620000008800 */
[----:B------:R-:W-:Y:S01]  /*0180*/  UMOV UR4, 0x400 ;  /* 0x0000040000047882 */ /* 0x000fe20000000000 */
[----:B------:R-:W-:Y:S01]  /*0190*/  UMOV UR5, 0x1 ;  /* 0x0000000100057882 */ /* 0x000fe20000000000 */
[----:B------:R-:W-:Y:S01]  /*01a0*/  UMOV UR6, 0x80 ;  /* 0x0000008000067882 */ /* 0x000fe20000000000 */
[----:B------:R-:W-:Y:S01]  /*01b0*/  ELECT P0, URZ, PT ;  /* 0x00000000003f782f */ /* 0x000fe20003800000 */
[----:B------:R-:W-:-:S04]  /*01c0*/  UIADD3 UR6, -UR6, 0x100000, URZ ;  /* 0x0010000006067890 */ /* 0x000fc8000fffe13f */
[----:B------:R-:W-:Y:S02]  /*01d0*/  USHF.L.U32 UR7, UR6, 0xb, URZ ;  /* 0x0000000b06077899 */ /* 0x000fe4000800063f */
[----:B------:R-:W-:Y:S02]  /*01e0*/  USHF.L.U32 UR6, UR6, 0x1, URZ ;  /* 0x0000000106067899 */ /* 0x000fe4000800063f */
[----:B-1----:R-:W-:Y:S02]  /*01f0*/  ULEA UR8, UR8, UR4, 0x18 ;  /* 0x0000000408087291 */ /* 0x002fe4000f8ec03f */
[----:B------:R-:W-:-:S04]  /*0200*/  UIADD3 UR4, -UR5, 0x100000, URZ ;  /* 0x0010000005047890 */ /* 0x000fc8000fffe13f */
[----:B------:R-:W-:Y:S02]  /*0210*/  USHF.L.U32 UR5, UR4, 0xb, URZ ;  /* 0x0000000b04057899 */ /* 0x000fe4000800063f */
[----:B------:R-:W-:Y:S01]  /*0220*/  USHF.L.U32 UR4, UR4, 0x1, URZ ;  /* 0x0000000104047899 */ /* 0x000fe2000800063f */
[----:B------:R-:W1:Y:S11]  /*0230*/  FENCE.VIEW.ASYNC.S ;  /* 0x00000000000073c6 */ /* 0x000e760000000000 */
[----:B-1----:R1:W2:Y:S01]  /*0240*/  SYNCS.EXCH.64 URZ, [UR8+0x44040], UR4 ;  /* 0x04404004083f75b2 */ /* 0x0022a20008000100 */
[----:B------:R1:W3:Y:S01]  /*0250*/  SYNCS.EXCH.64 URZ, [UR8+0x44048], UR6 ;  /* 0x04404806083f75b2 */ /* 0x0002e20008000100 */
[----:B------:R-:W-:Y:S01]  /*0260*/  NOP ;  /* 0x0000000000007918 */ /* 0x000fe20000000000 */
.L_x_2:
[----:B------:R-:W4:Y:S01]  /*0270*/  SHFL.IDX PT, R0, R9, RZ, 0x1f ;  /* 0x00001fff09007589 */ /* 0x000f2200000e0000 */
[----:B------:R-:W-:Y:S01]  /*0280*/  NOP ;  /* 0x0000000000007918 */ /* 0x000fe20000000000 */
[----:B----4-:R-:W-:-:S13]  /*0290*/  ISETP.NE.AND P0, PT, R0, RZ, PT ;  /* 0x000000ff0000720c */ /* 0x010fda0003f05270 */
[----:B------:R-:W-:Y:S05]  /*02a0*/  @P0 BRA `(.L_x_3) ;  /* 0x0000000000580947 */ /* 0x000fea0003800000 */
[----:B-1----:R-:W1:Y:S01]  /*02b0*/  S2UR UR5, SR_CgaCtaId ;  /* 0x00000000000579c3 */ /* 0x002e620000008800 */
[----:B------:R-:W-:Y:S01]  /*02c0*/  UMOV UR4, 0x400 ;  /* 0x0000040000047882 */ /* 0x000fe20000000000 */
[----:B------:R-:W-:Y:S01]  /*02d0*/  UMOV UR6, 0x1 ;  /* 0x0000000100067882 */ /* 0x000fe20000000000 */
[----:B------:R-:W-:Y:S01]  /*02e0*/  UMOV UR7, 0x80 ;  /* 0x0000008000077882 */ /* 0x000fe20000000000 */
[----:B------:R-:W-:Y:S01]  /*02f0*/  ELECT P0, URZ, PT ;  /* 0x00000000003f782f */ /* 0x000fe20003800000 */
[----:B-1----:R-:W-:Y:S02]  /*0300*/  ULEA UR8, UR5, UR4, 0x18 ;  /* 0x0000000405087291 */ /* 0x002fe4000f8ec03f */
[----:B------:R-:W-:-:S04]  /*0310*/  UIADD3 UR4, -UR6, 0x100000, URZ ;  /* 0x0010000006047890 */ /* 0x000fc8000fffe13f */
[----:B------:R-:W-:Y:S02]  /*0320*/  USHF.L.U32 UR5, UR4, 0xb, URZ ;  /* 0x0000000b04057899 */ /* 0x000fe4000800063f */
[----:B------:R-:W-:Y:S02]  /*0330*/  USHF.L.U32 UR4, UR4, 0x1, URZ ;  /* 0x0000000104047899 */ /* 0x000fe4000800063f */
[----:B------:R-:W-:-:S04]  /*0340*/  UIADD3 UR6, -UR7, 0x100000, URZ ;  /* 0x0010000007067890 */ /* 0x000fc8000fffe13f */
[----:B------:R-:W-:Y:S02]  /*0350*/  USHF.L.U32 UR7, UR6, 0xb, URZ ;  /* 0x0000000b06077899 */ /* 0x000fe4000800063f */
[----:B------:R-:W-:Y:S01]  /*0360*/  USHF.L.U32 UR6, UR6, 0x1, URZ ;  /* 0x0000000106067899 */ /* 0x000fe2000800063f */
[----:B------:R-:W1:Y:S03]  /*0370*/  FENCE.VIEW.ASYNC.S ;  /* 0x00000000000073c6 */ /* 0x000e660000000000 */
[----:B-1----:R4:W1:Y:S08]  /*0380*/  SYNCS.EXCH.64 URZ, [UR8+0x44000], UR4 ;  /* 0x04400004083f75b2 */ /* 0x0028700008000100 */
[----:B------:R4:W1:Y:S01]  /*0390*/  SYNCS.EXCH.64 URZ, [UR8+0x44020], UR6 ;  /* 0x04402006083f75b2 */ /* 0x0008620008000100 */
[----:B------:R4:W1:Y:S01]  /*03a0*/  SYNCS.EXCH.64 URZ, [UR8+0x44008], UR4 ;  /* 0x04400804083f75b2 */ /* 0x0008620008000100 */
[----:B------:R4:W1:Y:S01]  /*03b0*/  SYNCS.EXCH.64 URZ, [UR8+0x44028], UR6 ;  /* 0x04402806083f75b2 */ /* 0x0008620008000100 */
[----:B------:R4:W1:Y:S01]  /*03c0*/  SYNCS.EXCH.64 URZ, [UR8+0x44010], UR4 ;  /* 0x04401004083f75b2 */ /* 0x0008620008000100 */
[----:B------:R4:W1:Y:S01]  /*03d0*/  SYNCS.EXCH.64 URZ, [UR8+0x44030], UR6 ;  /* 0x04403006083f75b2 */ /* 0x0008620008000100 */
[----:B------:R4:W1:Y:S01]  /*03e0*/  SYNCS.EXCH.64 URZ, [UR8+0x44018], UR4 ;  /* 0x04401804083f75b2 */ /* 0x0008620008000100 */
[----:B------:R4:W1:Y:S02]  /*03f0*/  SYNCS.EXCH.64 URZ, [UR8+0x44038], UR6 ;  /* 0x04403806083f75b2 */ /* 0x0008640008000100 */
[----:B----4-:R-:W-:Y:S01]  /*0400*/  NOP ;  /* 0x0000000000007918 */ /* 0x010fe20000000000 */
.L_x_3:
        /* <DEDUP_REMOVED lines=26> */
.L_x_4:
[----:B------:R-:W4:Y:S01]  /*05b0*/  SHFL.IDX PT, R9, R9, RZ, 0x1f ;  /* 0x00001fff09097589 */ /* 0x000f2200000e0000 */
[----:B------:R-:W-:Y:S02]  /*05c0*/  ELECT P0, URZ, PT ;  /* 0x00000000003f782f */ /* 0x000fe40003800000 */
[----:B------:R-:W-:Y:S01]  /*05d0*/  SHF.R.S32.HI R3, RZ, 0x1f, R16 ;  /* 0x0000001fff037819 */ /* 0x000fe20000011410 */
[----:B------:R-:W-:Y:S01]  /*05e0*/  NOP ;  /* 0x0000000000007918 */ /* 0x000fe20000000000 */
[----:B------:R-:W4:Y:S01]  /*05f0*/  S2UR UR36, SR_CTAID.Y ;  /* 0x00000000002479c3 */ /* 0x000f220000002600 */
[----:B------:R-:W-:Y:S01]  /*0600*/  BSSY B0, `(.L_x_5) ;  /* 0x000002a000007945 */ /* 0x000fe20003800000 */
[----:B------:R-:W-:Y:S02]  /*0610*/  LEA.HI R3, R3, R16, RZ, 0x7 ;  /* 0x0000001003037211 */ /* 0x000fe400078f38ff */
[----:B------:R-:W-:Y:S02]  /*0620*/  MOV R8, RZ ;  /* 0x000000ff00087202 */ /* 0x000fe40000000f00 */
[----:B------:R-:W-:-:S02]  /*0630*/  LOP3.LUT R3, R3, 0xffffff80, RZ, 0xc0, !PT ;  /* 0xffffff8003037812 */ /* 0x000fc400078ec0ff */
[----:B------:R-:W4:Y:S02]  /*0640*/  S2UR UR37, SR_CTAID.Z ;  /* 0x00000000002579c3 */ /* 0x000f240000002700 */
[----:B------:R-:W-:-:S06]  /*0650*/  IADD3 R0, R16, -R3, RZ ;  /* 0x8000000310007210 */ /* 0x000fcc0007ffe0ff */
[----:B-123--:R-:W-:Y:S01]  /*0660*/  BAR.SYNC.DEFER_BLOCKING 0x0 ;  /* 0x0000000000007b1d */ /* 0x00efe20000010000 */
[----:B----4-:R-:W-:-:S13]  /*0670*/  ISETP.EQ.AND P1, PT, R9, RZ, P0 ;  /* 0x000000ff0900720c */ /* 0x010fda0000722270 */
[----:B------:R-:W-:Y:S05]  /*0680*/  @!P1 BRA `(.L_x_6) ;  /* 0x0000000000849947 */ /* 0x000fea0003800000 */
[----:B------:R-:W1:Y:S01]  /*0690*/  S2R R3, SR_CgaCtaId ;  /* 0x0000000000037919 */ /* 0x000e620000008800 */
[----:B------:R-:W-:Y:S02]  /*06a0*/  MOV R2, 0x400 ;  /* 0x0000040000027802 */ /* 0x000fe40000000f00 */
[----:B------:R-:W-:Y:S02]  /*06b0*/  MOV R4, 0x1 ;  /* 0x0000000100047802 */ /* 0x000fe40000000f00 */
[----:B------:R-:W-:Y:S02]  /*06c0*/  ISETP.NE.AND P3, PT, R0, RZ, PT ;  /* 0x000000ff0000720c */ /* 0x000fe40003f65270 */
[----:B-1----:R-:W-:Y:S02]  /*06d0*/  LEA R3, R3, R2, 0x18 ;  /* 0x0000000203037211 */ /* 0x002fe400078ec0ff */
[----:B------:R-:W-:-:S04]  /*06e0*/  SHF.L.U32 R2, R4, 0x1f, RZ ;  /* 0x0000001f04027819 */ /* 0x000fc800000006ff */
[----:B------:R-:W1:Y:S02]  /*06f0*/  SYNCS.PHASECHK.TRANS64.TRYWAIT P2, [R3+URZ+0x44048], R2 ;  /* 0x04404802030075a7 */ /* 0x000e64000804017f */
[----:B-1----:R-:W-:Y:S05]  /*0700*/  @!P2 BRA `(.L_x_7) ;  /* 0x0000014000f8a947 */ /* 0x002fea0003800000 */
.L_x_76:
[----:B------:R-:W-:Y:S05]  /*0710*/  @P3 BRA `(.L_x_8) ;  /* 0x0000000000143947 */ /* 0x000fea0003800000 */
[----:B------:R-:W-:Y:S01]  /*0720*/  LOP3.LUT P2, RZ, R16, 0x1f, RZ, 0xc0, !PT ;  /* 0x0000001f10ff7812 */ /* 0x000fe2000784c0ff */
[----:B-1----:R-:W-:-:S04]  /*0730*/  IMAD.MOV.U32 R2, RZ, RZ, 0x4000 ;  /* 0x00004000ff027424 */ /* 0x002fc800078e00ff */
[----:B------:R2:W-:Y:S08]  /*0740*/  SYNCS.ARRIVE.TRANS64 RZ, [R3+URZ+0x44040], R2 ;  /* 0x0440400203ff79a7 */ /* 0x0005f0000800003f */
[----:B------:R-:W-:Y:S05]  /*0750*/  @!P2 BRA `(.L_x_8) ;  /* 0x000000000004a947 */ /* 0x000fea0003800000 */
[----:B------:R-:W-:Y:S01]  /*0760*/  BPT.TRAP 0x1 ;  /* 0x000000040000795c */ /* 0x000fe20000300000 */
.L_x_8:
[----:B------:R-:W3:Y:S01]  /*0770*/  S2UR UR11, SR_CTAID.X ;  /* 0x00000000000b79c3 */ /* 0x000ee20000002500 */
[----:B------:R-:W-:Y:S01]  /*0780*/  R2UR UR8, R3 ;  /* 0x00000000030872ca */ /* 0x000fe200000e0000 */
[----:B------:R-:W-:Y:S01]  /*0790*/  ULDC.64 UR4, c[0x0][0x198] ;  /* 0x0000660000047ab9 */ /* 0x000fe20000000a00 */
[----:B------:R-:W-:Y:S01]  /*07a0*/  UMOV UR6, 0x0 ;  /* 0x0000000000067882 */ /* 0x000fe20000000000 */
[----:B------:R-:W-:Y:S01]  /*07b0*/  UIADD3 UR4, UP0, UR4, 0xf0, URZ ;  /* 0x000000f004047890 */ /* 0x000fe2000ff1e03f */
[----:B------:R-:W-:Y:S01]  /*07c0*/  UMOV UR7, 0x10000000 ;  /* 0x1000000000077882 */ /* 0x000fe20000000000 */
[----:B------:R-:W-:Y:S02]  /*07d0*/  UMOV UR10, URZ ;  /* 0x0000003f000a7c82 */ /* 0x000fe40008000000 */
[----:B------:R-:W-:Y:S01]  /*07e0*/  UIADD3.X UR5, URZ, UR5, URZ, UP0, !UPT ;  /* 0x000000053f057290 */ /* 0x000fe200087fe43f */
[----:B------:R-:W-:Y:S01]  /*07f0*/  UMOV UR12, UR36 ;  /* 0x00000024000c7c82 */ /* 0x000fe20008000000 */
[----:B------:R-:W-:Y:S01]  /*0800*/  UMOV UR13, UR37 ;  /* 0x00000025000d7c82 */ /* 0x000fe20008000000 */
[----:B------:R-:W-:-:S03]  /*0810*/  UMOV UR34, 0x40 ;  /* 0x0000004000227882 */ /* 0x000fc60000000000 */
[----:B------:R-:W-:Y:S02]  /*0820*/  UIADD3 UR9, UR8, 0x44040, URZ ;  /* 0x0004404008097890 */ /* 0x000fe4000fffe03f */
[----:B------:R-:W-:-:S05]  /*0830*/  UIADD3 UR32, UR8, 0x2000, URZ ;  /* 0x0000200008207890 */ /* 0x000fca000fffe03f */
[----:B------:R-:W-:Y:S01]  /*0840*/  UMOV UR33, UR9 ;  /* 0x0000000900217c82 */ /* 0x000fe20008000000 */
[----:B---3--:R-:W-:-:S07]  /*0850*/  USHF.L.U32 UR11, UR11, 0x6, URZ ;  /* 0x000000060b0b7899 */ /* 0x008fce000800063f */
[----:B------:R-:W-:Y:S02]  /*0860*/  UMOV UR35, UR11 ;  /* 0x0000000b00237c82 */ /* 0x000fe40008000000 */
[----:B------:R3:W-:Y:S01]  /*0870*/  UTMALDG.4D [UR8], [UR4], desc[UR6] ;  /* 0x00000608040075b4 */ /* 0x0007e20008019000 */
[----:B------:R3:W-:Y:S02]  /*0880*/  UTMALDG.4D [UR32], [UR4], desc[UR6] ;  /* 0x00000620040075b4 */ /* 0x0007e40008019000 */
[----:B---3--:R-:W-:Y:S01]  /*0890*/  NOP ;  /* 0x0000000000007918 */ /* 0x008fe20000000000 */
.L_x_6:
[----:B------:R-:W-:Y:S05]  /*08a0*/  BSYNC B0 ;  /* 0x0000000000007941 */ /* 0x000fea0003800000 */
.L_x_5:
[----:B------:R-:W3:Y:S01]  /*08b0*/  LDC R10, c[0x0][0x28c] ;  /* 0x0000a300ff0a7b82 */ /* 0x000ee20000000800 */
[----:B------:R-:W-:Y:S01]  /*08c0*/  BSSY B0, `(.L_x_9) ;  /* 0x00000ad000007945 */ /* 0x000fe20003800000 */
[----:B------:R-:W-:Y:S01]  /*08d0*/  MOV R6, 0x1 ;  /* 0x0000000100067802 */ /* 0x000fe20000000f00 */
[----:B------:R-:W-:Y:S01]  /*08e0*/  IMAD.MOV.U32 R5, RZ, RZ, RZ ;  /* 0x000000ffff057224 */ /* 0x000fe200078e00ff */
[----:B------:R-:W-:Y:S02]  /*08f0*/  MOV R4, 0x1 ;  /* 0x0000000100047802 */ /* 0x000fe40000000f00 */
[----:B---3--:R-:W-:-:S04]  /*0900*/  IADD3 R17, R10, 0xff, RZ ;  /* 0x000000ff0a117810 */ /* 0x008fc80007ffe0ff */
[----:B-12---:R-:W-:-:S04]  /*0910*/  SHF.R.S32.HI R2, RZ, 0x1f, R17 ;  /* 0x0000001fff027819 */ /* 0x006fc80000011411 */
[----:B------:R-:W-:-:S04]  /*0920*/  LEA.HI R17, R2, R17, RZ, 0x8 ;  /* 0x0000001102117211 */ /* 0x000fc800078f40ff */
[----:B------:R-:W-:-:S04]  /*0930*/  SHF.R.S32.HI R7, RZ, 0x8, R17 ;  /* 0x00000008ff077819 */ /* 0x000fc80000011411 */
[----:B------:R-:W-:Y:S01]  /*0940*/  SHF.L.U32 R7, R7, 0x1, RZ ;  /* 0x0000000107077819 */ /* 0x000fe200000006ff */
[----:B------:R-:W-:Y:S06]  /*0950*/  @!P1 BRA `(.L_x_10) ;  /* 0x00000008008c9947 */ /* 0x000fec0003800000 */
[----:B------:R-:W-:Y:S02]  /*0960*/  ISETP.GE.AND P1, PT, R10, 0x1, PT ;  /* 0x000000010a00780c */ /* 0x000fe40003f26270 */
[----:B------:R-:W-:Y:S02]  /*0970*/  LOP3.LUT R12, R16, 0x1f, RZ, 0xc0, !PT ;  /* 0x0000001f100c7812 */ /* 0x000fe400078ec0ff */
[----:B------:R-:W-:Y:S02]  /*0980*/  MOV R8, RZ ;  /* 0x000000ff00087202 */ /* 0x000fe40000000f00 */
[----:B------:R-:W-:-:S07]  /*0990*/  MOV R5, RZ ;  /* 0x000000ff00057202 */ /* 0x000fce0000000f00 */
[----:B------:R-:W-:Y:S05]  /*09a0*/  @!P1 BRA `(.L_x_11) ;  /* 0x00000004001c9947 */ /* 0x000fea0003800000 */
[----:B------:R-:W1:Y:S01]  /*09b0*/  S2R R3, SR_CgaCtaId ;  /* 0x0000000000037919 */ /* 0x000e620000008800 */
[----:B------:R-:W-:Y:S01]  /*09c0*/  MOV R2, 0x400 ;  /* 0x0000040000027802 */ /* 0x000fe20000000f00 */
[----:B------:R-:W-:Y:S01]  /*09d0*/  IMAD.MOV.U32 R4, RZ, RZ, 0x1 ;  /* 0x00000001ff047424 */ /* 0x000fe200078e00ff */
[----:B------:R-:W-:Y:S02]  /*09e0*/  ISETP.NE.AND P2, PT, R0, RZ, PT ;  /* 0x000000ff0000720c */ /* 0x000fe40003f45270 */
[----:B-1----:R-:W-:Y:S02]  /*09f0*/  LEA R3, R3, R2, 0x18 ;  /* 0x0000000203037211 */ /* 0x002fe400078ec0ff */
[----:B------:R-:W-:-:S04]  /*0a00*/  SHF.L.U32 R2, R4, 0x1f, RZ ;  /* 0x0000001f04027819 */ /* 0x000fc800000006ff */
[----:B------:R-:W1:Y:S02]  /*0a10*/  SYNCS.PHASECHK.TRANS64.TRYWAIT P1, [R3+URZ+0x44020], R2 ;  /* 0x04402002030075a7 */ /* 0x000e64000802017f */
[----:B-1----:R-:W-:Y:S05]  /*0a20*/  @!P1 BRA `(.L_x_12) ;  /* 0x0000014000449947 */ /* 0x002fea0003800000 */
.L_x_77:
[----:B------:R-:W-:Y:S01]  /*0a30*/  MOV R5, 0x1 ;  /* 0x0000000100057802 */ /* 0x000fe20000000f00 */
[----:B------:R-:W-:Y:S06]  /*0a40*/  @P2 BRA `(.L_x_13) ;  /* 0x0000000000142947 */ /* 0x000fec0003800000 */
[----:B------:R-:W-:Y:S02]  /*0a50*/  ISETP.NE.AND P1, PT, R12, RZ, PT ;  /* 0x000000ff0c00720c */ /* 0x000fe40003f25270 */
[----:B-1----:R-:W-:-:S04]  /*0a60*/  MOV R2, 0x10000 ;  /* 0x0001000000027802 */ /* 0x002fc80000000f00 */
[----:B------:R2:W-:Y:S07]  /*0a70*/  SYNCS.ARRIVE.TRANS64 RZ, [R3+URZ+0x44000], R2 ;  /* 0x0440000203ff79a7 */ /* 0x0005ee000800003f */
[----:B------:R-:W-:Y:S05]  /*0a80*/  @!P1 BRA `(.L_x_13) ;  /* 0x0000000000049947 */ /* 0x000fea0003800000 */
[----:B------:R-:W-:Y:S01]  /*0a90*/  BPT.TRAP 0x1 ;  /* 0x000000040000795c */ /* 0x000fe20000300000 */
.L_x_13:
[----:B------:R-:W3:Y:S01]  /*0aa0*/  S2R R11, SR_CgaCtaId ;  /* 0x00000000000b7919 */ /* 0x000ee20000008800 */
[----:B------:R-:W-:Y:S01]  /*0ab0*/  R2UR UR32, R3 ;  /* 0x00000000032072ca */ /* 0x000fe200000e0000 */
[----:B------:R-:W-:Y:S01]  /*0ac0*/  ULDC.64 UR4, c[0x0][0x198] ;  /* 0x0000660000047ab9 */ /* 0x000fe20000000a00 */
[----:B-12---:R-:W-:Y:S01]  /*0ad0*/  MOV R2, 0x400 ;  /* 0x0000040000027802 */ /* 0x006fe20000000f00 */
[----:B------:R-:W-:Y:S01]  /*0ae0*/  UIADD3 UR4, UP0, UR4, 0x1f0, URZ ;  /* 0x000001f004047890 */ /* 0x000fe2000ff1e03f */
[----:B------:R-:W-:Y:S01]  /*0af0*/  MOV R3, 0x1 ;  /* 0x0000000100037802 */ /* 0x000fe20000000f00 */
[----:B------:R-:W-:Y:S01]  /*0b00*/  UMOV UR11, URZ ;  /* 0x0000003f000b7c82 */ /* 0x000fe20008000000 */
[----:B------:R-:W-:Y:S01]  /*0b10*/  UMOV UR6, 0x0 ;  /* 0x0000000000067882 */ /* 0x000fe20000000000 */
[----:B------:R-:W-:Y:S01]  /*0b20*/  UIADD3.X UR5, URZ, UR5, URZ, UP0, !UPT ;  /* 0x000000053f057290 */ /* 0x000fe200087fe43f */
[----:B------:R-:W-:Y:S01]  /*0b30*/  SHF.L.U32 R3, R3, 0x1f, RZ ;  /* 0x0000001f03037819 */ /* 0x000fe200000006ff */
[----:B------:R-:W-:Y:S01]  /*0b40*/  UMOV UR7, 0x10000000 ;  /* 0x1000000000077882 */ /* 0x000fe20000000000 */
[----:B------:R-:W-:Y:S01]  /*0b50*/  UMOV UR10, URZ ;  /* 0x0000003f000a7c82 */ /* 0x000fe20008000000 */
[----:B------:R-:W-:Y:S01]  /*0b60*/  UMOV UR12, UR36 ;  /* 0x00000024000c7c82 */ /* 0x000fe20008000000 */
[----:B------:R-:W-:Y:S01]  /*0b70*/  UMOV UR13, UR37 ;  /* 0x00000025000d7c82 */ /* 0x000fe20008000000 */
[----:B------:R-:W-:Y:S01]  /*0b80*/  UIADD3 UR8, UR32, 0x4000, URZ ;  /* 0x0000400020087890 */ /* 0x000fe2000fffe03f */
[----:B------:R-:W-:Y:S01]  /*0b90*/  ISETP.NE.AND P2, PT, R0, RZ, PT ;  /* 0x000000ff0000720c */ /* 0x000fe20003f45270 */
[----:B------:R-:W-:-:S02]  /*0ba0*/  UIADD3 UR9, UR32, 0x44000, URZ ;  /* 0x0004400020097890 */ /* 0x000fc4000fffe03f */
[----:B------:R-:W-:Y:S01]  /*0bb0*/  UIADD3 UR32, UR32, 0xc000, URZ ;  /* 0x0000c00020207890 */ /* 0x000fe2000fffe03f */
[----:B------:R-:W-:Y:S01]  /*0bc0*/  UMOV UR34, 0x40 ;  /* 0x0000004000227882 */ /* 0x000fe20000000000 */
[----:B------:R-:W-:-:S03]  /*0bd0*/  UMOV UR35, UR11 ;  /* 0x0000000b00237c82 */ /* 0x000fc60008000000 */
[----:B------:R-:W-:Y:S02]  /*0be0*/  UMOV UR33, UR9 ;  /* 0x0000000900217c82 */ /* 0x000fe40008000000 */
[----:B------:R1:W-:Y:S01]  /*0bf0*/  UTMALDG.4D [UR8], [UR4], desc[UR6] ;  /* 0x00000608040075b4 */ /* 0x0003e20008019000 */
[----:B---3--:R-:W-:Y:S01]  /*0c00*/  LEA R4, R11, R2, 0x18 ;  /* 0x000000020b047211 */ /* 0x008fe200078ec0ff */
[----:B------:R1:W-:Y:S04]  /*0c10*/  UTMALDG.4D [UR32], [UR4], desc[UR6] ;  /* 0x00000620040075b4 */ /* 0x0003e80008019000 */
[----:B------:R-:W-:-:S04]  /*0c20*/  IMAD R2, R5, 0x8, R4 ;  /* 0x0000000805027824 */ /* 0x000fc800078e0204 */
[----:B------:R-:W2:Y:S02]  /*0c30*/  SYNCS.PHASECHK.TRANS64.TRYWAIT P1, [R2+URZ+0x44020], R3 ;  /* 0x04402003020075a7 */ /* 0x000ea4000802017f */
[----:B-12---:R-:W-:Y:S05]  /*0c40*/  @!P1 BRA `(.L_x_14) ;  /* 0x0000013c00d09947 */ /* 0x006fea0003800000 */
.L_x_78:
[----:B------:R-:W-:Y:S01]  /*0c50*/  MOV R8, 0x1 ;  /* 0x0000000100087802 */ /* 0x000fe20000000f00 */
[----:B------:R-:W-:Y:S06]  /*0c60*/  @P2 BRA `(.L_x_15) ;  /* 0x0000000000142947 */ /* 0x000fec0003800000 */
[----:B------:R-:W-:Y:S02]  /*0c70*/  ISETP.NE.AND P1, PT, R12, RZ, PT ;  /* 0x000000ff0c00720c */ /* 0x000fe40003f25270 */
[----:B-1----:R-:W-:-:S04]  /*0c80*/  MOV R3, 0x10000 ;  /* 0x0001000000037802 */ /* 0x002fc80000000f00 */
[----:B------:R2:W-:Y:S07]  /*0c90*/  SYNCS.ARRIVE.TRANS64 RZ, [R2+URZ+0x44000], R3 ;  /* 0x0440000302ff79a7 */ /* 0x0005ee000800003f */
[----:B------:R-:W-:Y:S05]  /*0ca0*/  @!P1 BRA `(.L_x_15) ;  /* 0x0000000000049947 */ /* 0x000fea0003800000 */
[----:B------:R-:W-:Y:S01]  /*0cb0*/  BPT.TRAP 0x1 ;  /* 0x000000040000795c */ /* 0x000fe20000300000 */
.L_x_15:
[C---:B------:R-:W-:Y:S01]  /*0cc0*/  LEA R4, R5.reuse, R4, 0x10 ;  /* 0x0000000405047211 */ /* 0x040fe200078e80ff */
[----:B------:R-:W-:Y:S01]  /*0cd0*/  ULDC.64 UR4, c[0x0][0x198] ;  /* 0x0000660000047ab9 */ /* 0x000fe20000000a00 */
[----:B------:R-:W-:Y:S01]  /*0ce0*/  R2UR UR9, R2 ;  /* 0x00000000020972ca */ /* 0x000fe200000e0000 */
[----:B------:R-:W-:Y:S01]  /*0cf0*/  UIADD3 UR4, UP0, UR4, 0x2f0, URZ ;  /* 0x000002f004047890 */ /* 0x000fe2000ff1e03f */
[----:B------:R-:W-:Y:S01]  /*0d00*/  R2UR UR32, R4 ;  /* 0x00000000042072ca */ /* 0x000fe200000e0000 */
[----:B------:R-:W-:Y:S01]  /*0d10*/  UMOV UR11, URZ ;  /* 0x0000003f000b7c82 */ /* 0x000fe20008000000 */
[----:B------:R-:W-:Y:S01]  /*0d20*/  UMOV UR6, 0x0 ;  /* 0x0000000000067882 */ /* 0x000fe20000000000 */
[----:B------:R-:W-:Y:S01]  /*0d30*/  UIADD3.X UR5, URZ, UR5, URZ, UP0, !UPT ;  /* 0x000000053f057290 */ /* 0x000fe200087fe43f */
[----:B------:R-:W-:Y:S01]  /*0d40*/  VIADD R5, R5, 0x1 ;  /* 0x0000000105057836 */ /* 0x000fe20000000000 */
[----:B------:R-:W-:Y:S01]  /*0d50*/  UMOV UR7, 0x10000000 ;  /* 0x1000000000077882 */ /* 0x000fe20000000000 */
[----:B------:R-:W-:Y:S01]  /*0d60*/  UMOV UR10, URZ ;  /* 0x0000003f000a7c82 */ /* 0x000fe20008000000 */
[----:B------:R-:W-:Y:S01]  /*0d70*/  UMOV UR12, UR36 ;  /* 0x00000024000c7c82 */ /* 0x000fe20008000000 */
[----:B------:R-:W-:Y:S01]  /*0d80*/  UMOV UR13, UR37 ;  /* 0x00000025000d7c82 */ /* 0x000fe20008000000 */
[----:B------:R-:W-:Y:S01]  /*0d90*/  UMOV UR34, 0x40 ;  /* 0x0000004000227882 */ /* 0x000fe20000000000 */
[----:B------:R-:W-:Y:S01]  /*0da0*/  UMOV UR35, UR11 ;  /* 0x0000000b00237c82 */ /* 0x000fe20008000000 */
[----:B------:R-:W-:-:S02]  /*0db0*/  UIADD3 UR9, UR9, 0x44000, URZ ;  /* 0x0004400009097890 */ /* 0x000fc4000fffe03f */
[----:B------:R-:W-:Y:S02]  /*0dc0*/  UIADD3 UR8, UR32, 0x4000, URZ ;  /* 0x0000400020087890 */ /* 0x000fe4000fffe03f */
[----:B------:R-:W-:-:S03]  /*0dd0*/  UIADD3 UR32, UR32, 0xc000, URZ ;  /* 0x0000c00020207890 */ /* 0x000fc6000fffe03f */
[----:B------:R-:W-:-:S04]  /*0de0*/  UMOV UR33, UR9 ;  /* 0x0000000900217c82 */ /* 0x000fc80008000000 */
[----:B------:R3:W-:Y:S02]  /*0df0*/  UTMALDG.4D [UR8], [UR4], desc[UR6] ;  /* 0x00000608040075b4 */ /* 0x0007e40008019000 */
[----:B------:R3:W-:Y:S02]  /*0e00*/  UTMALDG.4D [UR32], [UR4], desc[UR6] ;  /* 0x00000620040075b4 */ /* 0x0007e40008019000 */
[----:B---3--:R-:W-:Y:S01]  /*0e10*/  NOP ;  /* 0x0000000000007918 */ /* 0x008fe20000000000 */
.L_x_11:
[----:B------:R-:W-:Y:S02]  /*0e20*/  ISETP.GE.AND P1, PT, R10, 0x101, PT ;  /* 0x000001010a00780c */ /* 0x000fe40003f26270 */
[----:B------:R-:W-:-:S11]  /*0e30*/  MOV R4, 0x1 ;  /* 0x0000000100047802 */ /* 0x000fd60000000f00 */
[----:B------:R-:W-:Y:S05]  /*0e40*/  @!P1 BRA `(.L_x_16) ;  /* 0x00000004004c9947 */ /* 0x000fea0003800000 */
[----:B-12---:R-:W1:Y:S01]  /*0e50*/  S2R R3, SR_CgaCtaId ;  /* 0x0000000000037919 */ /* 0x006e620000008800 */
[----:B------:R-:W-:Y:S02]  /*0e60*/  MOV R2, 0x400 ;  /* 0x0000040000027802 */ /* 0x000fe40000000f00 */
[----:B------:R-:W-:Y:S02]  /*0e70*/  MOV R4, 0x1 ;  /* 0x0000000100047802 */ /* 0x000fe40000000f00 */
[----:B------:R-:W-:Y:S02]  /*0e80*/  ISETP.NE.AND P2, PT, R0, RZ, PT ;  /* 0x000000ff0000720c */ /* 0x000fe40003f45270 */
[----:B------:R-:W-:Y:S02]  /*0e90*/  SHF.L.U32 R4, R4, 0x1f, RZ ;  /* 0x0000001f04047819 */ /* 0x000fe400000006ff */
[----:B-1----:R-:W-:-:S04]  /*0ea0*/  LEA R2, R3, R2, 0x18 ;  /* 0x0000000203027211 */ /* 0x002fc800078ec0ff */
[----:B------:R-:W-:-:S04]  /*0eb0*/  LEA R3, R5, R2, 0x3 ;  /* 0x0000000205037211 */ /* 0x000fc800078e18ff */
[----:B------:R-:W1:Y:S02]  /*0ec0*/  SYNCS.PHASECHK.TRANS64.TRYWAIT P1, [R3+URZ+0x44020], R4 ;  /* 0x04402004030075a7 */ /* 0x000e64000802017f */
[----:B-1----:R-:W-:Y:S05]  /*0ed0*/  @!P1 BRA `(.L_x_17) ;  /* 0x0000013c00409947 */ /* 0x002fea0003800000 */
.L_x_79:
[----:B------:R-:W-:Y:S05]  /*0ee0*/  @P2 BRA `(.L_x_18) ;  /* 0x0000000000142947 */ /* 0x000fea0003800000 */
[----:B------:R-:W-:Y:S01]  /*0ef0*/  ISETP.NE.AND P1, PT, R12, RZ, PT ;  /* 0x000000ff0c00720c */ /* 0x000fe20003f25270 */
[----:B-1----:R-:W-:-:S04]  /*0f00*/  IMAD.MOV.U32 R4, RZ, RZ, 0x10000 ;  /* 0x00010000ff047424 */ /* 0x002fc800078e00ff */
[----:B------:R2:W-:Y:S08]  /*0f10*/  SYNCS.ARRIVE.TRANS64 RZ, [R3+URZ+0x44000], R4 ;  /* 0x0440000403ff79a7 */ /* 0x0005f0000800003f */
[----:B------:R-:W-:Y:S05]  /*0f20*/  @!P1 BRA `(.L_x_18) ;  /* 0x0000000000049947 */ /* 0x000fea0003800000 */
[----:B------:R-:W-:Y:S01]  /*0f30*/  BPT.TRAP 0x1 ;  /* 0x000000040000795c */ /* 0x000fe20000300000 */
.L_x_18:
[----:B------:R-:W3:Y:S01]  /*0f40*/  S2R R11, SR_CgaCtaId ;  /* 0x00000000000b7919 */ /* 0x000ee20000008800 */
[----:B------:R-:W-:Y:S01]  /*0f50*/  LEA R2, R5, R2, 0x10 ;  /* 0x0000000205027211 */ /* 0x000fe200078e80ff */
[----:B------:R-:W-:Y:S01]  /*0f60*/  ULDC.64 UR4, c[0x0][0x198] ;  /* 0x0000660000047ab9 */ /* 0x000fe20000000a00 */
[----:B------:R-:W-:Y:S01]  /*0f70*/  R2UR UR11, R8 ;  /* 0x00000000080b72ca */ /* 0x000fe200000e0000 */
[----:B------:R-:W-:Y:S01]  /*0f80*/  UIADD3 UR4, UP0, UR4, 0x1f0, URZ ;  /* 0x000001f004047890 */ /* 0x000fe2000ff1e03f */
[----:B------:R-:W-:Y:S01]  /*0f90*/  R2UR UR9, R3 ;  /* 0x00000000030972ca */ /* 0x000fe200000e0000 */
[----:B------:R-:W-:Y:S01]  /*0fa0*/  UMOV UR6, 0x0 ;  /* 0x0000000000067882 */ /* 0x000fe20000000000 */
[----:B------:R-:W-:Y:S01]  /*0fb0*/  R2UR UR32, R2 ;  /* 0x00000000022072ca */ /* 0x000fe200000e0000 */
[----:B------:R-:W-:Y:S01]  /*0fc0*/  UIADD3.X UR5, URZ, UR5, URZ, UP0, !UPT ;  /* 0x000000053f057290 */ /* 0x000fe200087fe43f */
[----:B------:R-:W-:Y:S01]  /*0fd0*/  IADD3 R5, R5, 0x1, RZ ;  /* 0x0000000105057810 */ /* 0x000fe20007ffe0ff */
[----:B------:R-:W-:Y:S01]  /*0fe0*/  UMOV UR7, 0x10000000 ;  /* 0x1000000000077882 */ /* 0x000fe20000000000 */
[----:B------:R-:W-:Y:S01]  /*0ff0*/  MOV R2, 0x400 ;  /* 0x0000040000027802 */ /* 0x000fe20000000f00 */
[----:B------:R-:W-:Y:S01]  /*1000*/  UMOV UR10, URZ ;  /* 0x0000003f000a7c82 */ /* 0x000fe20008000000 */
[C---:B------:R-:W-:Y:S01]  /*1010*/  ISETP.NE.AND P2, PT, R5.reuse, 0x4, PT ;  /* 0x000000040500780c */ /* 0x040fe20003f45270 */
[----:B------:R-:W-:Y:S01]  /*1020*/  UMOV UR12, UR36 ;  /* 0x00000024000c7c82 */ /* 0x000fe20008000000 */
[C---:B------:R-:W-:Y:S01]  /*1030*/  ISETP.NE.AND P1, PT, R5.reuse, 0x4, PT ;  /* 0x000000040500780c */ /* 0x040fe20003f25270 */
[----:B------:R-:W-:Y:S01]  /*1040*/  USHF.L.U32 UR11, UR11, 0x8, URZ ;  /* 0x000000080b0b7899 */ /* 0x000fe2000800063f */
[----:B------:R-:W-:Y:S01]  /*1050*/  SEL R5, R5, RZ, P2 ;  /* 0x000000ff05057207 */ /* 0x000fe20001000000 */
[----:B------:R-:W-:Y:S01]  /*1060*/  UIADD3 UR9, UR9, 0x44000, URZ ;  /* 0x0004400009097890 */ /* 0x000fe2000fffe03f */
[----:B-12---:R-:W-:Y:S01]  /*1070*/  SEL R4, RZ, 0x1, !P1 ;  /* 0x00000001ff047807 */ /* 0x006fe20004800000 */
[----:B------:R-:W-:Y:S01]  /*1080*/  UIADD3 UR8, UR32, 0x4000, URZ ;  /* 0x0000400020087890 */ /* 0x000fe2000fffe03f */
[----:B------:R-:W-:Y:S01]  /*1090*/  ISETP.NE.AND P2, PT, R0, RZ, PT ;  /* 0x000000ff0000720c */ /* 0x000fe20003f45270 */
[----:B------:R-:W-:Y:S01]  /*10a0*/  UIADD3 UR32, UR32, 0xc000, URZ ;  /* 0x0000c00020207890 */ /* 0x000fe2000fffe03f */
[----:B------:R-:W-:Y:S01]  /*10b0*/  UMOV UR13, UR37 ;  /* 0x00000025000d7c82 */ /* 0x000fe20008000000 */
[----:B------:R-:W-:Y:S01]  /*10c0*/  UMOV UR34, 0x40 ;  /* 0x0000004000227882 */ /* 0x000fe20000000000 */
[----:B------:R-:W-:Y:S01]  /*10d0*/  UMOV UR33, UR9 ;  /* 0x0000000900217c82 */ /* 0x000fe20008000000 */
[----:B------:R-:W-:-:S03]  /*10e0*/  UMOV UR35, UR11 ;  /* 0x0000000b00237c82 */ /* 0x000fc60008000000 */
[----:B------:R1:W-:Y:S01]  /*10f0*/  UTMALDG.4D [UR8], [UR4], desc[UR6] ;  /* 0x00000608040075b4 */ /* 0x0003e20008019000 */
[----:B---3--:R-:W-:Y:S02]  /*1100*/  LEA R10, R11, R2, 0x18 ;  /* 0x000000020b0a7211 */ /* 0x008fe400078ec0ff */
[----:B------:R-:W-:Y:S02]  /*1110*/  SHF.L.U32 R2, R4, 0x1f, RZ ;  /* 0x0000001f04027819 */ /* 0x000fe400000006ff */
[----:B------:R-:W-:Y:S01]  /*1120*/  LEA R3, R5, R10, 0x3 ;  /* 0x0000000a05037211 */ /* 0x000fe200078e18ff */
[----:B------:R1:W-:Y:S03]  /*1130*/  UTMALDG.4D [UR32], [UR4], desc[UR6] ;  /* 0x00000620040075b4 */ /* 0x0003e60008019000 */
[----:B------:R-:W2:Y:S02]  /*1140*/  SYNCS.PHASECHK.TRANS64.TRYWAIT P1, [R3+URZ+0x44020], R2 ;  /* 0x04402002030075a7 */ /* 0x000ea4000802017f */
[----:B-12---:R-:W-:Y:S05]  /*1150*/  @!P1 BRA `(.L_x_19) ;  /* 0x0000013800b49947 */ /* 0x006fea0003800000 */
.L_x_80:
[----:B------:R-:W-:Y:S05]  /*1160*/  @P2 BRA `(.L_x_20) ;  /* 0x0000000000142947 */ /* 0x000fea0003800000 */
[----:B------:R-:W-:Y:S01]  /*1170*/  ISETP.NE.AND P1, PT, R12, RZ, PT ;  /* 0x000000ff0c00720c */ /* 0x000fe20003f25270 */
[----:B-1----:R-:W-:-:S04]  /*1180*/  IMAD.MOV.U32 R2, RZ, RZ, 0x10000 ;  /* 0x00010000ff027424 */ /* 0x002fc800078e00ff */
[----:B------:R2:W-:Y:S08]  /*1190*/  SYNCS.ARRIVE.TRANS64 RZ, [R3+URZ+0x44000], R2 ;  /* 0x0440000203ff79a7 */ /* 0x0005f0000800003f */
[----:B------:R-:W-:Y:S05]  /*11a0*/  @!P1 BRA `(.L_x_20) ;  /* 0x0000000000049947 */ /* 0x000fea0003800000 */
[----:B------:R-:W-:Y:S01]  /*11b0*/  BPT.TRAP 0x1 ;  /* 0x000000040000795c */ /* 0x000fe20000300000 */
.L_x_20:
        /* <DEDUP_REMOVED lines=10> */
[----:B------:R-:W-:Y:S01]  /*1260*/  UMOV UR10, URZ ;  /* 0x0000003f000a7c82 */ /* 0x000fe20008000000 */
[----:B------:R-:W-:Y:S01]  /*1270*/  UMOV UR12, UR36 ;  /* 0x00000024000c7c82 */ /* 0x000fe20008000000 */
[----:B------:R-:W-:Y:S01]  /*1280*/  UMOV UR13, UR37 ;  /* 0x00000025000d7c82 */ /* 0x000fe20008000000 */
[----:B------:R-:W-:Y:S01]  /*1290*/  UMOV UR34, 0x40 ;  /* 0x0000004000227882 */ /* 0x000fe20000000000 */
[C---:B------:R-:W-:Y:S01]  /*12a0*/  ISETP.NE.AND P1, PT, R5.reuse, 0x4, PT ;  /* 0x000000040500780c */ /* 0x040fe20003f25270 */
[----:B------:R-:W-:Y:S01]  /*12b0*/  USHF.L.U32 UR11, UR11, 0x8, URZ ;  /* 0x000000080b0b7899 */ /* 0x000fe2000800063f */
[----:B------:R-:W-:Y:S01]  /*12c0*/  IADD3 R8, R8, 0x1, RZ ;  /* 0x0000000108087810 */ /* 0x000fe20007ffe0ff */
[----:B------:R-:W-:Y:S01]  /*12d0*/  UIADD3 UR9, UR9, 0x44000, URZ ;  /* 0x0004400009097890 */ /* 0x000fe2000fffe03f */
[----:B-12---:R-:W-:Y:S01]  /*12e0*/  SEL R3, RZ, 0x1, P1 ;  /* 0x00000001ff037807 */ /* 0x006fe20000800000 */
[----:B------:R-:W-:Y:S01]  /*12f0*/  UIADD3 UR8, UR32, 0x4000, URZ ;  /* 0x0000400020087890 */ /* 0x000fe2000fffe03f */
[----:B------:R-:W-:Y:S01]  /*1300*/  SEL R5, R5, RZ, P1 ;  /* 0x000000ff05057207 */ /* 0x000fe20000800000 */
[----:B------:R-:W-:Y:S01]  /*1310*/  UIADD3 UR32, UR32, 0xc000, URZ ;  /* 0x0000c00020207890 */ /* 0x000fe2000fffe03f */
[----:B------:R-:W-:Y:S01]  /*1320*/  LOP3.LUT R4, R4, R3, RZ, 0x3c, !PT ;  /* 0x0000000304047212 */ /* 0x000fe200078e3cff */
[----:B------:R-:W-:Y:S01]  /*1330*/  UMOV UR35, UR11 ;  /* 0x0000000b00237c82 */ /* 0x000fe20008000000 */
[----:B------:R-:W-:-:S04]  /*1340*/  UMOV UR33, UR9 ;  /* 0x0000000900217c82 */ /* 0x000fc80008000000 */
[----:B------:R3:W-:Y:S02]  /*1350*/  UTMALDG.4D [UR8], [UR4], desc[UR6] ;  /* 0x00000608040075b4 */ /* 0x0007e40008019000 */
[----:B------:R3:W-:Y:S02]  /*1360*/  UTMALDG.4D [UR32], [UR4], desc[UR6] ;  /* 0x00000620040075b4 */ /* 0x0007e40008019000 */
[----:B---3--:R-:W-:Y:S01]  /*1370*/  NOP ;  /* 0x0000000000007918 */ /* 0x008fe20000000000 */
.L_x_16:
[----:B------:R-:W-:-:S07]  /*1380*/  VIADD R7, R7, 0xfffffffc ;  /* 0xfffffffc07077836 */ /* 0x000fce0000000000 */
.L_x_10:
[----:B------:R-:W-:Y:S05]  /*1390*/  BSYNC B0 ;  /* 0x0000000000007941 */ /* 0x000fea0003800000 */
.L_x_9:
[----:B-12---:R-:W1:Y:S01]  /*13a0*/  S2R R3, SR_CgaCtaId ;  /* 0x0000000000037919 */ /* 0x006e620000008800 */
[----:B------:R-:W-:Y:S02]  /*13b0*/  MOV R2, 0x400 ;  /* 0x0000040000027802 */ /* 0x000fe40000000f00 */
[----:B------:R-:W-:Y:S02]  /*13c0*/  SHF.L.U32 R153, RZ, 0x1f, RZ ;  /* 0x0000001fff997819 */ /* 0x000fe400000006ff */
[----:B-1----:R-:W-:-:S04]  /*13d0*/  LEA R2, R3, R2, 0x18 ;  /* 0x0000000203027211 */ /* 0x002fc800078ec0ff */
[----:B------:R-:W1:Y:S02]  /*13e0*/  SYNCS.PHASECHK.TRANS64.TRYWAIT P1, [R2+URZ+0x44040], R153 ;  /* 0x04404099020075a7 */ /* 0x000e64000802017f */
[----:B-1----:R-:W-:Y:S05]  /*13f0*/  @!P1 BRA `(.L_x_21) ;  /* 0x0000013800209947 */ /* 0x002fea0003800000 */
.L_x_81:
[----:B------:R-:W2:Y:S01]  /*1400*/  SYNCS.PHASECHK.TRANS64.TRYWAIT P1, [R2+URZ+0x44000], R153 ;  /* 0x04400099020075a7 */ /* 0x000ea2000802017f */
[----:B------:R-:W-:-:S04]  /*1410*/  SHF.R.S32.HI R3, RZ, 0x1f, R0 ;  /* 0x0000001fff037819 */ /* 0x000fc80000011400 */
[----:B------:R-:W-:-:S04]  /*1420*/  LEA.HI R3, R3, R0, RZ, 0x2 ;  /* 0x0000000003037211 */ /* 0x000fc800078f10ff */
[----:B------:R-:W-:-:S04]  /*1430*/  LOP3.LUT R3, R3, 0x7ffffffc, RZ, 0xc0, !PT ;  /* 0x7ffffffc03037812 */ /* 0x000fc800078ec0ff */
[----:B------:R-:W-:Y:S02]  /*1440*/  IADD3 R10, -R3, R0, RZ ;  /* 0x00000000030a7210 */ /* 0x000fe40007ffe1ff */
[----:B------:R-:W-:Y:S02]  /*1450*/  MOV R3, RZ ;  /* 0x000000ff00037202 */ /* 0x000fe40000000f00 */
[----:B------:R-:W-:Y:S01]  /*1460*/  SHF.L.U32 R10, R10, 0x1, RZ ;  /* 0x000000010a0a7819 */ /* 0x000fe200000006ff */
[----:B--2---:R-:W-:Y:S06]  /*1470*/  @!P1 BRA `(.L_x_22) ;  /* 0x0000013800149947 */ /* 0x004fec0003800000 */
.L_x_82:
[----:B------:R-:W-:Y:S05]  /*1480*/  WARPSYNC.ALL ;  /* 0x0000000000007948 */ /* 0x000fea0003800000 */
[C---:B------:R-:W-:Y:S01]  /*1490*/  R2UR UR23, R2.reuse ;  /* 0x00000000021772ca */ /* 0x040fe200000e0000 */
[----:B------:R-:W-:Y:S01]  /*14a0*/  WARPGROUP.ARRIVE ;  /* 0x00000000000079c5 */ /* 0x000fe20000000000 */
[----:B------:R-:W-:Y:S01]  /*14b0*/  R2UR UR4, R2 ;  /* 0x00000000020472ca */ /* 0x000fe200000e0000 */
[----:B------:R-:W-:Y:S01]  /*14c0*/  UMOV UR57, 0x40000040 ;  /* 0x4000004000397882 */ /* 0x000fe20000000000 */
[----:B------:R-:W-:Y:S01]  /*14d0*/  UMOV UR7, 0x40000040 ;  /* 0x4000004000077882 */ /* 0x000fe20000000000 */
[----:B------:R-:W-:Y:S01]  /*14e0*/  UMOV UR5, UR57 ;  /* 0x0000003900057c82 */ /* 0x000fe20008000000 */
[----:B------:R-:W-:Y:S01]  /*14f0*/  UMOV UR53, 0x40000040 ;  /* 0x4000004000357882 */ /* 0x000fe20000000000 */
[----:B------:R-:W-:Y:S01]  /*1500*/  UMOV UR55, 0x40000040 ;  /* 0x4000004000377882 */ /* 0x000fe20000000000 */
[----:B------:R-:W-:Y:S01]  /*1510*/  UMOV UR49, 0x40000040 ;  /* 0x4000004000317882 */ /* 0x000fe20000000000 */
[----:B------:R-:W-:Y:S01]  /*1520*/  UMOV UR51, 0x40000040 ;  /* 0x4000004000337882 */ /* 0x000fe20000000000 */
[----:B------:R-:W-:Y:S01]  /*1530*/  UMOV UR45, 0x40000040 ;  /* 0x40000040002d7882 */ /* 0x000fe20000000000 */
[----:B------:R-:W-:Y:S01]  /*1540*/  UMOV UR47, 0x40000040 ;  /* 0x40000040002f7882 */ /* 0x000fe20000000000 */
[----:B------:R-:W-:Y:S01]  /*1550*/  UMOV UR41, 0x40000040 ;  /* 0x4000004000297882 */ /* 0x000fe20000000000 */
[----:B------:R-:W-:Y:S01]  /*1560*/  UIADD3 UR23, UR23, 0x4000, URZ ;  /* 0x0000400017177890 */ /* 0x000fe2000fffe03f */
[C---:B------:R-:W-:Y:S01]  /*1570*/  VIADD R11, R10.reuse, 0x1 ;  /* 0x000000010a0b7836 */ /* 0x040fe20000000000 */
[----:B------:R-:W-:Y:S01]  /*1580*/  USHF.R.U32.HI UR4, URZ, 0x4, UR4 ;  /* 0x000000043f047899 */ /* 0x000fe20008011604 */
[C---:B------:R-:W-:Y:S01]  /*1590*/  IADD3 R12, R10.reuse, 0x8, RZ ;  /* 0x000000080a0c7810 */ /* 0x040fe20007ffe0ff */
[----:B------:R-:W-:Y:S01]  /*15a0*/  USHF.R.U32.HI UR23, URZ, 0x4, UR23 ;  /* 0x000000043f177899 */ /* 0x000fe20008011617 */
[----:B------:R-:W-:Y:S01]  /*15b0*/  VIADD R18, R10, 0xa1 ;  /* 0x000000a10a127836 */ /* 0x000fe20000000000 */
[----:B------:R-:W-:-:S02]  /*15c0*/  ULOP3.LUT UR4, UR4, 0x3fff, URZ, 0xc0, !UPT ;  /* 0x00003fff04047892 */ /* 0x000fc4000f8ec03f */
[----:B------:R-:W-:Y:S02]  /*15d0*/  ULOP3.LUT UR23, UR23, 0x3fff, URZ, 0xc0, !UPT ;  /* 0x00003fff17177892 */ /* 0x000fe4000f8ec03f */
[----:B------:R-:W-:Y:S02]  /*15e0*/  ULOP3.LUT UR56, UR4, 0x10000, URZ, 0xfc, !UPT ;  /* 0x0001000004387892 */ /* 0x000fe4000f8efc3f */
[----:B------:R-:W-:Y:S02]  /*15f0*/  ULOP3.LUT UR38, UR23, 0x10000, URZ, 0xfc, !UPT ;  /* 0x0001000017267892 */ /* 0x000fe4000f8efc3f */
[----:B------:R-:W-:Y:S02]  /*1600*/  UIADD3 UR52, UR56, 0x2, URZ ;  /* 0x0000000238347890 */ /* 0x000fe4000fffe03f */
[----:B------:R-:W-:Y:S01]  /*1610*/  UIADD3 UR54, UR38, 0x2, URZ ;  /* 0x0000000226367890 */ /* 0x000fe2000fffe03f */
[----:B------:R-:W-:Y:S02]  /*1620*/  UMOV UR4, UR56 ;  /* 0x0000003800047c82 */ /* 0x000fe40008000000 */
[----:B------:R-:W-:Y:S01]  /*1630*/  UMOV UR6, UR38 ;  /* 0x0000002600067c82 */ /* 0x000fe20008000000 */
[----:B------:R-:W-:Y:S01]  /*1640*/  UIADD3 UR48, UR56, 0x4, URZ ;  /* 0x0000000438307890 */ /* 0x000fe2000fffe03f */
[----:B------:R-:W-:Y:S01]  /*1650*/  HGMMA.64x256x16.F32 R24, gdesc[UR4], RZ, !UPT, gsb0 ;  /* 0x03e00000041879f0 */ /* 0x000fe2000c0008ff */
[----:B------:R-:W-:-:S02]  /*1660*/  UIADD3 UR50, UR38, 0x4, URZ ;  /* 0x0000000426327890 */ /* 0x000fc4000fffe03f */
[----:B------:R-:W-:Y:S02]  /*1670*/  UIADD3 UR44, UR56, 0x6, URZ ;  /* 0x00000006382c7890 */ /* 0x000fe4000fffe03f */
[----:B------:R-:W-:Y:S02]  /*1680*/  UIADD3 UR46, UR38, 0x6, URZ ;  /* 0x00000006262e7890 */ /* 0x000fe4000fffe03f */
[----:B------:R-:W-:Y:S02]  /*1690*/  UIADD3 UR40, UR56, 0x200, URZ ;  /* 0x0000020038287890 */ /* 0x000fe4000fffe03f */
[----:B------:R-:W-:Y:S01]  /*16a0*/  UIADD3 UR42, UR38, 0x800, URZ ;  /* 0x00000800262a7890 */ /* 0x000fe2000fffe03f */
[----:B------:R-:W-:Y:S01]  /*16b0*/  UMOV UR43, 0x40000040 ;  /* 0x40000040002b7882 */ /* 0x000fe20000000000 */
[----:B------:R-:W-:Y:S02]  /*16c0*/  UIADD3 UR28, UR56, 0x202, URZ ;  /* 0x00000202381c7890 */ /* 0x000fe4000fffe03f */
[----:B------:R-:W-:Y:S01]  /*16d0*/  UIADD3 UR30, UR38, 0x802, URZ ;  /* 0x00000802261e7890 */ /* 0x000fe2000fffe03f */
[----:B------:R-:W-:Y:S01]  /*16e0*/  UMOV UR29, 0x40000040 ;  /* 0x40000040001d7882 */ /* 0x000fe20000000000 */
[----:B------:R-:W-:Y:S01]  /*16f0*/  UMOV UR31, 0x40000040 ;  /* 0x40000040001f7882 */ /* 0x000fe20000000000 */
[----:B------:R-:W-:-:S02]  /*1700*/  UIADD3 UR24, UR56, 0x204, URZ ;  /* 0x0000020438187890 */ /* 0x000fc4000fffe03f */
[----:B------:R-:W-:Y:S01]  /*1710*/  UIADD3 UR26, UR38, 0x804, URZ ;  /* 0x00000804261a7890 */ /* 0x000fe2000fffe03f */
[----:B------:R-:W-:Y:S01]  /*1720*/  UMOV UR25, 0x40000040 ;  /* 0x4000004000197882 */ /* 0x000fe20000000000 */
[----:B------:R-:W-:Y:S01]  /*1730*/  UMOV UR27, 0x40000040 ;  /* 0x40000040001b7882 */ /* 0x000fe20000000000 */
[----:B------:R-:W-:Y:S02]  /*1740*/  UIADD3 UR4, UR56, 0x206, URZ ;  /* 0x0000020638047890 */ /* 0x000fe4000fffe03f */
[----:B------:R-:W-:Y:S01]  /*1750*/  UIADD3 UR6, UR38, 0x806, URZ ;  /* 0x0000080626067890 */ /* 0x000fe2000fffe03f */
[----:B------:R-:W-:Y:S01]  /*1760*/  UMOV UR5, 0x40000040 ;  /* 0x4000004000057882 */ /* 0x000fe20000000000 */
[----:B------:R-:W-:Y:S01]  /*1770*/  UMOV UR7, 0x40000040 ;  /* 0x4000004000077882 */ /* 0x000fe20000000000 */
[----:B------:R-:W-:Y:S01]  /*1780*/  ULDC UR8, c[0x0][0x28c] ;  /* 0x0000a30000087ab9 */ /* 0x000fe20000000800 */
        /* <DEDUP_REMOVED lines=23> */
[----:B------:R-:W-:-:S02]  /*1900*/  WARPGROUP.DEPBAR.LE gsb0, 0x0 ;  /* 0x00008000000079c5 */ /* 0x000fc40000010000 */
[----:B------:R-:W-:-:S06]  /*1910*/  WARPGROUP.ARRIVE ;  /* 0x00000000000079c5 */ /* 0x000fcc0000000000 */
[----:B------:R-:W-:Y:S01]  /*1920*/  HGMMA.64x256x16.F32 R24, gdesc[UR52], R24, gsb0 ;  /* 0x03e00000341879f0 */ /* 0x000fe20008000818 */
[----:B------:R-:W-:Y:S01]  /*1930*/  ULDC UR55, c[0x0][0x604] ;  /* 0x0001810000377ab9 */ /* 0x000fe20000000800 */
[----:B------:R-:W-:Y:S01]  /*1940*/  ULDC UR54, c[0x0][0x604] ;  /* 0x0001810000367ab9 */ /* 0x000fe20000000800 */
[----:B------:R-:W-:Y:S02]  /*1950*/  WARPGROUP.DEPBAR.LE gsb0, 0x0 ;  /* 0x00008000000079c5 */ /* 0x000fe40000010000 */
[----:B------:R-:W-:-:S15]  /*1960*/  WARPGROUP.ARRIVE ;  /* 0x00000000000079c5 */ /* 0x000fde0000000000 */
[----:B------:R-:W-:-:S08]  /*1970*/  NOP ;  /* 0x0000000000007918 */ /* 0x000fd00000000000 */
        /* <DEDUP_REMOVED lines=33> */
[----:B------:R-:W-:Y:S01]  /*1b90*/  ISETP.GE.AND P3, PT, R11, UR6, PT ;  /* 0x000000060b007c0c */ /* 0x000fe2000bf66270 */
[----:B------:R-:W-:Y:S01]  /*1ba0*/  ULDC UR6, c[0x0][0x28c] ;  /* 0x0000a30000067ab9 */ /* 0x000fe20000000800 */
[----:B------:R-:W-:Y:S02]  /*1bb0*/  IADD3 R11, R10, 0x9, RZ ;  /* 0x000000090a0b7810 */ /* 0x000fe40007ffe0ff */
[----:B------:R-:W-:Y:S01]  /*1bc0*/  ISETP.GE.AND P4, PT, R12, UR7, PT ;  /* 0x000000070c007c0c */ /* 0x000fe2000bf86270 */
[----:B------:R-:W-:Y:S01]  /*1bd0*/  ULDC UR7, c[0x0][0x28c] ;  /* 0x0000a30000077ab9 */ /* 0x000fe20000000800 */
[----:B------:R-:W-:Y:S01]  /*1be0*/  ISETP.GE.AND P5, PT, R11, UR6, PT ;  /* 0x000000060b007c0c */ /* 0x000fe2000bfa6270 */
[C---:B------:R-:W-:Y:S01]  /*1bf0*/  VIADD R11, R10.reuse, 0x11 ;  /* 0x000000110a0b7836 */ /* 0x040fe20000000000 */
[----:B------:R-:W-:Y:S01]  /*1c00*/  ULDC UR6, c[0x0][0x28c] ;  /* 0x0000a30000067ab9 */ /* 0x000fe20000000800 */
[----:B------:R-:W-:-:S03]  /*1c10*/  IADD3 R12, R10, 0x10, RZ ;  /* 0x000000100a0c7810 */ /* 0x000fc60007ffe0ff */
[----:B------:R-:W-:Y:S01]  /*1c20*/  ISETP.GE.AND P1, PT, R11, UR6, PT ;  /* 0x000000060b007c0c */ /* 0x000fe2000bf26270 */
[----:B------:R-:W-:Y:S01]  /*1c30*/  ULDC UR6, c[0x0][0x28c] ;  /* 0x0000a30000067ab9 */ /* 0x000fe20000000800 */
[----:B------:R-:W-:Y:S02]  /*1c40*/  IADD3 R11, R10, 0x19, RZ ;  /* 0x000000190a0b7810 */ /* 0x000fe40007ffe0ff */
[----:B------:R-:W-:Y:S01]  /*1c50*/  ISETP.GE.AND P6, PT, R12, UR7, PT ;  /* 0x000000070c007c0c */ /* 0x000fe2000bfc6270 */
[----:B------:R-:W-:Y:S01]  /*1c60*/  ULDC UR7, c[0x0][0x28c] ;  /* 0x0000a30000077ab9 */ /* 0x000fe20000000800 */
[----:B------:R-:W-:-:S04]  /*1c70*/  IADD3 R12, R10, 0x18, RZ ;  /* 0x000000180a0c7810 */ /* 0x000fc80007ffe0ff */
[----:B------:R-:W-:Y:S01]  /*1c80*/  ISETP.GE.AND P2, PT, R12, UR7, PT ;  /* 0x000000070c007c0c */ /* 0x000fe2000bf46270 */
[----:B------:R-:W-:Y:S01]  /*1c90*/  ULDC UR7, c[0x0][0x28c] ;  /* 0x0000a30000077ab9 */ /* 0x000fe20000000800 */
[C---:B------:R-:W-:Y:S01]  /*1ca0*/  IADD3 R12, R10.reuse, 0x30, RZ ;  /* 0x000000300a0c7810 */ /* 0x040fe20007ffe0ff */
[----:B------:R-:W-:Y:S02]  /*1cb0*/  WARPGROUP.DEPBAR.LE gsb0, 0x0 ;  /* 0x00008000000079c5 */ /* 0x000fe40000010000 */
[----:B------:R-:W-:Y:S02]  /*1cc0*/  FSEL R13, R25, -INF , !P3 ;  /* 0xff800000190d7808 */ /* 0x000fe40005800000 */
[----:B------:R-:W-:Y:S02]  /*1cd0*/  FSEL R27, R27, -INF , !P3 ;  /* 0xff8000001b1b7808 */ /* 0x000fe40005800000 */
[----:B------:R-:W-:Y:S01]  /*1ce0*/  ISETP.GE.AND P3, PT, R11, UR6, PT ;  /* 0x000000060b007c0c */ /* 0x000fe2000bf66270 */
[----:B------:R-:W-:Y:S01]  /*1cf0*/  ULDC UR6, c[0x0][0x28c] ;  /* 0x0000a30000067ab9 */ /* 0x000fe20000000800 */
[----:B------:R-:W-:-:S02]  /*1d00*/  IADD3 R11, R10, 0x20, RZ ;  /* 0x000000200a0b7810 */ /* 0x000fc40007ffe0ff */
[----:B------:R-:W-:Y:S02]  /*1d10*/  FSEL R14, R28, -INF , !P4 ;  /* 0xff8000001c0e7808 */ /* 0x000fe40006000000 */
[----:B------:R-:W-:Y:S02]  /*1d20*/  FSEL R30, R30, -INF , !P4 ;  /* 0xff8000001e1e7808 */ /* 0x000fe40006000000 */
[----:B------:R-:W-:Y:S01]  /*1d30*/  ISETP.GE.AND P4, PT, R11, UR6, PT ;  /* 0x000000060b007c0c */ /* 0x000fe2000bf86270 */
[C---:B------:R-:W-:Y:S01]  /*1d40*/  VIADD R11, R10.reuse, 0x21 ;  /* 0x000000210a0b7836 */ /* 0x040fe20000000000 */
[----:B------:R-:W-:Y:S01]  /*1d50*/  ULDC UR6, c[0x0][0x28c] ;  /* 0x0000a30000067ab9 */ /* 0x000fe20000000800 */
        /* <DEDUP_REMOVED lines=8> */
[----:B------:R-:W-:Y:S01]  /*1de0*/  ULDC UR6, c[0x0][0x28c] ;  /* 0x0000a30000067ab9 */ /* 0x000fe20000000800 */
[----:B------:R-:W-:Y:S02]  /*1df0*/  IADD3 R11, R10, 0x29, RZ ;  /* 0x000000290a0b7810 */ /* 0x000fe40007ffe0ff */
[----:B------:R-:W-:Y:S02]  /*1e00*/  FSEL R20, R33, -INF , !P1 ;  /* 0xff80000021147808 */ /* 0x000fe40004800000 */
[----:B------:R-:W-:-:S02]  /*1e10*/  FSEL R35, R35, -INF , !P1 ;  /* 0xff80000023237808 */ /* 0x000fc40004800000 */
[----:B------:R-:W-:Y:S01]  /*1e20*/  ISETP.GE.AND P1, PT, R11, UR6, PT ;  /* 0x000000060b007c0c */ /* 0x000fe2000bf26270 */
[----:B------:R-:W-:Y:S01]  /*1e30*/  ULDC UR6, c[0x0][0x28c] ;  /* 0x0000a30000067ab9 */ /* 0x000fe20000000800 */
[----:B------:R-:W-:Y:S02]  /*1e40*/  FSEL R178, R36, -INF , !P2 ;  /* 0xff80000024b27808 */ /* 0x000fe40005000000 */
[----:B------:R-:W-:Y:S02]  /*1e50*/  FSEL R11, R38, -INF , !P2 ;  /* 0xff800000260b7808 */ /* 0x000fe40005000000 */
[----:B------:R-:W-:Y:S01]  /*1e60*/  ISETP.GE.AND P2, PT, R12, UR6, PT ;  /* 0x000000060c007c0c */ /* 0x000fe2000bf46270 */
[----:B------:R-:W-:Y:S01]  /*1e70*/  VIADD R12, R10, 0x31 ;  /* 0x000000310a0c7836 */ /* 0x000fe20000000000 */
[----:B------:R-:W-:Y:S01]  /*1e80*/  ULDC UR6, c[0x0][0x28c] ;  /* 0x0000a30000067ab9 */ /* 0x000fe20000000800 */
[----:B------:R-:W-:Y:S02]  /*1e90*/  FSEL R37, R37, -INF , !P3 ;  /* 0xff80000025257808 */ /* 0x000fe40005800000 */
[----:B------:R-:W-:-:S02]  /*1ea0*/  FSEL R21, R39, -INF , !P3 ;  /* 0xff80000027157808 */ /* 0x000fc40005800000 */
[----:B------:R-:W-:Y:S01]  /*1eb0*/  ISETP.GE.AND P3, PT, R12, UR6, PT ;  /* 0x000000060c007c0c */ /* 0x000fe2000bf66270 */
[----:B------:R-:W-:Y:S01]  /*1ec0*/  ULDC UR6, c[0x0][0x28c] ;  /* 0x0000a30000067ab9 */ /* 0x000fe20000000800 */
[----:B------:R-:W-:Y:S02]  /*1ed0*/  IADD3 R12, R10, 0x38, RZ ;  /* 0x000000380a0c7810 */ /* 0x000fe40007ffe0ff */
        /* <DEDUP_REMOVED lines=13> */
[----:B------:R-:W-:Y:S01]  /*1fb0*/  VIADD R12, R10, 0x41 ;  /* 0x000000410a0c7836 */ /* 0x000fe20000000000 */
[----:B------:R-:W-:Y:S01]  /*1fc0*/  ULDC UR6, c[0x0][0x28c] ;  /* 0x0000a30000067ab9 */ /* 0x000fe20000000800 */
[----:B------:R-:W-:Y:S02]  /*1fd0*/  FSEL R180, R45, -INF , !P1 ;  /* 0xff8000002db47808 */ /* 0x000fe40004800000 */
[----:B------:R-:W-:Y:S02]  /*1fe0*/  FSEL R22, R47, -INF , !P1 ;  /* 0xff8000002f167808 */ /* 0x000fe40004800000 */
[----:B------:R-:W-:Y:S01]  /*1ff0*/  ISETP.GE.AND P1, PT, R12, UR6, PT ;  /* 0x000000060c007c0c */ /* 0x000fe2000bf26270 */
[----:B------:R-:W-:Y:S01]  /*2000*/  ULDC UR6, c[0x0][0x28c] ;  /* 0x0000a30000067ab9 */ /* 0x000fe20000000800 */
[----:B------:R-:W-:Y:S02]  /*2010*/  IADD3 R12, R10, 0x48, RZ ;  /* 0x000000480a0c7810 */ /* 0x000fe40007ffe0ff */
[----:B------:R-:W-:-:S02]  /*2020*/  FSEL R47, R48, -INF , !P2 ;  /* 0xff800000302f7808 */ /* 0x000fc40005000000 */
[----:B------:R-:W-:Y:S02]  /*2030*/  FSEL R23, R50, -INF , !P2 ;  /* 0xff80000032177808 */ /* 0x000fe40005000000 */
        /* <DEDUP_REMOVED lines=11> */
[----:B------:R-:W-:Y:S01]  /*20f0*/  VIADD R12, R10, 0x51 ;  /* 0x000000510a0c7836 */ /* 0x000fe20000000000 */
        /* <DEDUP_REMOVED lines=19> */
[----:B------:R-:W-:Y:S01]  /*2230*/  VIADD R12, R10, 0x61 ;  /* 0x000000610a0c7836 */ /* 0x000fe20000000000 */
[----:B------:R-:W-:Y:S01]  /*2240*/  ULDC UR6, c[0x0][0x28c] ;  /* 0x0000a30000067ab9 */ /* 0x000fe20000000800 */
        /* <DEDUP_REMOVED lines=74> */
[----:B------:R-:W-:Y:S02]  /*26f0*/  FSEL R83, R92, -INF , !P6 ;  /* 0xff8000005c537808 */ /* 0x000fe40007000000 */
[----:B------:R-:W-:Y:S02]  /*2700*/  FSEL R89, R94, -INF , !P6 ;  /* 0xff8000005e597808 */ /* 0x000fe40007000000 */
[C---:B------:R-:W-:Y:S01]  /*2710*/  ISETP.GE.AND P6, PT, R10.reuse, UR6, PT ;  /* 0x000000060a007c0c */ /* 0x040fe2000bfc6270 */
[----:B------:R-:W-:Y:S01]  /*2720*/  ULDC UR6, c[0x0][0x28c] ;  /* 0x0000a30000067ab9 */ /* 0x000fe20000000800 */
[----:B------:R-:W-:-:S02]  /*2730*/  IADD3 R12, R10, 0xa0, RZ ;  /* 0x000000a00a0c7810 */ /* 0x000fc40007ffe0ff */
[----:B------:R-:W-:Y:S02]  /*2740*/  FSEL R182, R24, -INF , !P6 ;  /* 0xff80000018b67808 */ /* 0x000fe40007000000 */
[----:B------:R-:W-:Y:S02]  /*2750*/  FSEL R48, R26, -INF , !P6 ;  /* 0xff8000001a307808 */ /* 0x000fe40007000000 */
[----:B------:R-:W-:Y:S02]  /*2760*/  FMNMX R19, R182, R13, !PT ;  /* 0x0000000db6137209 */ /* 0x000fe40007800000 */
[----:B------:R-:W-:Y:S02]  /*2770*/  FMNMX R33, R48, R27, !PT ;  /* 0x0000001b30217209 */ /* 0x000fe40007800000 */
[----:B------:R-:W-:Y:S02]  /*2780*/  FSEL R86, R93, -INF , !P1 ;  /* 0xff8000005d567808 */ /* 0x000fe40004800000 */
[----:B------:R-:W-:-:S02]  /*2790*/  FSEL R92, R95, -INF , !P1 ;  /* 0xff8000005f5c7808 */ /* 0x000fc40004800000 */
[----:B------:R-:W-:Y:S01]  /*27a0*/  ISETP.GE.AND P6, PT, R12, UR7, PT ;  /* 0x000000070c007c0c */ /* 0x000fe2000bfc6270 */
[----:B------:R-:W-:Y:S01]  /*27b0*/  ULDC UR7, c[0x0][0x604] ;  /* 0x0001810000077ab9 */ /* 0x000fe20000000800 */
[----:B------:R-:W-:Y:S01]  /*27c0*/  ISETP.GE.AND P1, PT, R18, UR8, PT ;  /* 0x0000000812007c0c */ /* 0x000fe2000bf26270 */
[----:B------:R-:W-:Y:S01]  /*27d0*/  ULDC UR8, c[0x0][0x604] ;  /* 0x0001810000087ab9 */ /* 0x000fe20000000800 */
[----:B------:R-:W-:Y:S02]  /*27e0*/  FMNMX R12, R14, R19, !PT ;  /* 0x000000130e0c7209 */ /* 0x000fe40007800000 */
[----:B------:R-:W-:Y:S02]  /*27f0*/  FMNMX R18, R30, R33, !PT ;  /* 0x000000211e127209 */ /* 0x000fe40007800000 */
[----:B------:R-:W-:Y:S02]  /*2800*/  FMNMX R12, R177, R12, !PT ;  /* 0x0000000cb10c7209 */ /* 0x000fe40007800000 */
[----:B------:R-:W-:-:S02]  /*2810*/  FMNMX R19, R31, R18, !PT ;  /* 0x000000121f137209 */ /* 0x000fc40007800000 */
[----:B------:R-:W-:Y:S02]  /*2820*/  IADD3 R26, R10, 0xa8, RZ ;  /* 0x000000a80a1a7810 */ /* 0x000fe40007ffe0ff */
[----:B------:R-:W-:Y:S02]  /*2830*/  FMNMX R33, R15, R12, !PT ;  /* 0x0000000c0f217209 */ /* 0x000fe40007800000 */
[----:B------:R-:W-:Y:S02]  /*2840*/  FMNMX R12, R34, R19, !PT ;  /* 0x00000013220c7209 */ /* 0x000fe40007800000 */
[----:B------:R-:W-:Y:S02]  /*2850*/  FSEL R87, R96, -INF , !P2 ;  /* 0xff80000060577808 */ /* 0x000fe40005000000 */
[----:B------:R-:W-:Y:S02]  /*2860*/  FSEL R24, R98, -INF , !P2 ;  /* 0xff80000062187808 */ /* 0x000fe40005000000 */
[----:B------:R-:W-:-:S02]  /*2870*/  IADD3 R18, R10, 0xa9, RZ ;  /* 0x000000a90a127810 */ /* 0x000fc40007ffe0ff */
[----:B------:R-:W-:Y:S01]  /*2880*/  ISETP.GE.AND P2, PT, R26, UR6, PT ;  /* 0x000000061a007c0c */ /* 0x000fe2000bf46270 */
[----:B------:R-:W-:Y:S01]  /*2890*/  ULDC UR6, c[0x0][0x28c] ;  /* 0x0000a30000067ab9 */ /* 0x000fe20000000800 */
[----:B------:R-:W-:Y:S02]  /*28a0*/  FMNMX R33, R20, R33, !PT ;  /* 0x0000002114217209 */ /* 0x000fe40007800000 */
[----:B------:R-:W-:Y:S02]  /*28b0*/  FMNMX R12, R35, R12, !PT ;  /* 0x0000000c230c7209 */ /* 0x000fe40007800000 */
[----:B------:R-:W-:Y:S02]  /*28c0*/  FSEL R186, R97, -INF , !P3 ;  /* 0xff80000061ba7808 */ /* 0x000fe40005800000 */
[----:B------:R-:W-:Y:S02]  /*28d0*/  FSEL R26, R99, -INF , !P3 ;  /* 0xff800000631a7808 */ /* 0x000fe40005800000 */
[----:B------:R-:W-:Y:S01]  /*28e0*/  ISETP.GE.AND P3, PT, R18, UR6, PT ;  /* 0x0000000612007c0c */ /* 0x000fe2000bf66270 */
[----:B------:R-:W-:Y:S01]  /*28f0*/  ULDC UR6, c[0x0][0x28c] ;  /* 0x0000a30000067ab9 */ /* 0x000fe20000000800 */
[----:B------:R-:W-:-:S02]  /*2900*/  FMNMX R18, R178, R33, !PT ;  /* 0x00000021b2127209 */ /* 0x000fc40007800000 */
[----:B------:R-:W-:Y:S02]  /*2910*/  FMNMX R12, R11, R12, !PT ;  /* 0x0000000c0b0c7209 */ /* 0x000fe40007800000 */
[----:B------:R-:W-:Y:S02]  /*2920*/  FMNMX R19, R37, R18, !PT ;  /* 0x0000001225137209 */ /* 0x000fe40007800000 */
[----:B------:R-:W-:Y:S02]  /*2930*/  FMNMX R33, R21, R12, !PT ;  /* 0x0000000c15217209 */ /* 0x000fe40007800000 */
[----:B------:R-:W-:Y:S02]  /*2940*/  FMNMX R19, R40, R19, !PT ;  /* 0x0000001328137209 */ /* 0x000fe40007800000 */
[----:B------:R-:W-:Y:S02]  /*2950*/  FMNMX R12, R42, R33, !PT ;  /* 0x000000212a0c7209 */ /* 0x000fe40007800000 */
[----:B------:R-:W-:-:S02]  /*2960*/  IADD3 R51, R10, 0xb0, RZ ;  /* 0x000000b00a337810 */ /* 0x000fc40007ffe0ff */
[----:B------:R-:W-:Y:S02]  /*2970*/  FMNMX R18, R38, R19, !PT ;  /* 0x0000001326127209 */ /* 0x000fe40007800000 */
[----:B------:R-:W-:Y:S01]  /*2980*/  FMNMX R19, R43, R12, !PT ;  /* 0x0000000c2b137209 */ /* 0x000fe20007800000 */
[----:B------:R-:W-:Y:S01]  /*2990*/  VIADD R12, R10, 0xb1 ;  /* 0x000000b10a0c7836 */ /* 0x000fe20000000000 */
[----:B------:R-:W-:Y:S02]  /*29a0*/  FSEL R100, R100, -INF , !P4 ;  /* 0xff80000064647808 */ /* 0x000fe40006000000 */
[----:B------:R-:W-:Y:S02]  /*29b0*/  FSEL R154, R102, -INF , !P4 ;  /* 0xff800000669a7808 */ /* 0x000fe40006000000 */
[----:B------:R-:W-:Y:S01]  /*29c0*/  ISETP.GE.AND P4, PT, R51, UR6, PT ;  /* 0x0000000633007c0c */ /* 0x000fe2000bf86270 */
[----:B------:R-:W-:Y:S01]  /*29d0*/  ULDC UR6, c[0x0][0x28c] ;  /* 0x0000a30000067ab9 */ /* 0x000fe20000000800 */
[----:B------:R-:W-:-:S02]  /*29e0*/  FMNMX R33, R39, R18, !PT ;  /* 0x0000001227217209 */ /* 0x000fc40007800000 */
[----:B------:R-:W-:Y:S02]  /*29f0*/  FSEL R101, R101, -INF , !P5 ;  /* 0xff80000065657808 */ /* 0x000fe40006800000 */
[----:B------:R-:W-:Y:S02]  /*2a00*/  FMNMX R19, R46, R19, !PT ;  /* 0x000000132e137209 */ /* 0x000fe40007800000 */
[----:B------:R-:W-:Y:S02]  /*2a10*/  FSEL R155, R103, -INF , !P5 ;  /* 0xff800000679b7808 */ /* 0x000fe40006800000 */
[----:B------:R-:W-:Y:S01]  /*2a20*/  ISETP.GE.AND P5, PT, R12, UR6, PT ;  /* 0x000000060c007c0c */ /* 0x000fe2000bfa6270 */
[----:B------:R-:W-:Y:S01]  /*2a30*/  ULDC UR6, c[0x0][0x28c] ;  /* 0x0000a30000067ab9 */ /* 0x000fe20000000800 */
[----:B------:R-:W-:Y:S02]  /*2a40*/  FMNMX R12, R180, R33, !PT ;  /* 0x00000021b40c7209 */ /* 0x000fe40007800000 */
[----:B------:R-:W-:-:S02]  /*2a50*/  FMNMX R18, R22, R19, !PT ;  /* 0x0000001316127209 */ /* 0x000fc40007800000 */
[----:B------:R-:W-:Y:S02]  /*2a60*/  FMNMX R12, R47, R12, !PT ;  /* 0x0000000c2f0c7209 */ /* 0x000fe40007800000 */
[----:B------:R-:W-:Y:S02]  /*2a70*/  FMNMX R18, R23, R18, !PT ;  /* 0x0000001217127209 */ /* 0x000fe40007800000 */
[----:B------:R-:W-:Y:S02]  /*2a80*/  FMNMX R19, R49, R12, !PT ;  /* 0x0000000c31137209 */ /* 0x000fe40007800000 */
[----:B------:R-:W-:Y:S02]  /*2a90*/  FMNMX R33, R25, R18, !PT ;  /* 0x0000001219217209 */ /* 0x000fe40007800000 */
[----:B------:R-:W-:Y:S02]  /*2aa0*/  FMNMX R12, R52, R19, !PT ;  /* 0x00000013340c7209 */ /* 0x000fe40007800000 */
[----:B------:R-:W-:-:S02]  /*2ab0*/  FMNMX R18, R28, R33, !PT ;  /* 0x000000211c127209 */ /* 0x000fc40007800000 */
[----:B------:R-:W-:Y:S02]  /*2ac0*/  FMNMX R19, R53, R12, !PT ;  /* 0x0000000c35137209 */ /* 0x000fe40007800000 */
[----:B------:R-:W-:Y:S02]  /*2ad0*/  FMNMX R33, R29, R18, !PT ;  /* 0x000000121d217209 */ /* 0x000fe40007800000 */
[----:B------:R-:W-:Y:S02]  /*2ae0*/  IADD3 R51, R10, 0xb8, RZ ;  /* 0x000000b80a337810 */ /* 0x000fe40007ffe0ff */
[----:B------:R-:W-:Y:S02]  /*2af0*/  FMNMX R19, R50, R19, !PT ;  /* 0x0000001332137209 */ /* 0x000fe40007800000 */
[----:B------:R-:W-:Y:S02]  /*2b00*/  FSEL R104, R104, -INF , !P6 ;  /* 0xff80000068687808 */ /* 0x000fe40007000000 */
[----:B------:R-:W-:-:S02]  /*2b10*/  FSEL R106, R106, -INF , !P6 ;  /* 0xff8000006a6a7808 */ /* 0x000fc40007000000 */
[----:B------:R-:W-:Y:S02]  /*2b20*/  FMNMX R12, R58, R33, !PT ;  /* 0x000000213a0c7209 */ /* 0x000fe40007800000 */
[----:B------:R-:W-:Y:S01]  /*2b30*/  ISETP.GE.AND P6, PT, R51, UR6, PT ;  /* 0x0000000633007c0c */ /* 0x000fe2000bfc6270 */
[----:B------:R-:W-:Y:S01]  /*2b40*/  ULDC UR6, c[0x0][0x28c] ;  /* 0x0000a30000067ab9 */ /* 0x000fe20000000800 */
[----:B------:R-:W-:Y:S02]  /*2b50*/  IADD3 R51, R10, 0xb9, RZ ;  /* 0x000000b90a337810 */ /* 0x000fe40007ffe0ff */
[----:B------:R-:W-:Y:S02]  /*2b60*/  FMNMX R18, R54, R19, !PT ;  /* 0x0000001336127209 */ /* 0x000fe40007800000 */
[----:B------:R-:W-:Y:S02]  /*2b70*/  FMNMX R19, R59, R12, !PT ;  /* 0x0000000c3b137209 */ /* 0x000fe40007800000 */
[----:B------:R-:W-:-:S02]  /*2b80*/  FSEL R103, R105, -INF , !P1 ;  /* 0xff80000069677808 */ /* 0x000fc40004800000 */
[----:B------:R-:W-:Y:S02]  /*2b90*/  FSEL R107, R107, -INF , !P1 ;  /* 0xff8000006b6b7808 */ /* 0x000fe40004800000 */
[----:B------:R-:W-:Y:S02]  /*2ba0*/  IADD3 R33, R10, 0xc0, RZ ;  /* 0x000000c00a217810 */ /* 0x000fe40007ffe0ff */
[----:B------:R-:W-:Y:S01]  /*2bb0*/  ISETP.GE.AND P1, PT, R51, UR6, PT ;  /* 0x0000000633007c0c */ /* 0x000fe2000bf26270 */
[----:B------:R-:W-:Y:S01]  /*2bc0*/  ULDC UR6, c[0x0][0x28c] ;  /* 0x0000a30000067ab9 */ /* 0x000fe20000000800 */
[----:B------:R-:W-:Y:S02]  /*2bd0*/  FMNMX R18, R55, R18, !PT ;  /* 0x0000001237127209 */ /* 0x000fe40007800000 */
[----:B------:R-:W-:Y:S02]  /*2be0*/  FSEL R102, R108, -INF , !P2 ;  /* 0xff8000006c667808 */ /* 0x000fe40005000000 */
[----:B------:R-:W-:-:S02]  /*2bf0*/  FSEL R105, R110, -INF , !P2 ;  /* 0xff8000006e697808 */ /* 0x000fc40005000000 */
[----:B------:R-:W-:Y:S02]  /*2c00*/  FMNMX R19, R32, R19, !PT ;  /* 0x0000001320137209 */ /* 0x000fe40007800000 */
[----:B------:R-:W-:Y:S01]  /*2c10*/  ISETP.GE.AND P2, PT, R33, UR6, PT ;  /* 0x0000000621007c0c */ /* 0x000fe2000bf46270 */
[----:B------:R-:W-:Y:S01]  /*2c20*/  ULDC UR6, c[0x0][0x28c] ;  /* 0x0000a30000067ab9 */ /* 0x000fe20000000800 */
[----:B------:R-:W-:Y:S01]  /*2c30*/  FMNMX R33, R183, R18, !PT ;  /* 0x00000012b7217209 */ /* 0x000fe20007800000 */
[----:B------:R-:W-:Y:S01]  /*2c40*/  VIADD R18, R10, 0xc1 ;  /* 0x000000c10a127836 */ /* 0x000fe20000000000 */
[----:B------:R-:W-:Y:S02]  /*2c50*/  FMNMX R19, R36, R19, !PT ;  /* 0x0000001324137209 */ /* 0x000fe40007800000 */
[----:B------:R-:W-:Y:S02]  /*2c60*/  FMNMX R33, R64, R33, !PT ;  /* 0x0000002140217209 */ /* 0x000fe40007800000 */
[----:B------:R-:W-:-:S02]  /*2c70*/  FSEL R109, R109, -INF , !P3 ;  /* 0xff8000006d6d7808 */ /* 0x000fc40005800000 */
[----:B------:R-:W-:Y:S02]  /*2c80*/  FMNMX R12, R66, R19, !PT ;  /* 0x00000013420c7209 */ /* 0x000fe40007800000 */
[----:B------:R-:W-:Y:S02]  /*2c90*/  FSEL R156, R111, -INF , !P3 ;  /* 0xff8000006f9c7808 */ /* 0x000fe40005800000 */
[----:B------:R-:W-:Y:S01]  /*2ca0*/  ISETP.GE.AND P3, PT, R18, UR6, PT ;  /* 0x0000000612007c0c */ /* 0x000fe2000bf66270 */
[----:B------:R-:W-:Y:S01]  /*2cb0*/  ULDC UR6, c[0x0][0x28c] ;  /* 0x0000a30000067ab9 */ /* 0x000fe20000000800 */
[----:B------:R-:W-:Y:S02]  /*2cc0*/  FMNMX R18, R184, R33, !PT ;  /* 0x00000021b8127209 */ /* 0x000fe40007800000 */
[----:B------:R-:W-:Y:S02]  /*2cd0*/  FMNMX R19, R41, R12, !PT ;  /* 0x0000000c29137209 */ /* 0x000fe40007800000 */
[----:B------:R-:W-:-:S02]  /*2ce0*/  FMNMX R18, R185, R18, !PT ;  /* 0x00000012b9127209 */ /* 0x000fc40007800000 */
[----:B------:R-:W-:Y:S02]  /*2cf0*/  FMNMX R12, R44, R19, !PT ;  /* 0x000000132c0c7209 */ /* 0x000fe40007800000 */
[----:B------:R-:W-:Y:S02]  /*2d00*/  FMNMX R19, R69, R18, !PT ;  /* 0x0000001245137209 */ /* 0x000fe40007800000 */
[----:B------:R-:W-:Y:S02]  /*2d10*/  FMNMX R33, R45, R12, !PT ;  /* 0x0000000c2d217209 */ /* 0x000fe40007800000 */
[----:B------:R-:W-:Y:S02]  /*2d20*/  IADD3 R51, R10, 0xc8, RZ ;  /* 0x000000c80a337810 */ /* 0x000fe40007ffe0ff */
[----:B------:R-:W-:Y:S02]  /*2d30*/  FMNMX R12, R72, R19, !PT ;  /* 0x00000013480c7209 */ /* 0x000fe40007800000 */
[----:B------:R-:W-:-:S02]  /*2d40*/  FMNMX R18, R74, R33, !PT ;  /* 0x000000214a127209 */ /* 0x000fc40007800000 */
[----:B------:R-:W-:Y:S02]  /*2d50*/  FSEL R112, R112, -INF , !P4 ;  /* 0xff80000070707808 */ /* 0x000fe40006000000 */
[----:B------:R-:W-:Y:S02]  /*2d60*/  FSEL R157, R114, -INF , !P4 ;  /* 0xff800000729d7808 */ /* 0x000fe40006000000 */
[----:B------:R-:W-:Y:S02]  /*2d70*/  IADD3 R33, R10, 0xc9, RZ ;  /* 0x000000c90a217810 */ /* 0x000fe40007ffe0ff */
[----:B------:R-:W-:Y:S01]  /*2d80*/  ISETP.GE.AND P4, PT, R51, UR6, PT ;  /* 0x0000000633007c0c */ /* 0x000fe2000bf86270 */
[----:B------:R-:W-:Y:S01]  /*2d90*/  ULDC UR6, c[0x0][0x28c] ;  /* 0x0000a30000067ab9 */ /* 0x000fe20000000800 */
[----:B------:R-:W-:Y:S02]  /*2da0*/  FMNMX R12, R73, R12, !PT ;  /* 0x0000000c490c7209 */ /* 0x000fe40007800000 */
[----:B------:R-:W-:-:S02]  /*2db0*/  FSEL R113, R113, -INF , !P5 ;  /* 0xff80000071717808 */ /* 0x000fc40006800000 */
[----:B------:R-:W-:Y:S02]  /*2dc0*/  FSEL R158, R115, -INF , !P5 ;  /* 0xff800000739e7808 */ /* 0x000fe40006800000 */
[----:B------:R-:W-:Y:S02]  /*2dd0*/  FMNMX R19, R75, R18, !PT ;  /* 0x000000124b137209 */ /* 0x000fe40007800000 */
[----:B------:R-:W-:Y:S01]  /*2de0*/  ISETP.GE.AND P5, PT, R33, UR6, PT ;  /* 0x0000000621007c0c */ /* 0x000fe2000bfa6270 */
[----:B------:R-:W-:Y:S01]  /*2df0*/  ULDC UR6, c[0x0][0x28c] ;  /* 0x0000a30000067ab9 */ /* 0x000fe20000000800 */
[----:B------:R-:W-:Y:S02]  /*2e00*/  FMNMX R33, R71, R12, !PT ;  /* 0x0000000c47217209 */ /* 0x000fe40007800000 */
[----:B------:R-:W-:Y:S02]  /*2e10*/  FMNMX R12, R56, R19, !PT ;  /* 0x00000013380c7209 */ /* 0x000fe40007800000 */
[----:B------:R-:W-:-:S02]  /*2e20*/  FMNMX R33, R78, R33, !PT ;  /* 0x000000214e217209 */ /* 0x000fc40007800000 */
[----:B------:R-:W-:Y:S02]  /*2e30*/  FMNMX R19, R57, R12, !PT ;  /* 0x0000000c39137209 */ /* 0x000fe40007800000 */
[----:B------:R-:W-:Y:S01]  /*2e40*/  FMNMX R12, R80, R33, !PT ;  /* 0x00000021500c7209 */ /* 0x000fe20007800000 */
[C---:B------:R-:W-:Y:S01]  /*2e50*/  VIADD R33, R10.reuse, 0xd1 ;  /* 0x000000d10a217836 */ /* 0x040fe20000000000 */
[----:B------:R-:W-:Y:S02]  /*2e60*/  IADD3 R18, R10, 0xd0, RZ ;  /* 0x000000d00a127810 */ /* 0x000fe40007ffe0ff */
[----:B------:R-:W-:Y:S02]  /*2e70*/  FMNMX R19, R60, R19, !PT ;  /* 0x000000133c137209 */ /* 0x000fe40007800000 */
[----:B------:R-:W-:Y:S02]  /*2e80*/  FMNMX R12, R81, R12, !PT ;  /* 0x0000000c510c7209 */ /* 0x000fe40007800000 */
[----:B------:R-:W-:-:S02]  /*2e90*/  FSEL R108, R116, -INF , !P6 ;  /* 0xff800000746c7808 */ /* 0x000fc40007000000 */
[----:B------:R-:W-:Y:S02]  /*2ea0*/  FSEL R159, R118, -INF , !P6 ;  /* 0xff800000769f7808 */ /* 0x000fe40007000000 */
[----:B------:R-:W-:Y:S01]  /*2eb0*/  ISETP.GE.AND P6, PT, R18, UR6, PT ;  /* 0x0000000612007c0c */ /* 0x000fe2000bfc6270 */
[----:B------:R-:W-:Y:S01]  /*2ec0*/  ULDC UR6, c[0x0][0x28c] ;  /* 0x0000a30000067ab9 */ /* 0x000fe20000000800 */
[----:B------:R-:W-:Y:S02]  /*2ed0*/  FMNMX R18, R76, R19, !PT ;  /* 0x000000134c127209 */ /* 0x000fe40007800000 */
[----:B------:R-:W-:Y:S02]  /*2ee0*/  FMNMX R12, R79, R12, !PT ;  /* 0x0000000c4f0c7209 */ /* 0x000fe40007800000 */
[----:B------:R-:W-:Y:S02]  /*2ef0*/  FSEL R110, R117, -INF , !P1 ;  /* 0xff800000756e7808 */ /* 0x000fe40004800000 */
[----:B------:R-:W-:-:S02]  /*2f00*/  FSEL R160, R119, -INF , !P1 ;  /* 0xff80000077a07808 */ /* 0x000fc40004800000 */
[----:B------:R-:W-:Y:S02]  /*2f10*/  FMNMX R19, R77, R18, !PT ;  /* 0x000000124d137209 */ /* 0x000fe40007800000 */
[----:B------:R-:W-:Y:S01]  /*2f20*/  ISETP.GE.AND P1, PT, R33, UR6, PT ;  /* 0x0000000621007c0c */ /* 0x000fe2000bf26270 */
[----:B------:R-:W-:Y:S01]  /*2f30*/  ULDC UR6, c[0x0][0x28c] ;  /* 0x0000a30000067ab9 */ /* 0x000fe20000000800 */
[----:B------:R-:W-:Y:S02]  /*2f40*/  FMNMX R33, R85, R12, !PT ;  /* 0x0000000c55217209 */ /* 0x000fe40007800000 */
[----:B------:R-:W-:Y:S02]  /*2f50*/  FMNMX R19, R152, R19, !PT ;  /* 0x0000001398137209 */ /* 0x000fe40007800000 */
        /* <DEDUP_REMOVED lines=9> */
[----:B------:R-:W-:Y:S02]  /*2ff0*/  IADD3 R51, R10, 0xd8, RZ ;  /* 0x000000d80a337810 */ /* 0x000fe40007ffe0ff */
[----:B------:R-:W-:Y:S02]  /*3000*/  FMNMX R33, R24, R33, !PT ;  /* 0x0000002118217209 */ /* 0x000fe40007800000 */
[----:B------:R-:W-:Y:S02]  /*3010*/  FMNMX R19, R186, R19, !PT ;  /* 0x00000013ba137209 */ /* 0x000fe40007800000 */
[----:B------:R-:W-:Y:S02]  /*3020*/  FSEL R120, R120, -INF , !P2 ;  /* 0xff80000078787808 */ /* 0x000fe40005000000 */
[----:B------:R-:W-:-:S02]  /*3030*/  FSEL R161, R122, -INF , !P2 ;  /* 0xff8000007aa17808 */ /* 0x000fc40005000000 */
[----:B------:R-:W-:Y:S02]  /*3040*/  IADD3 R18, R10, 0xd9, RZ ;  /* 0x000000d90a127810 */ /* 0x000fe40007ffe0ff */
[----:B------:R-:W-:Y:S01]  /*3050*/  ISETP.GE.AND P2, PT, R51, UR6, PT ;  /* 0x0000000633007c0c */ /* 0x000fe2000bf46270 */
[----:B------:R-:W-:Y:S01]  /*3060*/  ULDC UR6, c[0x0][0x28c] ;  /* 0x0000a30000067ab9 */ /* 0x000fe20000000800 */
[----:B------:R-:W-:Y:S02]  /*3070*/  FMNMX R33, R26, R33, !PT ;  /* 0x000000211a217209 */ /* 0x000fe40007800000 */
[----:B------:R-:W-:Y:S02]  /*3080*/  FMNMX R12, R100, R19, !PT ;  /* 0x00000013640c7209 */ /* 0x000fe40007800000 */
[----:B------:R-:W-:Y:S02]  /*3090*/  FSEL R121, R121, -INF , !P3 ;  /* 0xff80000079797808 */ /* 0x000fe40005800000 */
[----:B------:R-:W-:-:S02]  /*30a0*/  FSEL R162, R123, -INF , !P3 ;  /* 0xff8000007ba27808 */ /* 0x000fc40005800000 */
[----:B------:R-:W-:Y:S01]  /*30b0*/  ISETP.GE.AND P3, PT, R18, UR6, PT ;  /* 0x0000000612007c0c */ /* 0x000fe2000bf66270 */
[----:B------:R-:W-:Y:S01]  /*30c0*/  ULDC UR6, c[0x0][0x28c] ;  /* 0x0000a30000067ab9 */ /* 0x000fe20000000800 */
[----:B------:R-:W-:Y:S02]  /*30d0*/  FMNMX R18, R154, R33, !PT ;  /* 0x000000219a127209 */ /* 0x000fe40007800000 */
        /* <DEDUP_REMOVED lines=18> */
[----:B------:R-:W-:Y:S01]  /*3200*/  ISETP.GE.AND P4, PT, R51, UR6, PT ;  /* 0x0000000633007c0c */ /* 0x000fe2000bf86270 */
[----:B------:R-:W-:Y:S01]  /*3210*/  VIADD R51, R10, 0xe1 ;  /* 0x000000e10a337836 */ /* 0x000fe20000000000 */
[----:B------:R-:W-:Y:S01]  /*3220*/  FMNMX R19, R159, R12, !PT ;  /* 0x0000000c9f137209 */ /* 0x000fe20007800000 */
[----:B------:R-:W-:Y:S01]  /*3230*/  ULDC UR6, c[0x0][0x28c] ;  /* 0x0000a30000067ab9 */ /* 0x000fe20000000800 */
[----:B------:R-:W-:Y:S02]  /*3240*/  FMNMX R33, R110, R33, !PT ;  /* 0x000000216e217209 */ /* 0x000fe40007800000 */
[----:B------:R-:W-:-:S02]  /*3250*/  FMNMX R12, R160, R19, !PT ;  /* 0x00000013a00c7209 */ /* 0x000fc40007800000 */
[----:B------:R-:W-:Y:S02]  /*3260*/  FSEL R111, R125, -INF , !P5 ;  /* 0xff8000007d6f7808 */ /* 0x000fe40006800000 */
[----:B------:R-:W-:Y:S02]  /*3270*/  FSEL R164, R127, -INF , !P5 ;  /* 0xff8000007fa47808 */ /* 0x000fe40006800000 */
[----:B------:R-:W-:Y:S02]  /*3280*/  FMNMX R18, R120, R33, !PT ;  /* 0x0000002178127209 */ /* 0x000fe40007800000 */
[----:B------:R-:W-:Y:S01]  /*3290*/  ISETP.GE.AND P5, PT, R51, UR6, PT ;  /* 0x0000000633007c0c */ /* 0x000fe2000bfa6270 */
[----:B------:R-:W-:Y:S01]  /*32a0*/  ULDC UR6, c[0x0][0x28c] ;  /* 0x0000a30000067ab9 */ /* 0x000fe20000000800 */
[----:B------:R-:W-:Y:S02]  /*32b0*/  IADD3 R51, R10, 0xe8, RZ ;  /* 0x000000e80a337810 */ /* 0x000fe40007ffe0ff */
[----:B------:R-:W-:-:S02]  /*32c0*/  FMNMX R19, R161, R12, !PT ;  /* 0x0000000ca1137209 */ /* 0x000fc40007800000 */
[----:B------:R-:W-:Y:S01]  /*32d0*/  FMNMX R33, R121, R18, !PT ;  /* 0x0000001279217209 */ /* 0x000fe20007800000 */
[----:B------:R-:W3:Y:S01]  /*32e0*/  LDC R12, c[0x0][0x28c] ;  /* 0x0000a300ff0c7b82 */ /* 0x000ee20000000800 */
[----:B------:R-:W-:Y:S02]  /*32f0*/  FSEL R128, R128, -INF , !P6 ;  /* 0xff80000080807808 */ /* 0x000fe40007000000 */
[----:B------:R-:W-:Y:S02]  /*3300*/  FSEL R165, R130, -INF , !P6 ;  /* 0xff80000082a57808 */ /* 0x000fe40007000000 */
[----:B------:R-:W-:Y:S01]  /*3310*/  ISETP.GE.AND P6, PT, R51, UR6, PT ;  /* 0x0000000633007c0c */ /* 0x000fe2000bfc6270 */
[----:B------:R-:W-:Y:S01]  /*3320*/  ULDC UR6, c[0x0][0x28c] ;  /* 0x0000a30000067ab9 */ /* 0x000fe20000000800 */
[----:B------:R-:W-:Y:S02]  /*3330*/  IADD3 R51, R10, 0xe9, RZ ;  /* 0x000000e90a337810 */ /* 0x000fe40007ffe0ff */
[----:B------:R-:W-:-:S02]  /*3340*/  FMNMX R18, R162, R19, !PT ;  /* 0x00000013a2127209 */ /* 0x000fc40007800000 */
[----:B------:R-:W-:Y:S02]  /*3350*/  FMNMX R62, R124, R33, !PT ;  /* 0x000000217c3e7209 */ /* 0x000fe40007800000 */
[----:B------:R-:W-:Y:S02]  /*3360*/  FSEL R129, R129, -INF , !P1 ;  /* 0xff80000081817808 */ /* 0x000fe40004800000 */
[----:B------:R-:W-:Y:S02]  /*3370*/  FSEL R166, R131, -INF , !P1 ;  /* 0xff80000083a67808 */ /* 0x000fe40004800000 */
[----:B------:R-:W-:Y:S01]  /*3380*/  ISETP.GE.AND P1, PT, R51, UR6, PT ;  /* 0x0000000633007c0c */ /* 0x000fe2000bf26270 */
[----:B------:R-:W-:Y:S01]  /*3390*/  ULDC UR6, c[0x0][0x28c] ;  /* 0x0000a30000067ab9 */ /* 0x000fe20000000800 */
[----:B------:R-:W-:Y:S02]  /*33a0*/  FMNMX R19, R163, R18, !PT ;  /* 0x00000012a3137209 */ /* 0x000fe40007800000 */
[----:B------:R-:W-:-:S02]  /*33b0*/  IADD3 R51, R10, 0xf0, RZ ;  /* 0x000000f00a337810 */ /* 0x000fc40007ffe0ff */
[----:B------:R-:W-:Y:S02]  /*33c0*/  FMNMX R33, R111, R62, !PT ;  /* 0x0000003e6f217209 */ /* 0x000fe40007800000 */
[----:B------:R-:W-:Y:S02]  /*33d0*/  FSEL R114, R132, -INF , !P2 ;  /* 0xff80000084727808 */ /* 0x000fe40005000000 */
[----:B------:R-:W-:Y:S02]  /*33e0*/  FSEL R167, R134, -INF , !P2 ;  /* 0xff80000086a77808 */ /* 0x000fe40005000000 */
[----:B------:R-:W-:Y:S02]  /*33f0*/  FMNMX R18, R164, R19, !PT ;  /* 0x00000013a4127209 */ /* 0x000fe40007800000 */
[----:B------:R-:W-:Y:S01]  /*3400*/  ISETP.GE.AND P2, PT, R51, UR6, PT ;  /* 0x0000000633007c0c */ /* 0x000fe2000bf46270 */
[----:B------:R-:W-:Y:S01]  /*3410*/  VIADD R51, R10, 0xf1 ;  /* 0x000000f10a337836 */ /* 0x000fe20000000000 */
[----:B------:R-:W-:Y:S01]  /*3420*/  FMNMX R62, R128, R33, !PT ;  /* 0x00000021803e7209 */ /* 0x000fe20007800000 */
[----:B------:R-:W-:Y:S01]  /*3430*/  ULDC UR6, c[0x0][0x28c] ;  /* 0x0000a30000067ab9 */ /* 0x000fe20000000800 */
[----:B------:R-:W-:-:S02]  /*3440*/  FMNMX R19, R165, R18, !PT ;  /* 0x00000012a5137209 */ /* 0x000fc40007800000 */
[----:B------:R-:W-:Y:S02]  /*3450*/  FMNMX R33, R129, R62, !PT ;  /* 0x0000003e81217209 */ /* 0x000fe40007800000 */
        /* <DEDUP_REMOVED lines=12> */
[----:B------:R-:W-:-:S02]  /*3520*/  FMNMX R51, R119, R62, !PT ;  /* 0x0000003e77337209 */ /* 0x000fc40007800000 */
[----:B------:R-:W-:Y:S02]  /*3530*/  IADD3 R19, R10, 0xf9, RZ ;  /* 0x000000f90a137810 */ /* 0x000fe40007ffe0ff */
[----:B------:R-:W-:Y:S02]  /*3540*/  FMNMX R18, R168, R33, !PT ;  /* 0x00000021a8127209 */ /* 0x000fe40007800000 */
[----:B------:R-:W-:Y:S02]  /*3550*/  FSEL R137, R137, -INF , !P5 ;  /* 0xff80000089897808 */ /* 0x000fe40006800000 */
[----:B------:R-:W-:Y:S02]  /*3560*/  FMNMX R62, R136, R51, !PT ;  /* 0x00000033883e7209 */ /* 0x000fe40007800000 */
[----:B------:R-:W-:Y:S02]  /*3570*/  FSEL R170, R139, -INF , !P5 ;  /* 0xff8000008baa7808 */ /* 0x000fe40006800000 */
[----:B---3--:R-:W-:-:S02]  /*3580*/  ISETP.GE.AND P5, PT, R19, R12, PT ;  /* 0x0000000c1300720c */ /* 0x008fc40003fa6270 */
[----:B------:R-:W-:Y:S02]  /*3590*/  FMNMX R19, R169, R18, !PT ;  /* 0x00000012a9137209 */ /* 0x000fe40007800000 */
[----:B------:R-:W-:Y:S02]  /*35a0*/  FSEL R122, R140, -INF , !P6 ;  /* 0xff8000008c7a7808 */ /* 0x000fe40007000000 */
[----:B------:R-:W-:Y:S02]  /*35b0*/  FMNMX R33, R137, R62, !PT ;  /* 0x0000003e89217209 */ /* 0x000fe40007800000 */
[----:B------:R-:W-:Y:S02]  /*35c0*/  FSEL R171, R142, -INF , !P6 ;  /* 0xff8000008eab7808 */ /* 0x000fe40007000000 */
[----:B------:R-:W-:Y:S02]  /*35d0*/  FMNMX R18, R170, R19, !PT ;  /* 0x00000013aa127209 */ /* 0x000fe40007800000 */
[----:B------:R-:W-:-:S02]  /*35e0*/  FSEL R130, R141, -INF , !P1 ;  /* 0xff8000008d827808 */ /* 0x000fc40004800000 */
        /* <DEDUP_REMOVED lines=13> */
[----:B------:R-:W-:Y:S02]  /*36c0*/  FMNMX R18, R174, R19, !PT ;  /* 0x00000013ae127209 */ /* 0x000fe40007800000 */
[----:B------:R-:W-:Y:S02]  /*36d0*/  FSEL R138, R149, -INF , !P5 ;  /* 0xff800000958a7808 */ /* 0x000fe40006800000 */
[----:B------:R-:W-:Y:S02]  /*36e0*/  FMNMX R19, R131, R62, !PT ;  /* 0x0000003e83137209 */ /* 0x000fe40007800000 */
[----:B------:R-:W-:Y:S02]  /*36f0*/  FSEL R175, R150, -INF , !P4 ;  /* 0xff80000096af7808 */ /* 0x000fe40006000000 */
[----:B------:R-:W-:-:S02]  /*3700*/  FMNMX R51, R138, R19, !PT ;  /* 0x000000138a337209 */ /* 0x000fc40007800000 */
[----:B------:R-:W-:Y:S02]  /*3710*/  FMNMX R33, R175, R18, !PT ;  /* 0x00000012af217209 */ /* 0x000fe40007800000 */
[----:B------:R-:W-:Y:S01]  /*3720*/  FSEL R176, R151, -INF , !P5 ;  /* 0xff80000097b07808 */ /* 0x000fe20006800000 */
[----:B------:R-:W3:Y:S03]  /*3730*/  SHFL.BFLY PT, R18, R51, 0x1, 0x1f ;  /* 0x0c201f0033127f89 */ /* 0x000ee600000e0000 */
[----:B------:R-:W-:-:S05]  /*3740*/  FMNMX R33, R176, R33, !PT ;  /* 0x00000021b0217209 */ /* 0x000fca0007800000 */
[----:B------:R-:W4:Y:S01]  /*3750*/  SHFL.BFLY PT, R62, R33, 0x1, 0x1f ;  /* 0x0c201f00213e7f89 */ /* 0x000f2200000e0000 */
[----:B---3--:R-:W-:-:S05]  /*3760*/  FMNMX R61, R51, R18, !PT ;  /* 0x00000012333d7209 */ /* 0x008fca0007800000 */
[----:B------:R-:W3:Y:S01]  /*3770*/  SHFL.BFLY PT, R18, R61, 0x2, 0x1f ;  /* 0x0c401f003d127f89 */ /* 0x000ee200000e0000 */
[----:B----4-:R-:W-:-:S05]  /*3780*/  FMNMX R62, R33, R62, !PT ;  /* 0x0000003e213e7209 */ /* 0x010fca0007800000 */
[----:B------:R-:W4:Y:S01]  /*3790*/  SHFL.BFLY PT, R63, R62, 0x2, 0x1f ;  /* 0x0c401f003e3f7f89 */ /* 0x000f2200000e0000 */
[----:B---3--:R-:W-:-:S04]  /*37a0*/  FMNMX R19, R61, R18, !PT ;  /* 0x000000123d137209 */ /* 0x008fc80007800000 */
[----:B------:R-:W-:-:S04]  /*37b0*/  FSETP.NEU.AND P1, PT, R19, -INF , PT ;  /* 0xff8000001300780b */ /* 0x000fc80003f2d000 */
[----:B------:R-:W-:Y:S02]  /*37c0*/  FSEL R33, R19, RZ, P1 ;  /* 0x000000ff13217208 */ /* 0x000fe40000800000 */
[----:B----4-:R-:W-:-:S03]  /*37d0*/  FMNMX R18, R62, R63, !PT ;  /* 0x0000003f3e127209 */ /* 0x010fc60007800000 */
[----:B------:R-:W-:Y:S01]  /*37e0*/  FMUL R139, R33, UR39 ;  /* 0x00000027218b7c20 */ /* 0x000fe20008400000 */
[C---:B------:R-:W-:Y:S01]  /*37f0*/  FSETP.NEU.AND P1, PT, R18.reuse, -INF , PT ;  /* 0xff8000001200780b */ /* 0x040fe20003f2d000 */
[----:B------:R-:W-:Y:S02]  /*3800*/  ULDC UR39, c[0x0][0x604] ;  /* 0x0001810000277ab9 */ /* 0x000fe40000000800 */
[--C-:B------:R-:W-:Y:S01]  /*3810*/  FFMA R65, R47, UR61, -R139.reuse ;  /* 0x0000003d2f417c23 */ /* 0x100fe2000800088b */
[----:B------:R-:W-:Y:S01]  /*3820*/  FSEL R47, R18, RZ, P1 ;  /* 0x000000ff122f7208 */ /* 0x000fe20000800000 */
[--C-:B------:R-:W-:Y:S01]  /*3830*/  FFMA R116, R186, UR39, -R139.reuse ;  /* 0x00000027ba747c23 */ /* 0x100fe2000800088b */
[--C-:B------:R-:W-:Y:S01]  /*3840*/  FFMA R182, R182, UR35, -R139.reuse ;  /* 0x00000023b6b67c23 */ /* 0x100fe2000800088b */
[--C-:B------:R-:W-:Y:S01]  /*3850*/  FFMA R181, R13, UR34, -R139.reuse ;  /* 0x000000220db57c23 */ /* 0x100fe2000800088b */
[----:B------:R-:W-:Y:S01]  /*3860*/  ULDC UR39, c[0x0][0x604] ;  /* 0x0001810000277ab9 */ /* 0x000fe20000000800 */
[----:B------:R-:W-:Y:S01]  /*3870*/  ULDC UR35, c[0x0][0x604] ;  /* 0x0001810000237ab9 */ /* 0x000fe20000000800 */
[----:B------:R-:W-:Y:S01]  /*3880*/  ULDC UR34, c[0x0][0x604] ;  /* 0x0001810000227ab9 */ /* 0x000fe20000000800 */
[--C-:B------:R-:W-:Y:S01]  /*3890*/  FFMA R94, R183, UR13, -R139.reuse ;  /* 0x0000000db75e7c23 */ /* 0x100fe2000800088b */
[--C-:B------:R-:W-:Y:S01]  /*38a0*/  FFMA R63, R40, UR22, -R139.reuse ;  /* 0x00000016283f7c23 */ /* 0x100fe2000800088b */
[----:B------:R-:W-:Y:S01]  /*38b0*/  FMUL R183, R47, UR39 ;  /* 0x000000272fb77c20 */ /* 0x000fe20008400000 */
[----:B------:R-:W-:Y:S01]  /*38c0*/  ULDC UR22, c[0x0][0x604] ;  /* 0x0001810000167ab9 */ /* 0x000fe20000000800 */
[--C-:B------:R-:W-:Y:S01]  /*38d0*/  FFMA R117, R100, UR35, -R139.reuse ;  /* 0x0000002364757c23 */ /* 0x100fe2000800088b */
[--C-:B------:R-:W-:Y:S01]  /*38e0*/  FFMA R118, R101, UR34, -R139.reuse ;  /* 0x0000002265767c23 */ /* 0x100fe2000800088b */
[--C-:B------:R-:W-:Y:S01]  /*38f0*/  FFMA R123, R86, UR43, -R139.reuse ;  /* 0x0000002b567b7c23 */ /* 0x100fe2000800088b */
[----:B------:R-:W-:Y:S01]  /*3900*/  ULDC UR35, c[0x0][0x604] ;  /* 0x0001810000237ab9 */ /* 0x000fe20000000800 */
[----:B------:R-:W-:Y:S01]  /*3910*/  ULDC UR34, c[0x0][0x604] ;  /* 0x0001810000227ab9 */ /* 0x000fe20000000800 */
[----:B------:R-:W-:Y:S01]  /*3920*/  FFMA R86, R108, UR22, -R139 ;  /* 0x000000166c567c23 */ /* 0x000fe2000800088b */
[--C-:B------:R-:W-:Y:S01]  /*3930*/  FFMA R108, R48, UR35, -R183.reuse ;  /* 0x00000023306c7c23 */ /* 0x100fe200080008b7 */
[----:B------:R-:W-:Y:S01]  /*3940*/  FFMA R27, R27, UR34, -R183 ;  /* 0x000000221b1b7c23 */ /* 0x000fe200080008b7 */
[----:B------:R-:W-:Y:S01]  /*3950*/  FSETP.GEU.AND P6, PT, R182, -126, PT ;  /* 0xc2fc0000b600780b */ /* 0x000fe20003fce000 */
[--C-:B------:R-:W-:Y:S01]  /*3960*/  FFMA R150, R184, UR11, -R139.reuse ;  /* 0x0000000bb8967c23 */ /* 0x100fe2000800088b */
[----:B------:R-:W-:Y:S01]  /*3970*/  ULDC UR11, c[0x0][0x604] ;  /* 0x00018100000b7ab9 */ /* 0x000fe20000000800 */
[----:B------:R-:W-:Y:S01]  /*3980*/  FSETP.GEU.AND P4, PT, R108, -126, PT ;  /* 0xc2fc00006c00780b */ /* 0x000fe20003f8e000 */
[--C-:B------:R-:W-:Y:S01]  /*3990*/  FFMA R51, R37, UR26, -R139.reuse ;  /* 0x0000001a25337c23 */ /* 0x100fe2000800088b */
[----:B------:R-:W-:Y:S01]  /*39a0*/  FSETP.GEU.AND P5, PT, R27, -126, PT ;  /* 0xc2fc00001b00780b */ /* 0x000fe20003fae000 */
[--C-:B------:R-:W-:Y:S01]  /*39b0*/  FFMA R70, R38, UR21, -R139.reuse ;  /* 0x0000001526467c23 */ /* 0x100fe2000800088b */
[--C-:B------:R-:W-:Y:S01]  /*39c0*/  FFMA R148, R69, UR9, -R139.reuse ;  /* 0x0000000945947c23 */ /* 0x100fe2000800088b */
[----:B------:R-:W-:Y:S01]  /*39d0*/  ULDC UR21, c[0x0][0x604] ;  /* 0x0001810000157ab9 */ /* 0x000fe20000000800 */
[----:B------:R-:W-:Y:S01]  /*39e0*/  ULDC UR9, c[0x0][0x604] ;  /* 0x0001810000097ab9 */ /* 0x000fe20000000800 */
[--C-:B------:R-:W-:Y:S01]  /*39f0*/  FFMA R141, R71, UR6, -R139.reuse ;  /* 0x00000006478d7c23 */ /* 0x100fe2000800088b */
[--C-:B------:R-:W-:Y:S01]  /*3a00*/  FFMA R37, R130, UR11, -R139.reuse ;  /* 0x0000000b82257c23 */ /* 0x100fe2000800088b */
[--C-:B------:R-:W-:Y:S01]  /*3a10*/  FFMA R179, R14, UR33, -R139.reuse ;  /* 0x000000210eb37c23 */ /* 0x100fe2000800088b */
[--C-:B------:R-:W-:Y:S01]  /*3a20*/  FFMA R135, R85, UR51, -R139.reuse ;  /* 0x0000003355877c23 */ /* 0x100fe2000800088b */
[----:B------:R-:W-:Y:S01]  /*3a30*/  ULDC UR11, c[0x0][0x604] ;  /* 0x00018100000b7ab9 */ /* 0x000fe20000000800 */
[----:B------:R-:W-:Y:S01]  /*3a40*/  ULDC UR6, c[0x0][0x604] ;  /* 0x0001810000067ab9 */ /* 0x000fe20000000800 */
[----:B------:R-:W-:Y:S01]  /*3a50*/  @!P4 FMUL R108, R108, 0.5 ;  /* 0x3f0000006c6cc820 */ /* 0x000fe20000400000 */
[--C-:B------:R-:W-:Y:S01]  /*3a60*/  FFMA R85, R110, UR21, -R139.reuse ;  /* 0x000000156e557c23 */ /* 0x100fe2000800088b */
[----:B------:R-:W-:Y:S01]  /*3a70*/  @!P5 FMUL R27, R27, 0.5 ;  /* 0x3f0000001b1bd820 */ /* 0x000fe20000400000 */
[--C-:B------:R-:W-:Y:S01]  /*3a80*/  FFMA R14, R145, UR9, -R139.reuse ;  /* 0x00000009910e7c23 */ /* 0x100fe2000800088b */
[----:B------:R-:W-:Y:S01]  /*3a90*/  FFMA R96, R54, UR15, -R139 ;  /* 0x0000000f36607c23 */ /* 0x000fe2000800088b */
[--C-:B------:R-:W-:Y:S01]  /*3aa0*/  FFMA R110, R41, UR11, -R183.reuse ;  /* 0x0000000b296e7c23 */ /* 0x100fe200080008b7 */
[----:B------:R-:W-:Y:S01]  /*3ab0*/  FFMA R145, R56, UR6, -R183 ;  /* 0x0000000638917c23 */ /* 0x000fe200080008b7 */
[----:B------:R-:W-:Y:S01]  /*3ac0*/  ULDC UR15, c[0x0][0x604] ;  /* 0x00018100000f7ab9 */ /* 0x000fe20000000800 */
[--C-:B------:R-:W-:Y:S01]  /*3ad0*/  FFMA R115, R87, UR42, -R139.reuse ;  /* 0x0000002a57737c23 */ /* 0x100fe2000800088b */
[----:B------:R-:W3:Y:S01]  /*3ae0*/  MUFU.EX2 R56, R108 ;  /* 0x0000006c00387308 */ /* 0x000ee20000000800 */
[--C-:B------:R-:W-:Y:S01]  /*3af0*/  FFMA R95, R55, UR14, -R139.reuse ;  /* 0x0000000e375f7c23 */ /* 0x100fe2000800088b */
[----:B------:R-:W-:Y:S01]  /*3b00*/  ULDC UR42, c[0x0][0x604] ;  /* 0x00018100002a7ab9 */ /* 0x000fe20000000800 */
[----:B------:R-:W-:Y:S01]  /*3b10*/  FFMA R55, R119, UR15, -R139 ;  /* 0x0000000f77377c23 */ /* 0x000fe2000800088b */
[----:B------:R-:W-:Y:S01]  /*3b20*/  FFMA R119, R24, UR42, -R183 ;  /* 0x0000002a18777c23 */ /* 0x000fe200080008b7 */
[----:B------:R-:W-:Y:S01]  /*3b30*/  P2R R24, PR, RZ, 0x40 ;  /* 0x00000040ff187803 */ /* 0x000fe20000000000 */
[----:B------:R-:W-:Y:S01]  /*3b40*/  @!P6 FMUL R182, R182, 0.5 ;  /* 0x3f000000b6b6e820 */ /* 0x000fe20000400000 */
[----:B------:R-:W4:Y:S01]  /*3b50*/  SYNCS.PHASECHK.TRANS64.TRYWAIT P6, [R2+URZ+0x44008], R153 ;  /* 0x04400899020075a7 */ /* 0x000f2200080c017f */
[----:B------:R-:W5:Y:S01]  /*3b60*/  MUFU.EX2 R41, R27 ;  /* 0x0000001b00297308 */ /* 0x000f620000000800 */
[--C-:B------:R-:W-:Y:S01]  /*3b70*/  FFMA R177, R177, UR32, -R139.reuse ;  /* 0x00000020b1b17c23 */ /* 0x100fe2000800088b */
[----:B------:R-:W-:Y:S01]  /*3b80*/  ULDC UR33, c[0x0][0x604] ;  /* 0x0001810000217ab9 */ /* 0x000fe20000000800 */
[----:B------:R-:W-:Y:S01]  /*3b90*/  ULDC UR32, c[0x0][0x604] ;  /* 0x0001810000207ab9 */ /* 0x000fe20000000800 */
[--C-:B------:R-:W-:Y:S01]  /*3ba0*/  FFMA R104, R104, UR33, -R139.reuse ;  /* 0x0000002168687c23 */ /* 0x100fe2000800088b */
[----:B------:R-:W-:Y:S01]  /*3bb0*/  FFMA R103, R103, UR32, -R139 ;  /* 0x0000002067677c23 */ /* 0x000fe2000800088b */
[----:B------:R-:W-:Y:S01]  /*3bc0*/  FSETP.GEU.AND P3, PT, R181, -126, PT ;  /* 0xc2fc0000b500780b */ /* 0x000fe20003f6e000 */
[----:B------:R-:W-:Y:S01]  /*3bd0*/  ULDC UR33, c[0x0][0x604] ;  /* 0x0001810000217ab9 */ /* 0x000fe20000000800 */
[----:B------:R-:W-:Y:S01]  /*3be0*/  ULDC UR32, c[0x0][0x604] ;  /* 0x0001810000207ab9 */ /* 0x000fe20000000800 */
[----:B---3--:R-:W-:Y:S01]  /*3bf0*/  @!P4 FMUL R56, R56, R56 ;  /* 0x000000383838c220 */ /* 0x008fe20000400000 */
[----:B------:R-:W-:Y:S01]  /*3c00*/  FSETP.GEU.AND P4, PT, R179, -126, PT ;  /* 0xc2fc0000b300780b */ /* 0x000fe20003f8e000 */
[--C-:B------:R-:W-:Y:S01]  /*3c10*/  FFMA R30, R30, UR33, -R183.reuse ;  /* 0x000000211e1e7c23 */ /* 0x100fe200080008b7 */
[----:B------:R-:W-:Y:S01]  /*3c20*/  FFMA R31, R31, UR32, -R183 ;  /* 0x000000201f1f7c23 */ /* 0x000fe200080008b7 */
[--C-:B------:R-:W-:Y:S01]  /*3c30*/  FFMA R61, R178, UR27, -R139.reuse ;  /* 0x0000001bb23d7c23 */ /* 0x100fe2000800088b */
[--C-:B------:R-:W-:Y:S01]  /*3c40*/  FFMA R67, R180, UR19, -R139.reuse ;  /* 0x00000013b4437c23 */ /* 0x100fe2000800088b */
[--C-:B------:R-:W-:Y:S01]  /*3c50*/  FFMA R97, R52, UR18, -R139.reuse ;  /* 0x0000001234617c23 */ /* 0x100fe2000800088b */
[----:B------:R-:W-:Y:S01]  /*3c60*/  FSETP.GEU.AND P1, PT, R30, -126, PT ;  /* 0xc2fc00001e00780b */ /* 0x000fe20003f2e000 */
[----:B-----5:R-:W-:Y:S01]  /*3c70*/  @!P5 FMUL R41, R41, R41 ;  /* 0x000000292929d220 */ /* 0x020fe20000400000 */
[----:B------:R-:W-:Y:S01]  /*3c80*/  FSETP.GEU.AND P5, PT, R177, -126, PT ;  /* 0xc2fc0000b100780b */ /* 0x000fe20003fae000 */
[----:B------:R-:W-:Y:S01]  /*3c90*/  ULDC UR27, c[0x0][0x604] ;  /* 0x00018100001b7ab9 */ /* 0x000fe20000000800 */
[----:B------:R-:W-:Y:S01]  /*3ca0*/  FSETP.GEU.AND P2, PT, R31, -126, PT ;  /* 0xc2fc00001f00780b */ /* 0x000fe20003f4e000 */
[----:B------:R-:W-:Y:S01]  /*3cb0*/  ULDC UR19, c[0x0][0x604] ;  /* 0x0001810000137ab9 */ /* 0x000fe20000000800 */
[----:B------:R-:W-:Y:S01]  /*3cc0*/  ULDC UR61, c[0x0][0x604] ;  /* 0x00018100003d7ab9 */ /* 0x000fe20000000800 */
[----:B------:R-:W-:Y:S01]  /*3cd0*/  ULDC UR18, c[0x0][0x604] ;  /* 0x0001810000127ab9 */ /* 0x000fe20000000800 */
[--C-:B------:R-:W-:Y:S01]  /*3ce0*/  FFMA R143, R72, UR8, -R139.reuse ;  /* 0x00000008488f7c23 */ /* 0x100fe2000800088b */
[--C-:B------:R-:W-:Y:S01]  /*3cf0*/  FFMA R127, R88, UR50, -R139.reuse ;  /* 0x00000032587f7c23 */ /* 0x100fe2000800088b */
[--C-:B------:R-:W-:Y:S01]  /*3d00*/  FFMA R88, R112, UR27, -R139.reuse ;  /* 0x0000001b70587c23 */ /* 0x100fe2000800088b */
[--C-:B------:R-:W-:Y:S01]  /*3d10*/  FFMA R72, R121, UR19, -R139.reuse ;  /* 0x0000001379487c23 */ /* 0x100fe2000800088b */
[--C-:B------:R-:W-:Y:S01]  /*3d20*/  FFMA R71, R124, UR61, -R139.reuse ;  /* 0x0000003d7c477c23 */ /* 0x100fe2000800088b */
[--C-:B------:R-:W-:Y:S01]  /*3d30*/  FFMA R52, R128, UR18, -R139.reuse ;  /* 0x0000001280347c23 */ /* 0x100fe2000800088b */
[----:B------:R-:W-:Y:S01]  /*3d40*/  @!P3 FMUL R181, R181, 0.5 ;  /* 0x3f000000b5b5b820 */ /* 0x000fe20000400000 */
[----:B------:R-:W-:Y:S01]  /*3d50*/  @!P4 FMUL R179, R179, 0.5 ;  /* 0x3f000000b3b3c820 */ /* 0x000fe20000400000 */
[----:B------:R-:W-:Y:S01]  /*3d60*/  @!P5 FMUL R177, R177, 0.5 ;  /* 0x3f000000b1b1d820 */ /* 0x000fe20000400000 */
[----:B------:R-:W-:Y:S01]  /*3d70*/  ULDC UR27, c[0x0][0x604] ;  /* 0x00018100001b7ab9 */ /* 0x000fe20000000800 */
[----:B------:R-:W-:Y:S01]  /*3d80*/  ULDC UR19, c[0x0][0x604] ;  /* 0x0001810000137ab9 */ /* 0x000fe20000000800 */
[----:B------:R-:W-:Y:S01]  /*3d90*/  ULDC UR61, c[0x0][0x604] ;  /* 0x00018100003d7ab9 */ /* 0x000fe20000000800 */
[----:B------:R-:W-:Y:S01]  /*3da0*/  ULDC UR18, c[0x0][0x604] ;  /* 0x0001810000127ab9 */ /* 0x000fe20000000800 */
[--C-:B------:R-:W-:Y:S01]  /*3db0*/  FFMA R99, R49, UR60, -R139.reuse ;  /* 0x0000003c31637c23 */ /* 0x100fe2000800088b */
[--C-:B------:R-:W-:Y:S01]  /*3dc0*/  FFMA R132, R80, UR58, -R139.reuse ;  /* 0x0000003a50847c23 */ /* 0x100fe2000800088b */
[--C-:B------:R-:W-:Y:S01]  /*3dd0*/  FFMA R126, R82, UR47, -R139.reuse ;  /* 0x0000002f527e7c23 */ /* 0x100fe2000800088b */
[----:B------:R-:W-:Y:S01]  /*3de0*/  FFMA R33, R15, UR31, -R139 ;  /* 0x0000001f0f217c23 */ /* 0x000fe2000800088b */
[--C-:B------:R-:W-:Y:S01]  /*3df0*/  FFMA R49, R11, UR27, -R183.reuse ;  /* 0x0000001b0b317c23 */ /* 0x100fe200080008b7 */
[--C-:B------:R-:W-:Y:S01]  /*3e00*/  FFMA R101, R22, UR19, -R183.reuse ;  /* 0x0000001316657c23 */ /* 0x100fe200080008b7 */
[--C-:B------:R-:W-:Y:S01]  /*3e10*/  FFMA R80, R23, UR61, -R183.reuse ;  /* 0x0000003d17507c23 */ /* 0x100fe200080008b7 */
[----:B------:R-:W-:Y:S01]  /*3e20*/  FFMA R82, R28, UR18, -R183 ;  /* 0x000000121c527c23 */ /* 0x000fe200080008b7 */
[----:B------:R-:W-:Y:S01]  /*3e30*/  ULDC UR31, c[0x0][0x604] ;  /* 0x00018100001f7ab9 */ /* 0x000fe20000000800 */
[--C-:B------:R-:W-:Y:S01]  /*3e40*/  FFMA R62, R20, UR30, -R139.reuse ;  /* 0x0000001e143e7c23 */ /* 0x100fe2000800088b */
[--C-:B------:R-:W-:Y:S01]  /*3e50*/  FFMA R68, R39, UR20, -R139.reuse ;  /* 0x0000001427447c23 */ /* 0x100fe2000800088b */
[--C-:B------:R-:W-:Y:S01]  /*3e60*/  FFMA R84, R53, UR17, -R139.reuse ;  /* 0x0000001135547c23 */ /* 0x100fe2000800088b */
[--C-:B------:R-:W-:Y:S01]  /*3e70*/  FFMA R98, R50, UR16, -R139.reuse ;  /* 0x0000001032627c23 */ /* 0x100fe2000800088b */
[--C-:B------:R-:W-:Y:S01]  /*3e80*/  FFMA R93, R64, UR12, -R139.reuse ;  /* 0x0000000c405d7c23 */ /* 0x100fe2000800088b */
[--C-:B------:R-:W-:Y:S01]  /*3e90*/  FFMA R149, R185, UR10, -R139.reuse ;  /* 0x0000000ab9957c23 */ /* 0x100fe2000800088b */
[--C-:B------:R-:W-:Y:S01]  /*3ea0*/  FFMA R142, R73, UR7, -R139.reuse ;  /* 0x00000007498e7c23 */ /* 0x100fe2000800088b */
[----:B------:R-:W3:Y:S01]  /*3eb0*/  MUFU.EX2 R22, R182 ;  /* 0x000000b600167308 */ /* 0x000ee20000000800 */
[----:B------:R-:W-:Y:S01]  /*3ec0*/  ULDC UR30, c[0x0][0x604] ;  /* 0x00018100001e7ab9 */ /* 0x000fe20000000800 */
[----:B------:R-:W-:Y:S01]  /*3ed0*/  ULDC UR26, c[0x0][0x604] ;  /* 0x00018100001a7ab9 */ /* 0x000fe20000000800 */
[----:B------:R-:W-:Y:S01]  /*3ee0*/  ULDC UR20, c[0x0][0x604] ;  /* 0x0001810000147ab9 */ /* 0x000fe20000000800 */
[----:B------:R-:W-:Y:S01]  /*3ef0*/  ULDC UR60, c[0x0][0x604] ;  /* 0x00018100003c7ab9 */ /* 0x000fe20000000800 */
[----:B------:R-:W-:Y:S01]  /*3f00*/  ULDC UR17, c[0x0][0x604] ;  /* 0x0001810000117ab9 */ /* 0x000fe20000000800 */
[----:B------:R-:W-:Y:S01]  /*3f10*/  ULDC UR16, c[0x0][0x604] ;  /* 0x0001810000107ab9 */ /* 0x000fe20000000800 */
[----:B------:R-:W-:Y:S01]  /*3f20*/  ULDC UR14, c[0x0][0x604] ;  /* 0x00018100000e7ab9 */ /* 0x000fe20000000800 */
[----:B------:R-:W1:Y:S01]  /*3f30*/  MUFU.EX2 R23, R181 ;  /* 0x000000b500177308 */ /* 0x000e620000000800 */
[----:B------:R-:W-:Y:S01]  /*3f40*/  ULDC UR13, c[0x0][0x604] ;  /* 0x00018100000d7ab9 */ /* 0x000fe20000000800 */
[----:B------:R-:W-:Y:S01]  /*3f50*/  ULDC UR12, c[0x0][0x604] ;  /* 0x00018100000c7ab9 */ /* 0x000fe20000000800 */
[----:B------:R-:W-:Y:S01]  /*3f60*/  ULDC UR10, c[0x0][0x604] ;  /* 0x00018100000a7ab9 */ /* 0x000fe20000000800 */
[----:B------:R-:W-:Y:S01]  /*3f70*/  ULDC UR8, c[0x0][0x604] ;  /* 0x0001810000087ab9 */ /* 0x000fe20000000800 */
[----:B------:R-:W-:Y:S01]  /*3f80*/  ULDC UR7, c[0x0][0x604] ;  /* 0x0001810000077ab9 */ /* 0x000fe20000000800 */
[--C-:B------:R-:W-:Y:S01]  /*3f90*/  FFMA R102, R102, UR31, -R139.reuse ;  /* 0x0000001f66667c23 */ /* 0x100fe2000800088b */
[--C-:B------:R-:W-:Y:S01]  /*3fa0*/  FFMA R100, R109, UR30, -R139.reuse ;  /* 0x0000001e6d647c23 */ /* 0x100fe2000800088b */
[----:B------:R-:W1:Y:S01]  /*3fb0*/  MUFU.EX2 R28, R179 ;  /* 0x000000b3001c7308 */ /* 0x000e620000000800 */
[--C-:B------:R-:W-:Y:S01]  /*3fc0*/  FFMA R87, R113, UR26, -R139.reuse ;  /* 0x0000001a71577c23 */ /* 0x100fe2000800088b */
[--C-:B------:R-:W-:Y:S01]  /*3fd0*/  FFMA R73, R120, UR20, -R139.reuse ;  /* 0x0000001478497c23 */ /* 0x100fe2000800088b */
[--C-:B------:R-:W-:Y:S01]  /*3fe0*/  FFMA R69, R111, UR60, -R139.reuse ;  /* 0x0000003c6f457c23 */ /* 0x100fe2000800088b */
[--C-:B------:R-:W-:Y:S01]  /*3ff0*/  FFMA R53, R129, UR17, -R139.reuse ;  /* 0x0000001181357c23 */ /* 0x100fe2000800088b */
[--C-:B------:R-:W-:Y:S01]  /*4000*/  FFMA R54, R114, UR16, -R139.reuse ;  /* 0x0000001072367c23 */ /* 0x100fe2000800088b */
[--C-:B------:R-:W-:Y:S01]  /*4010*/  FFMA R40, R136, UR14, -R139.reuse ;  /* 0x0000000e88287c23 */ /* 0x100fe2000800088b */
[--C-:B------:R-:W-:Y:S01]  /*4020*/  FFMA R39, R137, UR13, -R139.reuse ;  /* 0x0000000d89277c23 */ /* 0x100fe2000800088b */
[----:B------:R-:W1:Y:S01]  /*4030*/  MUFU.EX2 R11, R177 ;  /* 0x000000b1000b7308 */ /* 0x000e620000000800 */
[--C-:B------:R-:W-:Y:S01]  /*4040*/  FFMA R38, R122, UR12, -R139.reuse ;  /* 0x0000000c7a267c23 */ /* 0x100fe2000800088b */
[--C-:B------:R-:W-:Y:S01]  /*4050*/  FFMA R13, R144, UR10, -R139.reuse ;  /* 0x0000000a900d7c23 */ /* 0x100fe2000800088b */
[--C-:B------:R-:W-:Y:S01]  /*4060*/  FFMA R15, R131, UR8, -R139.reuse ;  /* 0x00000008830f7c23 */ /* 0x100fe2000800088b */
[--C-:B------:R-:W-:Y:S01]  /*4070*/  FFMA R20, R138, UR7, -R139.reuse ;  /* 0x000000078a147c23 */ /* 0x100fe2000800088b */
        /* <DEDUP_REMOVED lines=17> */
[----:B------:R-:W-:Y:S01]  /*4190*/  @!P1 FMUL R30, R30, 0.5 ;  /* 0x3f0000001e1e9820 */ /* 0x000fe20000400000 */
[----:B------:R-:W-:Y:S01]  /*41a0*/  @!P2 FMUL R31, R31, 0.5 ;  /* 0x3f0000001f1fa820 */ /* 0x000fe20000400000 */
[--C-:B------:R-:W-:Y:S01]  /*41b0*/  FFMA R140, R78, UR59, -R139.reuse ;  /* 0x0000003b4e8c7c23 */ /* 0x100fe2000800088b */
[--C-:B------:R-:W-:Y:S01]  /*41c0*/  FFMA R133, R81, UR55, -R139.reuse ;  /* 0x0000003751857c23 */ /* 0x100fe2000800088b */
[--C-:B------:R-:W-:Y:S01]  /*41d0*/  FFMA R134, R79, UR54, -R139.reuse ;  /* 0x000000364f867c23 */ /* 0x100fe2000800088b */
[----:B------:R-:W-:Y:S01]  /*41e0*/  FFMA R125, R83, UR46, -R139 ;  /* 0x0000002e537d7c23 */ /* 0x000fe2000800088b */
[----:B------:R-:W-:Y:S01]  /*41f0*/  ULDC UR33, c[0x0][0x604] ;  /* 0x0001810000217ab9 */ /* 0x000fe20000000800 */
        /* <DEDUP_REMOVED lines=61> */
[----:B------:R5:W1:Y:S01]  /*45d0*/  MUFU.EX2 R42, R30 ;  /* 0x0000001e002a7308 */ /* 0x000a620000000800 */
        /* <DEDUP_REMOVED lines=25> */
[--C-:B-----5:R-:W-:Y:S01]  /*4770*/  FFMA R30, R174, UR9, -R183.reuse ;  /* 0x00000009ae1e7c23 */ /* 0x120fe200080008b7 */
[--C-:B--2---:R-:W-:Y:S01]  /*4780*/  FFMA R31, R175, UR8, -R183.reuse ;  /* 0x00000008af1f7c23 */ /* 0x104fe200080008b7 */
[----:B------:R-:W-:Y:S01]  /*4790*/  FFMA R32, R176, UR7, -R183 ;  /* 0x00000007b0207c23 */ /* 0x000fe200080008b7 */
[----:B-1-34-:R-:W-:Y:S06]  /*47a0*/  @!P6 BRA `(.L_x_23) ;  /* 0x00000104005ce947 */ /* 0x01afec0003800000 */
.L_x_83:
[----:B------:R-:W-:Y:S01]  /*47b0*/  ISETP.NE.AND P6, PT, R24, RZ, PT ;  /* 0x000000ff1800720c */ /* 0x000fe20003fc5270 */
[----:B------:R-:W-:Y:S01]  /*47c0*/  @!P1 FMUL R42, R42, R42 ;  /* 0x0000002a2a2a9220 */ /* 0x000fe20000400000 */
[----:B------:R-:W-:Y:S01]  /*47d0*/  @!P2 FMUL R21, R21, R21 ;  /* 0x000000151515a220 */ /* 0x000fe20000400000 */
[----:B------:R-:W-:Y:S01]  /*47e0*/  @!P3 FMUL R23, R23, R23 ;  /* 0x000000171717b220 */ /* 0x000fe20000400000 */
[----:B------:R-:W-:Y:S01]  /*47f0*/  @!P4 FMUL R28, R28, R28 ;  /* 0x0000001c1c1cc220 */ /* 0x000fe20000400000 */
[----:B------:R-:W-:Y:S01]  /*4800*/  @!P5 FMUL R11, R11, R11 ;  /* 0x0000000b0b0bd220 */ /* 0x000fe20000400000 */
[----:B------:R-:W-:Y:S01]  /*4810*/  ULOP3.LUT UR23, UR23, 0x8000000, URZ, 0xfc, !UPT ;  /* 0x0800000017177892 */ /* 0x000fe2000f8efc3f */
[----:B------:R-:W-:Y:S01]  /*4820*/  F2FP.F16.F32.PACK_AB R25, R41, R56 ;  /* 0x000000382919723e */ /* 0x000fe200000000ff */
[----:B------:R-:W-:Y:S01]  /*4830*/  UMOV UR7, 0x40000040 ;  /* 0x4000004000077882 */ /* 0x000fe20000000000 */
[----:B------:R-:W-:Y:S01]  /*4840*/  F2FP.F16.F32.PACK_AB R27, R21, R42 ;  /* 0x0000002a151b723e */ /* 0x000fe200000000ff */
[----:B------:R-:W-:Y:S01]  /*4850*/  UIADD3 UR6, UR23, 0x1000, URZ ;  /* 0x0000100017067890 */ /* 0x000fe2000fffe03f */
[----:B------:R-:W-:Y:S01]  /*4860*/  F2FP.F16.F32.PACK_AB R26, R11, R28 ;  /* 0x0000001c0b1a723e */ /* 0x000fe200000000ff */
[----:B------:R-:W-:Y:S01]  /*4870*/  ULDC UR14, c[0x0][0x604] ;  /* 0x00018100000e7ab9 */ /* 0x000fe20000000800 */
[----:B------:R-:W-:Y:S01]  /*4880*/  @!P6 FMUL R22, R22, R22 ;  /* 0x000000161616e220 */ /* 0x000fe20000400000 */
[----:B------:R-:W-:Y:S01]  /*4890*/  FSETP.GEU.AND P1, PT, R47, -126, PT ;  /* 0xc2fc00002f00780b */ /* 0x000fe20003f2e000 */
[----:B------:R-:W-:Y:S01]  /*48a0*/  ULDC UR15, c[0x0][0x28c] ;  /* 0x0000a300000f7ab9 */ /* 0x000fe20000000800 */
[----:B------:R-:W-:Y:S01]  /*48b0*/  FSETP.GEU.AND P6, PT, R48, -126, PT ;  /* 0xc2fc00003000780b */ /* 0x000fe20003fce000 */
[----:B------:R-:W-:Y:S01]  /*48c0*/  VIADD R10, R10, 0x100 ;  /* 0x000001000a0a7836 */ /* 0x000fe20000000000 */
[----:B------:R-:W-:-:S02]  /*48d0*/  F2FP.F16.F32.PACK_AB R24, R23, R22 ;  /* 0x000000161718723e */ /* 0x000fc400000000ff */
[----:B------:R-:W-:Y:S02]  /*48e0*/  FSETP.GEU.AND P5, PT, R49, -126, PT ;  /* 0xc2fc00003100780b */ /* 0x000fe40003fae000 */
[----:B-1----:R-:W-:Y:S01]  /*48f0*/  WARPGROUP.ARRIVE ;  /* 0x00000000000079c5 */ /* 0x002fe20000000000 */
[----:B------:R-:W-:Y:S02]  /*4900*/  FSETP.GEU.AND P4, PT, R50, -126, PT ;  /* 0xc2fc00003200780b */ /* 0x000fe40003f8e000 */
[----:B------:R-:W-:Y:S02]  /*4910*/  FSETP.GEU.AND P3, PT, R33, -126, PT ;  /* 0xc2fc00002100780b */ /* 0x000fe40003f6e000 */
[----:B------:R-:W-:Y:S01]  /*4920*/  @!P1 FMUL R47, R47, 0.5 ;  /* 0x3f0000002f2f9820 */ /* 0x000fe20000400000 */
[----:B------:R-:W-:Y:S01]  /*4930*/  HGMMA.64x128x16.F32 R152, R24, gdesc[UR4].tnspB, RZ, !UPT, gsb0 ;  /* 0x41e0000418987df0 */ /* 0x000fe2000c0008ff */
[----:B------:R-:W-:Y:S01]  /*4940*/  @!P6 FMUL R48, R48, 0.5 ;  /* 0x3f0000003030e820 */ /* 0x000fe20000400000 */
[----:B------:R-:W-:Y:S01]  /*4950*/  FSETP.GEU.AND P2, PT, R62, -126, PT ;  /* 0xc2fc00003e00780b */ /* 0x000fe20003f4e000 */
[----:B------:R-:W-:Y:S01]  /*4960*/  UIADD3 UR6, UR23, 0x1080, URZ ;  /* 0x0000108017067890 */ /* 0x000fe2000fffe03f */
[----:B------:R-:W-:Y:S01]  /*4970*/  LEA.HI.SX32 R17, R17, 0xffffffff, 0x18 ;  /* 0xffffffff11117811 */ /* 0x000fe200078fc2ff */
[----:B------:R-:W1:Y:S01]  /*4980*/  MUFU.EX2 R47, R47 ;  /* 0x0000002f002f7308 */ /* 0x000e620000000800 */
[----:B------:R-:W-:Y:S01]  /*4990*/  @!P5 FMUL R49, R49, 0.5 ;  /* 0x3f0000003131d820 */ /* 0x000fe20000400000 */
[----:B------:R-:W-:Y:S01]  /*49a0*/  UMOV UR7, 0x40000040 ;  /* 0x4000004000077882 */ /* 0x000fe20000000000 */
[----:B------:R-:W-:-:S02]  /*49b0*/  @!P4 FMUL R50, R50, 0.5 ;  /* 0x3f0000003232c820 */ /* 0x000fc40000400000 */
[----:B------:R-:W-:-:S03]  /*49c0*/  @!P3 FMUL R33, R33, 0.5 ;  /* 0x3f0000002121b820 */ /* 0x000fc60000400000 */
[----:B------:R-:W2:Y:S02]  /*49d0*/  MUFU.EX2 R48, R48 ;  /* 0x0000003000307308 */ /* 0x000ea40000000800 */
[----:B------:R-:W-:-:S06]  /*49e0*/  @!P2 FMUL R62, R62, 0.5 ;  /* 0x3f0000003e3ea820 */ /* 0x000fcc0000400000 */
[----:B------:R-:W3:Y:S01]  /*49f0*/  MUFU.EX2 R49, R49 ;  /* 0x0000003100317308 */ /* 0x000ee20000000800 */
[----:B-1----:R-:W-:Y:S01]  /*4a00*/  @!P1 FMUL R47, R47, R47 ;  /* 0x0000002f2f2f9220 */ /* 0x002fe20000400000 */
[----:B------:R-:W-:-:S06]  /*4a10*/  FSETP.GEU.AND P1, PT, R61, -126, PT ;  /* 0xc2fc00003d00780b */ /* 0x000fcc0003f2e000 */
[----:B------:R-:W1:Y:S01]  /*4a20*/  MUFU.EX2 R50, R50 ;  /* 0x0000003200327308 */ /* 0x000e620000000800 */
[----:B--2---:R-:W-:Y:S01]  /*4a30*/  @!P6 FMUL R48, R48, R48 ;  /* 0x000000303030e220 */ /* 0x004fe20000400000 */
[----:B------:R-:W-:-:S05]  /*4a40*/  FSETP.GEU.AND P6, PT, R51, -126, PT ;  /* 0xc2fc00003300780b */ /* 0x000fca0003fce000 */
[----:B------:R-:W-:Y:S01]  /*4a50*/  @!P1 FMUL R61, R61, 0.5 ;  /* 0x3f0000003d3d9820 */ /* 0x000fe20000400000 */
[----:B------:R-:W2:Y:S01]  /*4a60*/  MUFU.EX2 R33, R33 ;  /* 0x0000002100217308 */ /* 0x000ea20000000800 */
[----:B---3--:R-:W-:Y:S01]  /*4a70*/  @!P5 FMUL R49, R49, R49 ;  /* 0x000000313131d220 */ /* 0x008fe20000400000 */
[----:B------:R-:W-:-:S05]  /*4a80*/  FSETP.GEU.AND P5, PT, R64, -126, PT ;  /* 0xc2fc00004000780b */ /* 0x000fca0003fae000 */
[----:B------:R-:W-:Y:S01]  /*4a90*/  @!P6 FMUL R51, R51, 0.5 ;  /* 0x3f0000003333e820 */ /* 0x000fe20000400000 */
[----:B------:R-:W3:Y:S01]  /*4aa0*/  MUFU.EX2 R34, R62 ;  /* 0x0000003e00227308 */ /* 0x000ee20000000800 */
[----:B-1----:R-:W-:Y:S01]  /*4ab0*/  @!P4 FMUL R50, R50, R50 ;  /* 0x000000323232c220 */ /* 0x002fe20000400000 */
[----:B------:R-:W-:-:S05]  /*4ac0*/  FSETP.GEU.AND P4, PT, R101, -126, PT ;  /* 0xc2fc00006500780b */ /* 0x000fca0003f8e000 */
[----:B------:R-:W-:Y:S01]  /*4ad0*/  @!P5 FMUL R64, R64, 0.5 ;  /* 0x3f0000004040d820 */ /* 0x000fe20000400000 */
        /* <DEDUP_REMOVED lines=45> */
[----:B------:R-:W-:Y:S02]  /*4db0*/  WARPGROUP.DEPBAR.LE gsb0, 0x0 ;  /* 0x00008000000079c5 */ /* 0x000fe40000010000 */
[----:B------:R-:W-:Y:S01]  /*4dc0*/  F2FP.F16.F32.PACK_AB R25, R48, R47 ;  /* 0x0000002f3019723e */ /* 0x000fe200000000ff */
[----:B-1----:R-:W-:Y:S01]  /*4dd0*/  @!P4 FMUL R83, R83, R83 ;  /* 0x000000535353c220 */ /* 0x002fe20000400000 */
[----:B------:R-:W-:Y:S02]  /*4de0*/  F2FP.F16.F32.PACK_AB R27, R50, R49 ;  /* 0x00000031321b723e */ /* 0x000fe400000000ff */
[----:B------:R-:W-:Y:S01]  /*4df0*/  F2FP.F16.F32.PACK_AB R24, R34, R33 ;  /* 0x000000212218723e */ /* 0x000fe200000000ff */
[----:B------:R-:W1:Y:S01]  /*4e00*/  MUFU.EX2 R65, R65 ;  /* 0x0000004100417308 */ /* 0x000e620000000800 */
[----:B------:R-:W-:Y:S01]  /*4e10*/  F2FP.F16.F32.PACK_AB R26, R36, R35 ;  /* 0x00000023241a723e */ /* 0x000fe200000000ff */
[----:B--2---:R-:W-:Y:S01]  /*4e20*/  @!P1 FMUL R66, R66, R66 ;  /* 0x0000004242429220 */ /* 0x004fe20000400000 */
[----:B------:R-:W-:Y:S01]  /*4e30*/  FSETP.GEU.AND P1, PT, R80, -126, PT ;  /* 0xc2fc00005000780b */ /* 0x000fe20003f2e000 */
[----:B------:R-:W-:Y:S01]  /*4e40*/  @!P5 FMUL R114, R114, 0.5 ;  /* 0x3f0000007272d820 */ /* 0x000fe20000400000 */
[----:B------:R-:W-:Y:S01]  /*4e50*/  WARPGROUP.ARRIVE ;  /* 0x00000000000079c5 */ /* 0x000fe20000000000 */
[----:B------:R-:W-:-:S02]  /*4e60*/  FSETP.GEU.AND P4, PT, R151, -126, PT ;  /* 0xc2fc00009700780b */ /* 0x000fc40003f8e000 */
[----:B------:R-:W2:Y:S01]  /*4e70*/  MUFU.EX2 R68, R99 ;  /* 0x0000006300447308 */ /* 0x000ea20000000800 */
[----:B---3--:R-:W-:Y:S01]  /*4e80*/  @!P6 FMUL R51, R51, R51 ;  /* 0x000000333333e220 */ /* 0x008fe20000400000 */
[----:B------:R-:W-:Y:S01]  /*4e90*/  FSETP.GEU.AND P6, PT, R81, -126, PT ;  /* 0xc2fc00005100780b */ /* 0x000fe20003fce000 */
[----:B------:R-:W-:Y:S01]  /*4ea0*/  HGMMA.64x128x16.F32 R152, R24, gdesc[UR4].tnspB, R152, gsb0 ;  /* 0x41e0000418987df0 */ /* 0x000fe20008000898 */
[----:B------:R-:W-:Y:S01]  /*4eb0*/  UIADD3 UR6, UR23, 0x1100, URZ ;  /* 0x0000110017067890 */ /* 0x000fe2000fffe03f */
[----:B------:R-:W-:-:S03]  /*4ec0*/  UMOV UR7, 0x40000040 ;  /* 0x4000004000077882 */ /* 0x000fc60000000000 */
[----:B------:R-:W-:Y:S01]  /*4ed0*/  @!P1 FMUL R80, R80, 0.5 ;  /* 0x3f00000050509820 */ /* 0x000fe20000400000 */
[----:B-1----:R-:W-:Y:S01]  /*4ee0*/  @!P3 FMUL R65, R65, R65 ;  /* 0x000000414141b220 */ /* 0x002fe20000400000 */
[----:B------:R-:W-:Y:S01]  /*4ef0*/  FSETP.GEU.AND P3, PT, R98, -126, PT ;  /* 0xc2fc00006200780b */ /* 0x000fe20003f6e000 */
[----:B------:R-:W-:Y:S01]  /*4f00*/  @!P4 FMUL R151, R151, 0.5 ;  /* 0x3f0000009797c820 */ /* 0x000fe20000400000 */
[----:B------:R-:W1:Y:S03]  /*4f10*/  MUFU.EX2 R114, R114 ;  /* 0x0000007200727308 */ /* 0x000e660000000800 */
[----:B------:R-:W-:Y:S01]  /*4f20*/  @!P6 FMUL R81, R81, 0.5 ;  /* 0x3f0000005151e820 */ /* 0x000fe20000400000 */
[----:B--2---:R-:W-:Y:S01]  /*4f30*/  @!P2 FMUL R68, R68, R68 ;  /* 0x000000444444a220 */ /* 0x004fe20000400000 */
[----:B------:R-:W-:-:S03]  /*4f40*/  FSETP.GEU.AND P2, PT, R96, -126, PT ;  /* 0xc2fc00006000780b */ /* 0x000fc60003f4e000 */
[----:B------:R-:W2:Y:S03]  /*4f50*/  MUFU.EX2 R80, R80 ;  /* 0x0000005000507308 */ /* 0x000ea60000000800 */
[----:B------:R-:W-:-:S05]  /*4f60*/  @!P3 FMUL R98, R98, 0.5 ;  /* 0x3f0000006262b820 */ /* 0x000fca0000400000 */
[----:B------:R-:W3:Y:S01]  /*4f70*/  MUFU.EX2 R81, R81 ;  /* 0x0000005100517308 */ /* 0x000ee20000000800 */
[----:B-1----:R-:W-:Y:S01]  /*4f80*/  @!P5 FMUL R114, R114, R114 ;  /* 0x000000727272d220 */ /* 0x002fe20000400000 */
[----:B------:R-:W-:Y:S01]  /*4f90*/  FSETP.GEU.AND P5, PT, R111, -126, PT ;  /* 0xc2fc00006f00780b */ /* 0x000fe20003fae000 */
[----:B------:R-:W-:-:S05]  /*4fa0*/  @!P2 FMUL R96, R96, 0.5 ;  /* 0x3f0000006060a820 */ /* 0x000fca0000400000 */
        /* <DEDUP_REMOVED lines=28> */
[----:B---3--:R-:W-:Y:S01]  /*5170*/  @!P4 FMUL R97, R97, R97 ;  /* 0x000000616161c220 */ /* 0x008fe20000400000 */
[----:B------:R-:W-:-:S04]  /*5180*/  FSETP.GEU.AND P4, PT, R112, -126, PT ;  /* 0xc2fc00007000780b */ /* 0x000fc80003f8e000 */
[----:B------:R-:W2:Y:S02]  /*5190*/  MUFU.EX2 R124, R124 ;  /* 0x0000007c007c7308 */ /* 0x000ea40000000800 */
[----:B------:R-:W-:Y:S01]  /*51a0*/  @!P6 FMUL R113, R113, 0.5 ;  /* 0x3f0000007171e820 */ /* 0x000fe20000400000 */
[----:B-1----:R-:W-:Y:S01]  /*51b0*/  @!P3 FMUL R93, R93, R93 ;  /* 0x0000005d5d5db220 */ /* 0x002fe20000400000 */
[----:B------:R-:W-:-:S04]  /*51c0*/  FSETP.GEU.AND P3, PT, R143, -126, PT ;  /* 0xc2fc00008f00780b */ /* 0x000fc80003f6e000 */
[----:B------:R-:W1:Y:S01]  /*51d0*/  MUFU.EX2 R113, R113 ;  /* 0x0000007100717308 */ /* 0x000e620000000800 */
[----:B------:R-:W-:-:S07]  /*51e0*/  @!P4 FMUL R112, R112, 0.5 ;  /* 0x3f0000007070c820 */ /* 0x000fce0000400000 */
[----:B------:R-:W3:Y:S01]  /*51f0*/  MUFU.EX2 R112, R112 ;  /* 0x0000007000707308 */ /* 0x000ee20000000800 */
[----:B--2---:R-:W-:Y:S01]  /*5200*/  @!P1 FMUL R124, R124, R124 ;  /* 0x0000007c7c7c9220 */ /* 0x004fe20000400000 */
[----:B------:R-:W-:Y:S01]  /*5210*/  FSETP.GEU.AND P1, PT, R95, -126, PT ;  /* 0xc2fc00005f00780b */ /* 0x000fe20003f2e000 */
[----:B------:R-:W-:Y:S01]  /*5220*/  @!P3 FMUL R143, R143, 0.5 ;  /* 0x3f0000008f8fb820 */ /* 0x000fe20000400000 */
[----:B-1----:R-:W-:Y:S01]  /*5230*/  @!P6 FMUL R113, R113, R113 ;  /* 0x000000717171e220 */ /* 0x002fe20000400000 */
[----:B------:R-:W-:-:S04]  /*5240*/  FSETP.GEU.AND P6, PT, R94, -126, PT ;  /* 0xc2fc00005e00780b */ /* 0x000fc80003fce000 */
[----:B------:R-:W1:Y:S06]  /*5250*/  MUFU.EX2 R143, R143 ;  /* 0x0000008f008f7308 */ /* 0x000e6c0000000800 */
[----:B------:R-:W-:Y:S01]  /*5260*/  @!P1 FMUL R95, R95, 0.5 ;  /* 0x3f0000005f5f9820 */ /* 0x000fe20000400000 */
[----:B---3--:R-:W-:Y:S01]  /*5270*/  @!P4 FMUL R112, R112, R112 ;  /* 0x000000707070c220 */ /* 0x008fe20000400000 */
[----:B------:R-:W-:Y:S02]  /*5280*/  FSETP.GEU.AND P4, PT, R144, -126, PT ;  /* 0xc2fc00009000780b */ /* 0x000fe40003f8e000 */
[----:B------:R-:W2:Y:S01]  /*5290*/  MUFU.EX2 R101, R95 ;  /* 0x0000005f00657308 */ /* 0x000ea20000000800 */
[----:B------:R-:W-:-:S07]  /*52a0*/  @!P6 FMUL R94, R94, 0.5 ;  /* 0x3f0000005e5ee820 */ /* 0x000fce0000400000 */
[----:B------:R-:W3:Y:S01]  /*52b0*/  MUFU.EX2 R84, R94 ;  /* 0x0000005e00547308 */ /* 0x000ee20000000800 */
[----:B-1----:R-:W-:Y:S01]  /*52c0*/  @!P3 FMUL R143, R143, R143 ;  /* 0x0000008f8f8fb220 */ /* 0x002fe20000400000 */
[----:B------:R-:W-:Y:S01]  /*52d0*/  FSETP.GEU.AND P3, PT, R132, -126, PT ;  /* 0xc2fc00008400780b */ /* 0x000fe20003f6e000 */
[----:B------:R-:W-:Y:S01]  /*52e0*/  @!P4 FMUL R144, R144, 0.5 ;  /* 0x3f0000009090c820 */ /* 0x000fe20000400000 */
[----:B------:R-:W-:Y:S02]  /*52f0*/  WARPGROUP.DEPBAR.LE gsb0, 0x0 ;  /* 0x00008000000079c5 */ /* 0x000fe40000010000 */
[----:B------:R-:W-:Y:S02]  /*5300*/  F2FP.F16.F32.PACK_AB R25, R79, R78 ;  /* 0x0000004e4f19723e */ /* 0x000fe400000000ff */
[----:B------:R-:W1:Y:S01]  /*5310*/  MUFU.EX2 R94, R150 ;  /* 0x00000096005e7308 */ /* 0x000e620000000800 */
[----:B------:R-:W-:Y:S01]  /*5320*/  F2FP.F16.F32.PACK_AB R27, R62, R61 ;  /* 0x0000003d3e1b723e */ /* 0x000fe200000000ff */
[----:B--2---:R-:W-:Y:S01]  /*5330*/  @!P1 FMUL R101, R101, R101 ;  /* 0x0000006565659220 */ /* 0x004fe20000400000 */
[----:B------:R-:W-:-:S02]  /*5340*/  F2FP.F16.F32.PACK_AB R24, R64, R63 ;  /* 0x0000003f4018723e */ /* 0x000fc400000000ff */
[----:B------:R-:W-:Y:S02]  /*5350*/  F2FP.F16.F32.PACK_AB R26, R51, R66 ;  /* 0x00000042331a723e */ /* 0x000fe400000000ff */
[----:B------:R-:W-:Y:S01]  /*5360*/  FSETP.GEU.AND P1, PT, R109, -126, PT ;  /* 0xc2fc00006d00780b */ /* 0x000fe20003f2e000 */
[----:B------:R-:W-:Y:S01]  /*5370*/  @!P3 FMUL R132, R132, 0.5 ;  /* 0x3f0000008484b820 */ /* 0x000fe20000400000 */
[----:B------:R-:W-:Y:S01]  /*5380*/  WARPGROUP.ARRIVE ;  /* 0x00000000000079c5 */ /* 0x000fe20000000000 */
[----:B---3--:R-:W-:Y:S01]  /*5390*/  @!P6 FMUL R84, R84, R84 ;  /* 0x000000545454e220 */ /* 0x008fe20000400000 */
[----:B------:R-:W-:-:S03]  /*53a0*/  FSETP.GEU.AND P6, PT, R110, -126, PT ;  /* 0xc2fc00006e00780b */ /* 0x000fc60003fce000 */
[----:B------:R-:W2:Y:S01]  /*53b0*/  MUFU.EX2 R132, R132 ;  /* 0x0000008400847308 */ /* 0x000ea20000000800 */
[----:B------:R-:W-:Y:S01]  /*53c0*/  HGMMA.64x128x16.F32 R152, R24, gdesc[UR4].tnspB, R152, gsb0 ;  /* 0x41e0000418987df0 */ /* 0x000fe20008000898 */
[----:B------:R-:W-:Y:S01]  /*53d0*/  UIADD3 UR6, UR23, 0x1180, URZ ;  /* 0x0000118017067890 */ /* 0x000fe2000fffe03f */
[----:B-1----:R-:W-:Y:S01]  /*53e0*/  @!P2 FMUL R94, R94, R94 ;  /* 0x0000005e5e5ea220 */ /* 0x002fe20000400000 */
[----:B------:R-:W-:Y:S01]  /*53f0*/  UMOV UR7, 0x40000040 ;  /* 0x4000004000077882 */ /* 0x000fe20000000000 */
[----:B------:R-:W-:Y:S01]  /*5400*/  FSETP.GEU.AND P2, PT, R142, -126, PT ;  /* 0xc2fc00008e00780b */ /* 0x000fe20003f4e000 */
[----:B------:R-:W-:-:S04]  /*5410*/  @!P1 FMUL R109, R109, 0.5 ;  /* 0x3f0000006d6d9820 */ /* 0x000fc80000400000 */
[----:B------:R-:W-:Y:S02]  /*5420*/  @!P6 FMUL R110, R110, 0.5 ;  /* 0x3f0000006e6ee820 */ /* 0x000fe40000400000 */
[----:B------:R-:W1:Y:S01]  /*5430*/  MUFU.EX2 R109, R109 ;  /* 0x0000006d006d7308 */ /* 0x000e620000000800 */
[----:B--2---:R-:W-:-:S05]  /*5440*/  @!P3 FMUL R132, R132, R132 ;  /* 0x000000848484b220 */ /* 0x004fca0000400000 */
[----:B------:R-:W-:Y:S01]  /*5450*/  @!P2 FMUL R142, R142, 0.5 ;  /* 0x3f0000008e8ea820 */ /* 0x000fe20000400000 */
[----:B------:R-:W-:Y:S01]  /*5460*/  FSETP.GEU.AND P3, PT, R127, -126, PT ;  /* 0xc2fc00007f00780b */ /* 0x000fe20003f6e000 */
[----:B------:R-:W2:Y:S08]  /*5470*/  MUFU.EX2 R110, R110 ;  /* 0x0000006e006e7308 */ /* 0x000eb00000000800 */
[----:B------:R-:W3:Y:S01]  /*5480*/  MUFU.EX2 R150, R142 ;  /* 0x0000008e00967308 */ /* 0x000ee20000000800 */
[----:B-1----:R-:W-:Y:S01]  /*5490*/  @!P1 FMUL R109, R109, R109 ;  /* 0x0000006d6d6d9220 */ /* 0x002fe20000400000 */
[----:B------:R-:W-:-:S02]  /*54a0*/  FSETP.GEU.AND P1, PT, R149, -126, PT ;  /* 0xc2fc00009500780b */ /* 0x000fc40003f2e000 */
[----:B------:R-:W-:Y:S01]  /*54b0*/  @!P3 FMUL R127, R127, 0.5 ;  /* 0x3f0000007f7fb820 */ /* 0x000fe20000400000 */
[----:B--2---:R-:W-:Y:S01]  /*54c0*/  @!P6 FMUL R110, R110, R110 ;  /* 0x0000006e6e6ee220 */ /* 0x004fe20000400000 */
[----:B------:R-:W-:-:S04]  /*54d0*/  FSETP.GEU.AND P6, PT, R148, -126, PT ;  /* 0xc2fc00009400780b */ /* 0x000fc80003fce000 */
[----:B------:R-:W1:Y:S05]  /*54e0*/  MUFU.EX2 R127, R127 ;  /* 0x0000007f007f7308 */ /* 0x000e6a0000000800 */
        /* <DEDUP_REMOVED lines=8> */
[----:B------:R-:W-:Y:S02]  /*5570*/  @!P2 FMUL R133, R133, 0.5 ;  /* 0x3f0000008585a820 */ /* 0x000fe40000400000 */
[----:B------:R-:W-:-:S03]  /*5580*/  FADD R22, R22, R127 ;  /* 0x0000007f16167221 */ /* 0x000fc60000000000 */
        /* <DEDUP_REMOVED lines=18> */
[----:B------:R-:W-:-:S03]  /*56b0*/  FSETP.GEU.AND P3, PT, R104, -126, PT ;  /* 0xc2fc00006800780b */ /* 0x000fc60003f6e000 */
[----:B------:R-:W-:Y:S02]  /*56c0*/  FADD R33, R33, R216 ;  /* 0x000000d821217221 */ /* 0x000fe40000000000 */
        /* <DEDUP_REMOVED lines=19> */
[----:B------:R-:W-:-:S03]  /*5800*/  FSETP.GEU.AND P3, PT, R88, -126, PT ;  /* 0xc2fc00005800780b */ /* 0x000fc60003f6e000 */
[----:B------:R-:W-:Y:S02]  /*5810*/  FADD R63, R63, R104 ;  /* 0x000000683f3f7221 */ /* 0x000fe40000000000 */
[----:B------:R-:W-:Y:S01]  /*5820*/  @!P4 FMUL R131, R131, 0.5 ;  /* 0x3f0000008383c820 */ /* 0x000fe20000400000 */
[----:B------:R-:W-:Y:S02]  /*5830*/  WARPGROUP.DEPBAR.LE gsb0, 0x0 ;  /* 0x00008000000079c5 */ /* 0x000fe40000010000 */
[----:B------:R-:W-:Y:S01]  /*5840*/  F2FP.F16.F32.PACK_AB R25, R81, R80 ;  /* 0x000000505119723e */ /* 0x000fe200000000ff */
[----:B---3--:R-:W-:Y:S01]  /*5850*/  @!P1 FMUL R145, R145, R145 ;  /* 0x0000009191919220 */ /* 0x008fe20000400000 */
[----:B------:R-:W-:Y:S02]  /*5860*/  F2FP.F16.F32.PACK_AB R27, R83, R82 ;  /* 0x00000052531b723e */ /* 0x000fe400000000ff */
[----:B------:R-:W-:Y:S01]  /*5870*/  F2FP.F16.F32.PACK_AB R24, R68, R65 ;  /* 0x000000414418723e */ /* 0x000fe200000000ff */
[----:B------:R-:W-:Y:S01]  /*5880*/  @!P3 FMUL R88, R88, 0.5 ;  /* 0x3f0000005858b820 */ /* 0x000fe20000400000 */
[----:B------:R-:W-:Y:S01]  /*5890*/  F2FP.F16.F32.PACK_AB R26, R70, R67 ;  /* 0x00000043461a723e */ /* 0x000fe200000000ff */
[----:B-1----:R-:W-:Y:S01]  /*58a0*/  @!P6 FMUL R144, R144, R144 ;  /* 0x000000909090e220 */ /* 0x002fe20000400000 */
[----:B------:R-:W-:-:S02]  /*58b0*/  FSETP.GEU.AND P1, PT, R136, -126, PT ;  /* 0xc2fc00008800780b */ /* 0x000fc40003f2e000 */
[----:B------:R-:W-:Y:S01]  /*58c0*/  WARPGROUP.ARRIVE ;  /* 0x00000000000079c5 */ /* 0x000fe20000000000 */
[----:B------:R-:W-:Y:S01]  /*58d0*/  FSETP.GEU.AND P6, PT, R137, -126, PT ;  /* 0xc2fc00008900780b */ /* 0x000fe20003fce000 */
[----:B------:R-:W1:Y:S04]  /*58e0*/  MUFU.EX2 R88, R88 ;  /* 0x0000005800587308 */ /* 0x000e680000000800 */
[----:B------:R-:W-:Y:S01]  /*58f0*/  HGMMA.64x128x16.F32 R152, R24, gdesc[UR4].tnspB, R152, gsb0 ;  /* 0x41e0000418987df0 */ /* 0x000fe20008000898 */
[----:B------:R-:W-:Y:S01]  /*5900*/  UIADD3 UR6, UR23, 0x1200, URZ ;  /* 0x0000120017067890 */ /* 0x000fe2000fffe03f */
[----:B------:R-:W-:-:S03]  /*5910*/  UMOV UR7, 0x40000040 ;  /* 0x4000004000077882 */ /* 0x000fc60000000000 */
[----:B------:R-:W-:-:S03]  /*5920*/  @!P1 FMUL R136, R136, 0.5 ;  /* 0x3f00000088889820 */ /* 0x000fc60000400000 */
[----:B------:R-:W-:-:S03]  /*5930*/  @!P6 FMUL R137, R137, 0.5 ;  /* 0x3f0000008989e820 */ /* 0x000fc60000400000 */
[----:B------:R-:W2:Y:S01]  /*5940*/  MUFU.EX2 R136, R136 ;  /* 0x0000008800887308 */ /* 0x000ea20000000800 */
[----:B-1----:R-:W-:Y:S01]  /*5950*/  @!P3 FMUL R88, R88, R88 ;  /* 0x000000585858b220 */ /* 0x002fe20000400000 */
[----:B------:R-:W-:-:S03]  /*5960*/  FSETP.GEU.AND P3, PT, R73, -126, PT ;  /* 0xc2fc00004900780b */ /* 0x000fc60003f6e000 */
[----:B------:R-:W-:-:S03]  /*5970*/  FADD R65, R65, R88 ;  /* 0x0000005841417221 */ /* 0x000fc60000000000 */
[----:B------:R-:W1:Y:S08]  /*5980*/  MUFU.EX2 R141, R137 ;  /* 0x00000089008d7308 */ /* 0x000e700000000800 */
[----:B------:R-:W3:Y:S01]  /*5990*/  MUFU.EX2 R137, R133 ;  /* 0x0000008500897308 */ /* 0x000ee20000000800 */
[----:B--2---:R-:W-:Y:S01]  /*59a0*/  @!P1 FMUL R136, R136, R136 ;  /* 0x0000008888889220 */ /* 0x004fe20000400000 */
[----:B------:R-:W-:Y:S01]  /*59b0*/  FSETP.GEU.AND P1, PT, R134, -126, PT ;  /* 0xc2fc00008600780b */ /* 0x000fe20003f2e000 */
[----:B------:R-:W-:-:S05]  /*59c0*/  @!P3 FMUL R73, R73, 0.5 ;  /* 0x3f0000004949b820 */ /* 0x000fca0000400000 */
[----:B------:R-:W2:Y:S01]  /*59d0*/  MUFU.EX2 R133, R130 ;  /* 0x0000008200857308 */ /* 0x000ea20000000800 */
[----:B-1----:R-:W-:Y:S01]  /*59e0*/  @!P6 FMUL R141, R141, R141 ;  /* 0x0000008d8d8de220 */ /* 0x002fe20000400000 */
[----:B------:R-:W-:-:S05]  /*59f0*/  FSETP.GEU.AND P6, PT, R135, -126, PT ;  /* 0xc2fc00008700780b */ /* 0x000fca0003fce000 */
[----:B------:R-:W-:Y:S01]  /*5a00*/  @!P1 FMUL R134, R134, 0.5 ;  /* 0x3f00000086869820 */ /* 0x000fe20000400000 */
[----:B------:R-:W1:Y:S01]  /*5a10*/  MUFU.EX2 R73, R73 ;  /* 0x0000004900497308 */ /* 0x000e620000000800 */
[----:B---3--:R-:W-:Y:S01]  /*5a20*/  @!P2 FMUL R137, R137, R137 ;  /* 0x000000898989a220 */ /* 0x008fe20000400000 */
[----:B------:R-:W-:-:S05]  /*5a30*/  FSETP.GEU.AND P2, PT, R126, -126, PT ;  /* 0xc2fc00007e00780b */ /* 0x000fca0003f4e000 */
[----:B------:R-:W-:Y:S01]  /*5a40*/  @!P6 FMUL R135, R135, 0.5 ;  /* 0x3f0000008787e820 */ /* 0x000fe20000400000 */
[----:B------:R-:W3:Y:S01]  /*5a50*/  MUFU.EX2 R140, R134 ;  /* 0x00000086008c7308 */ /* 0x000ee20000000800 */
[----:B--2---:R-:W-:Y:S01]  /*5a60*/  @!P5 FMUL R133, R133, R133 ;  /* 0x000000858585d220 */ /* 0x004fe20000400000 */
[----:B------:R-:W-:-:S03]  /*5a70*/  FSETP.GEU.AND P5, PT, R121, -126, PT ;  /* 0xc2fc00007900780b */ /* 0x000fc60003fae000 */
[----:B------:R-:W-:Y:S02]  /*5a80*/  FADD R42, R42, R133 ;  /* 0x000000852a2a7221 */ /* 0x000fe40000000000 */
[----:B------:R-:W-:Y:S01]  /*5a90*/  @!P2 FMUL R126, R126, 0.5 ;  /* 0x3f0000007e7ea820 */ /* 0x000fe20000400000 */
        /* <DEDUP_REMOVED lines=10> */
[----:B------:R-:W-:-:S05]  /*5b40*/  FSETP.GEU.AND P6, PT, R129, -126, PT ;  /* 0xc2fc00008100780b */ /* 0x000fca0003fce000 */
[----:B------:R-:W-:Y:S01]  /*5b50*/  @!P1 FMUL R128, R128, 0.5 ;  /* 0x3f00000080809820 */ /* 0x000fe20000400000 */
[----:B------:R-:W2:Y:S01]  /*5b60*/  MUFU.EX2 R218, R121 ;  /* 0x0000007900da7308 */ /* 0x000ea20000000800 */
[----:B-1----:R-:W-:Y:S01]  /*5b70*/  @!P4 FMUL R134, R134, R134 ;  /* 0x000000868686c220 */ /* 0x002fe20000400000 */
[----:B------:R-:W-:-:S03]  /*5b80*/  FSETP.GEU.AND P4, PT, R122, -126, PT ;  /* 0xc2fc00007a00780b */ /* 0x000fc60003f8e000 */
[----:B------:R-:W-:Y:S02]  /*5b90*/  FADD R21, R21, R134 ;  /* 0x0000008615157221 */ /* 0x000fe40000000000 */
[----:B------:R-:W-:Y:S01]  /*5ba0*/  @!P6 FMUL R129, R129, 0.5 ;  /* 0x3f0000008181e820 */ /* 0x000fe20000400000 */
[----:B------:R-:W1:Y:S01]  /*5bb0*/  MUFU.EX2 R135, R128 ;  /* 0x0000008000877308 */ /* 0x000e620000000800 */
[----:B---3--:R-:W-:Y:S01]  /*5bc0*/  @!P2 FMUL R130, R130, R130 ;  /* 0x000000828282a220 */ /* 0x008fe20000400000 */
[----:B------:R-:W-:-:S03]  /*5bd0*/  FSETP.GEU.AND P2, PT, R116, -126, PT ;  /* 0xc2fc00007400780b */ /* 0x000fc60003f4e000 */
[----:B------:R-:W-:Y:S02]  /*5be0*/  FADD R23, R23, R130 ;  /* 0x0000008217177221 */ /* 0x000fe40000000000 */
        /* <DEDUP_REMOVED lines=8> */
[----:B------:R-:W-:-:S03]  /*5c70*/  FSETP.GEU.AND P1, PT, R125, -126, PT ;  /* 0xc2fc00007d00780b */ /* 0x000fc60003f2e000 */
[----:B------:R-:W-:Y:S02]  /*5c80*/  FADD R56, R56, R135 ;  /* 0x0000008738387221 */ /* 0x000fe40000000000 */
[----:B------:R-:W-:Y:S01]  /*5c90*/  @!P5 FMUL R106, R106, 0.5 ;  /* 0x3f0000006a6ad820 */ /* 0x000fe20000400000 */
[----:B---3--:R-:W-:Y:S01]  /*5ca0*/  @!P6 FMUL R142, R142, R142 ;  /* 0x0000008e8e8ee220 */ /* 0x008fe20000400000 */
[----:B------:R-:W-:-:S04]  /*5cb0*/  FSETP.GEU.AND P6, PT, R123, -126, PT ;  /* 0xc2fc00007b00780b */ /* 0x000fc80003fce000 */
[----:B------:R-:W1:Y:S01]  /*5cc0*/  MUFU.EX2 R106, R106 ;  /* 0x0000006a006a7308 */ /* 0x000e620000000800 */
[----:B------:R-:W-:Y:S01]  /*5cd0*/  FADD R41, R41, R142 ;  /* 0x0000008e29297221 */ /* 0x000fe20000000000 */
[----:B------:R-:W-:Y:S01]  /*5ce0*/  @!P1 FMUL R125, R125, 0.5 ;  /* 0x3f0000007d7d9820 */ /* 0x000fe20000400000 */
[----:B--2---:R-:W-:Y:S01]  /*5cf0*/  @!P3 FMUL R52, R52, R52 ;  /* 0x000000343434b220 */ /* 0x004fe20000400000 */
[----:B------:R-:W-:-:S04]  /*5d00*/  FSETP.GEU.AND P3, PT, R40, -126, PT ;  /* 0xc2fc00002800780b */ /* 0x000fc80003f6e000 */
[----:B------:R-:W2:Y:S01]  /*5d10*/  MUFU.EX2 R129, R125 ;  /* 0x0000007d00817308 */ /* 0x000ea20000000800 */
[----:B------:R-:W-:-:S07]  /*5d20*/  @!P6 FMUL R123, R123, 0.5 ;  /* 0x3f0000007b7be820 */ /* 0x000fce0000400000 */
[----:B------:R-:W3:Y:S01]  /*5d30*/  MUFU.EX2 R128, R123 ;  /* 0x0000007b00807308 */ /* 0x000ee20000000800 */
[----:B-1----:R-:W-:Y:S01]  /*5d40*/  @!P5 FMUL R106, R106, R106 ;  /* 0x0000006a6a6ad220 */ /* 0x002fe20000400000 */
[----:B------:R-:W-:Y:S01]  /*5d50*/  FSETP.GEU.AND P5, PT, R90, -126, PT ;  /* 0xc2fc00005a00780b */ /* 0x000fe20003fae000 */
[----:B------:R-:W-:Y:S02]  /*5d60*/  @!P3 FMUL R40, R40, 0.5 ;  /* 0x3f0000002828b820 */ /* 0x000fe40000400000 */
[----:B------:R-:W-:Y:S01]  /*5d70*/  FADD R61, R61, R106 ;  /* 0x0000006a3d3d7221 */ /* 0x000fe20000000000 */
[----:B------:R-:W-:Y:S02]  /*5d80*/  WARPGROUP.DEPBAR.LE gsb0, 0x0 ;  /* 0x00008000000079c5 */ /* 0x000fe40000010000 */
[----:B------:R-:W-:Y:S01]  /*5d90*/  F2FP.F16.F32.PACK_AB R25, R113, R124 ;  /* 0x0000007c7119723e */ /* 0x000fe200000000ff */
[----:B--2---:R-:W-:Y:S01]  /*5da0*/  @!P1 FMUL R129, R129, R129 ;  /* 0x0000008181819220 */ /* 0x004fe20000400000 */
[----:B------:R-:W-:Y:S01]  /*5db0*/  F2FP.F16.F32.PACK_AB R27, R97, R114 ;  /* 0x00000072611b723e */ /* 0x000fe200000000ff */
[----:B------:R-:W1:Y:S01]  /*5dc0*/  MUFU.EX2 R125, R122 ;  /* 0x0000007a007d7308 */ /* 0x000e620000000800 */
[----:B------:R-:W-:Y:S01]  /*5dd0*/  F2FP.F16.F32.PACK_AB R24, R99, R98 ;  /* 0x000000626318723e */ /* 0x000fe200000000ff */
[----:B------:R-:W-:Y:S01]  /*5de0*/  FADD R28, R28, R129 ;  /* 0x000000811c1c7221 */ /* 0x000fe20000000000 */
[----:B------:R-:W-:Y:S01]  /*5df0*/  F2FP.F16.F32.PACK_AB R26, R84, R101 ;  /* 0x00000065541a723e */ /* 0x000fe200000000ff */
[----:B------:R-:W-:Y:S01]  /*5e00*/  @!P5 FMUL R90, R90, 0.5 ;  /* 0x3f0000005a5ad820 */ /* 0x000fe20000400000 */
[----:B------:R-:W-:Y:S01]  /*5e10*/  FSETP.GEU.AND P1, PT, R119, -126, PT ;  /* 0xc2fc00007700780b */ /* 0x000fe20003f2e000 */
[----:B---3--:R-:W-:Y:S01]  /*5e20*/  @!P6 FMUL R128, R128, R128 ;  /* 0x000000808080e220 */ /* 0x008fe20000400000 */
[----:B------:R-:W-:Y:S01]  /*5e30*/  WARPGROUP.ARRIVE ;  /* 0x00000000000079c5 */ /* 0x000fe20000000000 */
[----:B------:R-:W-:Y:S01]  /*5e40*/  FSETP.GEU.AND P6, PT, R120, -126, PT ;  /* 0xc2fc00007800780b */ /* 0x000fe20003fce000 */
[----:B------:R-:W2:Y:S01]  /*5e50*/  MUFU.EX2 R131, R90 ;  /* 0x0000005a00837308 */ /* 0x000ea20000000800 */
[----:B------:R-:W-:-:S03]  /*5e60*/  FADD R11, R11, R128 ;  /* 0x000000800b0b7221 */ /* 0x000fc60000000000 */
[----:B------:R-:W-:Y:S01]  /*5e70*/  HGMMA.64x128x16.F32 R152, R24, gdesc[UR4].tnspB, R152, gsb0 ;  /* 0x41e0000418987df0 */ /* 0x000fe20008000898 */
[----:B------:R-:W-:Y:S01]  /*5e80*/  UIADD3 UR6, UR23, 0x1280, URZ ;  /* 0x0000128017067890 */ /* 0x000fe2000fffe03f */
[----:B------:R-:W-:Y:S01]  /*5e90*/  UMOV UR7, 0x40000040 ;  /* 0x4000004000077882 */ /* 0x000fe20000000000 */
[----:B-1----:R-:W-:Y:S02]  /*5ea0*/  @!P4 FMUL R125, R125, R125 ;  /* 0x0000007d7d7dc220 */ /* 0x002fe40000400000 */
[----:B------:R-:W-:Y:S01]  /*5eb0*/  @!P1 FMUL R119, R119, 0.5 ;  /* 0x3f00000077779820 */ /* 0x000fe20000400000 */
[----:B------:R-:W-:Y:S02]  /*5ec0*/  FSETP.GEU.AND P4, PT, R105, -126, PT ;  /* 0xc2fc00006900780b */ /* 0x000fe40003f8e000 */
[----:B------:R-:W-:Y:S01]  /*5ed0*/  @!P6 FMUL R120, R120, 0.5 ;  /* 0x3f0000007878e820 */ /* 0x000fe20000400000 */
[----:B------:R-:W1:Y:S01]  /*5ee0*/  MUFU.EX2 R126, R119 ;  /* 0x00000077007e7308 */ /* 0x000e620000000800 */
[----:B------:R-:W-:Y:S01]  /*5ef0*/  FADD R50, R50, R125 ;  /* 0x0000007d32327221 */ /* 0x000fe20000000000 */
[----:B--2---:R-:W-:Y:S01]  /*5f00*/  @!P5 FMUL R131, R131, R131 ;  /* 0x000000838383d220 */ /* 0x004fe20000400000 */
[----:B------:R-:W-:-:S05]  /*5f10*/  FSETP.GEU.AND P5, PT, R76, -126, PT ;  /* 0xc2fc00004c00780b */ /* 0x000fca0003fae000 */
[----:B------:R-:W2:Y:S01]  /*5f20*/  MUFU.EX2 R123, R120 ;  /* 0x00000078007b7308 */ /* 0x000ea20000000800 */
[----:B------:R-:W-:Y:S01]  /*5f30*/  FADD R82, R82, R131 ;  /* 0x0000008352527221 */ /* 0x000fe20000000000 */
[----:B------:R-:W-:-:S06]  /*5f40*/  @!P4 FMUL R105, R105, 0.5 ;  /* 0x3f0000006969c820 */ /* 0x000fcc0000400000 */
[----:B------:R-:W3:Y:S01]  /*5f50*/  MUFU.EX2 R119, R116 ;  /* 0x0000007400777308 */ /* 0x000ee20000000800 */
[----:B-1----:R-:W-:Y:S01]  /*5f60*/  @!P1 FMUL R126, R126, R126 ;  /* 0x0000007e7e7e9220 */ /* 0x002fe20000400000 */
[----:B------:R-:W-:Y:S01]  /*5f70*/  FSETP.GEU.AND P1, PT, R117, -126, PT ;  /* 0xc2fc00007500780b */ /* 0x000fe20003f2e000 */
[----:B------:R-:W-:Y:S02]  /*5f80*/  @!P5 FMUL R76, R76, 0.5 ;  /* 0x3f0000004c4cd820 */ /* 0x000fe40000400000 */
[----:B------:R-:W-:-:S03]  /*5f90*/  FADD R47, R47, R126 ;  /* 0x0000007e2f2f7221 */ /* 0x000fc60000000000 */
[----:B------:R-:W1:Y:S01]  /*5fa0*/  MUFU.EX2 R105, R105 ;  /* 0x0000006900697308 */ /* 0x000e620000000800 */
[----:B--2---:R-:W-:Y:S01]  /*5fb0*/  @!P6 FMUL R123, R123, R123 ;  /* 0x0000007b7b7be220 */ /* 0x004fe20000400000 */
[----:B------:R-:W-:-:S03]  /*5fc0*/  FSETP.GEU.AND P6, PT, R118, -126, PT ;  /* 0xc2fc00007600780b */ /* 0x000fc60003fce000 */
[----:B------:R-:W-:Y:S02]  /*5fd0*/  FADD R48, R48, R123 ;  /* 0x0000007b30307221 */ /* 0x000fe40000000000 */
[----:B------:R-:W-:Y:S01]  /*5fe0*/  @!P1 FMUL R117, R117, 0.5 ;  /* 0x3f00000075759820 */ /* 0x000fe20000400000 */
[----:B---3--:R-:W-:Y:S01]  /*5ff0*/  @!P2 FMUL R119, R119, R119 ;  /* 0x000000777777a220 */ /* 0x008fe20000400000 */
[----:B------:R-:W-:Y:S02]  /*6000*/  FSETP.GEU.AND P2, PT, R103, -126, PT ;  /* 0xc2fc00006700780b */ /* 0x000fe40003f4e000 */
[----:B------:R-:W2:Y:S01]  /*6010*/  MUFU.EX2 R120, R117 ;  /* 0x0000007500787308 */ /* 0x000ea20000000800 */
[----:B------:R-:W-:-:S03]  /*6020*/  FADD R34, R34, R119 ;  /* 0x0000007722227221 */ /* 0x000fc60000000000 */
[----:B------:R-:W-:Y:S01]  /*6030*/  @!P6 FMUL R118, R118, 0.5 ;  /* 0x3f0000007676e820 */ /* 0x000fe20000400000 */
[----:B-1----:R-:W-:Y:S01]  /*6040*/  @!P4 FMUL R105, R105, R105 ;  /* 0x000000696969c220 */ /* 0x002fe20000400000 */
[----:B------:R-:W-:Y:S02]  /*6050*/  FSETP.GEU.AND P4, PT, R89, -126, PT ;  /* 0xc2fc00005900780b */ /* 0x000fe40003f8e000 */
[----:B------:R-:W1:Y:S01]  /*6060*/  MUFU.EX2 R121, R118 ;  /* 0x0000007600797308 */ /* 0x000e620000000800 */
[----:B------:R-:W-:Y:S02]  /*6070*/  FADD R62, R62, R105 ;  /* 0x000000693e3e7221 */ /* 0x000fe40000000000 */
[----:B------:R-:W-:Y:S01]  /*6080*/  @!P2 FMUL R103, R103, 0.5 ;  /* 0x3f0000006767a820 */ /* 0x000fe20000400000 */
[----:B--2---:R-:W-:Y:S01]  /*6090*/  @!P1 FMUL R120, R120, R120 ;  /* 0x0000007878789220 */ /* 0x004fe20000400000 */
[----:B------:R-:W-:-:S06]  /*60a0*/  FSETP.GEU.AND P1, PT, R108, -126, PT ;  /* 0xc2fc00006c00780b */ /* 0x000fcc0003f2e000 */
[----:B------:R-:W-:Y:S01]  /*60b0*/  @!P4 FMUL R89, R89, 0.5 ;  /* 0x3f0000005959c820 */ /* 0x000fe20000400000 */
[----:B------:R-:W-:Y:S01]  /*60c0*/  FADD R35, R35, R120 ;  /* 0x0000007823237221 */ /* 0x000fe20000000000 */
[----:B-1----:R-:W-:Y:S01]  /*60d0*/  @!P6 FMUL R121, R121, R121 ;  /* 0x000000797979e220 */ /* 0x002fe20000400000 */
[----:B------:R-:W-:-:S03]  /*60e0*/  FSETP.GEU.AND P6, PT, R107, -126, PT ;  /* 0xc2fc00006b00780b */ /* 0x000fc60003fce000 */
[----:B------:R-:W-:Y:S01]  /*60f0*/  FADD R36, R36, R121 ;  /* 0x0000007924247221 */ /* 0x000fe20000000000 */
[----:B------:R-:W-:-:S04]  /*6100*/  @!P1 FMUL R108, R108, 0.5 ;  /* 0x3f0000006c6c9820 */ /* 0x000fc80000400000 */
[----:B------:R-:W1:Y:S05]  /*6110*/  MUFU.EX2 R117, R108 ;  /* 0x0000006c00757308 */ /* 0x000e6a0000000800 */
[----:B------:R-:W-:-:S04]  /*6120*/  @!P6 FMUL R107, R107, 0.5 ;  /* 0x3f0000006b6be820 */ /* 0x000fc80000400000 */
[----:B------:R-:W2:Y:S08]  /*6130*/  MUFU.EX2 R116, R107 ;  /* 0x0000006b00747308 */ /* 0x000eb00000000800 */
[----:B------:R-:W3:Y:S01]  /*6140*/  MUFU.EX2 R107, R103 ;  /* 0x00000067006b7308 */ /* 0x000ee20000000800 */
[----:B-1----:R-:W-:Y:S01]  /*6150*/  @!P1 FMUL R117, R117, R117 ;  /* 0x0000007575759220 */ /* 0x002fe20000400000 */
[----:B------:R-:W-:-:S03]  /*6160*/  FSETP.GEU.AND P1, PT, R102, -126, PT ;  /* 0xc2fc00006600780b */ /* 0x000fc60003f2e000 */
[----:B------:R-:W-:Y:S01]  /*6170*/  FADD R78, R78, R117 ;  /* 0x000000754e4e7221 */ /* 0x000fe20000000000 */
[----:B--2---:R-:W-:Y:S01]  /*6180*/  @!P6 FMUL R116, R116, R116 ;  /* 0x000000747474e220 */ /* 0x004fe20000400000 */
[----:B------:R-:W-:-:S03]  /*6190*/  FSETP.GEU.AND P6, PT, R100, -126, PT ;  /* 0xc2fc00006400780b */ /* 0x000fc60003fce000 */
[----:B------:R-:W-:-:S05]  /*61a0*/  FADD R79, R79, R116 ;  /* 0x000000744f4f7221 */ /* 0x000fca0000000000 */
[----:B------:R-:W-:Y:S01]  /*61b0*/  @!P1 FMUL R102, R102, 0.5 ;  /* 0x3f00000066669820 */ /* 0x000fe20000400000 */
[----:B---3--:R-:W-:Y:S01]  /*61c0*/  @!P2 FMUL R107, R107, R107 ;  /* 0x0000006b6b6ba220 */ /* 0x008fe20000400000 */
[----:B------:R-:W-:Y:S02]  /*61d0*/  FSETP.GEU.AND P2, PT, R87, -126, PT ;  /* 0xc2fc00005700780b */ /* 0x000fe40003f4e000 */
[----:B------:R-:W1:Y:S01]  /*61e0*/  MUFU.EX2 R115, R102 ;  /* 0x0000006600737308 */ /* 0x000e620000000800 */
[----:B------:R-:W-:Y:S01]  /*61f0*/  FADD R64, R64, R107 ;  /* 0x0000006b40407221 */ /* 0x000fe20000000000 */
[----:B------:R-:W-:-:S06]  /*6200*/  @!P6 FMUL R100, R100, 0.5 ;  /* 0x3f0000006464e820 */ /* 0x000fcc0000400000 */
[----:B------:R-:W2:Y:S03]  /*6210*/  MUFU.EX2 R108, R100 ;  /* 0x00000064006c7308 */ /* 0x000ea60000000800 */
[----:B------:R-:W-:-:S05]  /*6220*/  @!P2 FMUL R87, R87, 0.5 ;  /* 0x3f0000005757a820 */ /* 0x000fca0000400000 */
[----:B------:R-:W3:Y:S01]  /*6230*/  MUFU.EX2 R102, R89 ;  /* 0x0000005900667308 */ /* 0x000ee20000000800 */
[----:B-1----:R-:W-:Y:S01]  /*6240*/  @!P1 FMUL R115, R115, R115 ;  /* 0x0000007373739220 */ /* 0x002fe20000400000 */
[----:B------:R-:W-:-:S03]  /*6250*/  FSETP.GEU.AND P1, PT, R92, -126, PT ;  /* 0xc2fc00005c00780b */ /* 0x000fc60003f2e000 */
[----:B------:R-:W-:Y:S01]  /*6260*/  FADD R66, R66, R115 ;  /* 0x0000007342427221 */ /* 0x000fe20000000000 */
[----:B--2---:R-:W-:Y:S01]  /*6270*/  @!P6 FMUL R108, R108, R108 ;  /* 0x0000006c6c6ce220 */ /* 0x004fe20000400000 */
[----:B------:R-:W-:Y:S01]  /*6280*/  FSETP.GEU.AND P6, PT, R91, -126, PT ;  /* 0xc2fc00005b00780b */ /* 0x000fe20003fce000 */
[----:B------:R-:W-:Y:S02]  /*6290*/  WARPGROUP.DEPBAR.LE gsb0, 0x0 ;  /* 0x00008000000079c5 */ /* 0x000fe40000010000 */
[----:B------:R-:W-:-:S05]  /*62a0*/  F2FP.F16.F32.PACK_AB R25, R110, R109 ;  /* 0x0000006d6e19723e */ /* 0x000fca00000000ff */
[----:B------:R-:W-:Y:S01]  /*62b0*/  @!P1 FMUL R92, R92, 0.5 ;  /* 0x3f0000005c5c9820 */ /* 0x000fe20000400000 */
[----:B------:R-:W-:Y:S01]  /*62c0*/  F2FP.F16.F32.PACK_AB R27, R112, R111 ;  /* 0x0000006f701b723e */ /* 0x000fe200000000ff */
[----:B---3--:R-:W-:Y:S01]  /*62d0*/  @!P4 FMUL R102, R102, R102 ;  /* 0x000000666666c220 */ /* 0x008fe20000400000 */
[----:B------:R-:W-:Y:S01]  /*62e0*/  F2FP.F16.F32.PACK_AB R24, R94, R93 ;  /* 0x0000005d5e18723e */ /* 0x000fe200000000ff */
[----:B------:R-:W1:Y:S01]  /*62f0*/  MUFU.EX2 R103, R92 ;  /* 0x0000005c00677308 */ /* 0x000e620000000800 */
[----:B------:R-:W-:Y:S01]  /*6300*/  F2FP.F16.F32.PACK_AB R26, R96, R95 ;  /* 0x0000005f601a723e */ /* 0x000fe200000000ff */
[----:B------:R-:W-:Y:S01]  /*6310*/  FADD R83, R83, R102 ;  /* 0x0000006653537221 */ /* 0x000fe20000000000 */
[----:B------:R-:W-:Y:S01]  /*6320*/  FSETP.GEU.AND P4, PT, R77, -126, PT ;  /* 0xc2fc00004d00780b */ /* 0x000fe20003f8e000 */
[----:B------:R-:W-:Y:S01]  /*6330*/  @!P6 FMUL R91, R91, 0.5 ;  /* 0x3f0000005b5be820 */ /* 0x000fe20000400000 */
[----:B------:R-:W-:Y:S01]  /*6340*/  WARPGROUP.ARRIVE ;  /* 0x00000000000079c5 */ /* 0x000fe20000000000 */
[----:B------:R-:W-:-:S02]  /*6350*/  FADD R51, R51, R108 ;  /* 0x0000006c33337221 */ /* 0x000fc40000000000 */
[----:B------:R-:W2:Y:S03]  /*6360*/  MUFU.EX2 R100, R91 ;  /* 0x0000005b00647308 */ /* 0x000ea60000000800 */
[----:B------:R-:W-:Y:S01]  /*6370*/  HGMMA.64x128x16.F32 R152, R24, gdesc[UR4].tnspB, R152, gsb0 ;  /* 0x41e0000418987df0 */ /* 0x000fe20008000898 */
[----:B------:R-:W-:Y:S01]  /*6380*/  UIADD3 UR6, UR23, 0x1300, URZ ;  /* 0x0000130017067890 */ /* 0x000fe2000fffe03f */
[----:B------:R-:W-:-:S03]  /*6390*/  UMOV UR7, 0x40000040 ;  /* 0x4000004000077882 */ /* 0x000fc60000000000 */
        /* <DEDUP_REMOVED lines=17> */
[----:B------:R-:W1:Y:S03]  /*64b0*/  MUFU.EX2 R89, R85 ;  /* 0x0000005500597308 */ /* 0x000e660000000800 */
[----:B------:R-:W-:-:S05]  /*64c0*/  @!P2 FMUL R72, R72, 0.5 ;  /* 0x3f0000004848a820 */ /* 0x000fca0000400000 */
[----:B------:R-:W3:Y:S01]  /*64d0*/  MUFU.EX2 R86, R77 ;  /* 0x0000004d00567308 */ /* 0x000ee20000000800 */
[----:B--2---:R-:W-:Y:S01]  /*64e0*/  @!P1 FMUL R90, R90, R90 ;  /* 0x0000005a5a5a9220 */ /* 0x004fe20000400000 */
[----:B------:R-:W-:Y:S01]  /*64f0*/  FSETP.GEU.AND P1, PT, R74, -126, PT ;  /* 0xc2fc00004a00780b */ /* 0x000fe20003f2e000 */
[----:B------:R-:W-:Y:S02]  /*6500*/  @!P5 FMUL R59, R59, 0.5 ;  /* 0x3f0000003b3bd820 */ /* 0x000fe40000400000 */
[----:B------:R-:W-:Y:S01]  /*6510*/  FADD R67, R67, R90 ;  /* 0x0000005a43437221 */ /* 0x000fe20000000000 */
[----:B-1----:R-:W-:Y:S01]  /*6520*/  @!P6 FMUL R89, R89, R89 ;  /* 0x000000595959e220 */ /* 0x002fe20000400000 */
[----:B------:R-:W-:-:S03]  /*6530*/  FSETP.GEU.AND P6, PT, R75, -126, PT ;  /* 0xc2fc00004b00780b */ /* 0x000fc60003fce000 */
[----:B------:R-:W-:-:S05]  /*6540*/  FADD R70, R70, R89 ;  /* 0x0000005946467221 */ /* 0x000fca0000000000 */
[----:B------:R-:W-:Y:S01]  /*6550*/  @!P1 FMUL R74, R74, 0.5 ;  /* 0x3f0000004a4a9820 */ /* 0x000fe20000400000 */
[----:B---3--:R-:W-:Y:S01]  /*6560*/  @!P4 FMUL R86, R86, R86 ;  /* 0x000000565656c220 */ /* 0x008fe20000400000 */
[----:B------:R-:W-:Y:S02]  /*6570*/  FSETP.GEU.AND P4, PT, R60, -126, PT ;  /* 0xc2fc00003c00780b */ /* 0x000fe40003f8e000 */
[----:B------:R-:W1:Y:S01]  /*6580*/  MUFU.EX2 R85, R74 ;  /* 0x0000004a00557308 */ /* 0x000e620000000800 */
[----:B------:R-:W-:-:S07]  /*6590*/  @!P6 FMUL R75, R75, 0.5 ;  /* 0x3f0000004b4be820 */ /* 0x000fce0000400000 */
[----:B------:R-:W2:Y:S03]  /*65a0*/  MUFU.EX2 R92, R75 ;  /* 0x0000004b005c7308 */ /* 0x000ea60000000800 */
[----:B------:R-:W-:-:S05]  /*65b0*/  @!P4 FMUL R60, R60, 0.5 ;  /* 0x3f0000003c3cc820 */ /* 0x000fca0000400000 */
[----:B------:R-:W3:Y:S01]  /*65c0*/  MUFU.EX2 R74, R72 ;  /* 0x00000048004a7308 */ /* 0x000ee20000000800 */
[----:B-1----:R-:W-:Y:S01]  /*65d0*/  @!P1 FMUL R85, R85, R85 ;  /* 0x0000005555559220 */ /* 0x002fe20000400000 */
[----:B------:R-:W-:-:S06]  /*65e0*/  FSETP.GEU.AND P1, PT, R71, -126, PT ;  /* 0xc2fc00004700780b */ /* 0x000fcc0003f2e000 */
[----:B------:R1:W4:Y:S01]  /*65f0*/  MUFU.EX2 R72, R59 ;  /* 0x0000003b00487308 */ /* 0x0003220000000800 */
[----:B--2---:R-:W-:Y:S01]  /*6600*/  @!P6 FMUL R92, R92, R92 ;  /* 0x0000005c5c5ce220 */ /* 0x004fe20000400000 */
[----:B------:R-:W-:-:S05]  /*6610*/  FSETP.GEU.AND P6, PT, R69, -126, PT ;  /* 0xc2fc00004500780b */ /* 0x000fca0003fce000 */
[----:B------:R-:W-:Y:S01]  /*6620*/  @!P1 FMUL R71, R71, 0.5 ;  /* 0x3f00000047479820 */ /* 0x000fe20000400000 */
[----:B---3--:R-:W-:Y:S01]  /*6630*/  @!P2 FMUL R74, R74, R74 ;  /* 0x0000004a4a4aa220 */ /* 0x008fe20000400000 */
[----:B------:R-:W-:Y:S02]  /*6640*/  FSETP.GEU.AND P2, PT, R53, -126, PT ;  /* 0xc2fc00003500780b */ /* 0x000fe40003f4e000 */
[----:B------:R-:W2:Y:S01]  /*6650*/  MUFU.EX2 R76, R71 ;  /* 0x00000047004c7308 */ /* 0x000ea20000000800 */
[----:B-1----:R-:W-:-:S03]  /*6660*/  FADD R59, R124, R85 ;  /* 0x000000557c3b7221 */ /* 0x002fc60000000000 */
[----:B------:R-:W-:Y:S01]  /*6670*/  @!P6 FMUL R69, R69, 0.5 ;  /* 0x3f0000004545e820 */ /* 0x000fe20000400000 */
[----:B------:R-:W-:Y:S01]  /*6680*/  FADD R56, R56, R59 ;  /* 0x0000003b38387221 */ /* 0x000fe20000000000 */
[----:B----4-:R-:W-:Y:S01]  /*6690*/  @!P5 FMUL R72, R72, R72 ;  /* 0x000000484848d220 */ /* 0x010fe20000400000 */
[----:B------:R-:W-:Y:S01]  /*66a0*/  FSETP.GEU.AND P5, PT, R45, -126, PT ;  /* 0xc2fc00002d00780b */ /* 0x000fe20003fae000 */
[----:B------:R-:W1:Y:S03]  /*66b0*/  MUFU.EX2 R75, R69 ;  /* 0x00000045004b7308 */ /* 0x000e660000000800 */
[----:B------:R-:W-:-:S05]  /*66c0*/  @!P2 FMUL R53, R53, 0.5 ;  /* 0x3f0000003535a820 */ /* 0x000fca0000400000 */
[----:B------:R-:W3:Y:S01]  /*66d0*/  MUFU.EX2 R71, R60 ;  /* 0x0000003c00477308 */ /* 0x000ee20000000800 */
[----:B--2---:R-:W-:Y:S01]  /*66e0*/  @!P1 FMUL R76, R76, R76 ;  /* 0x0000004c4c4c9220 */ /* 0x004fe20000400000 */
[----:B------:R-:W-:Y:S02]  /*66f0*/  FSETP.GEU.AND P1, PT, R57, -126, PT ;  /* 0xc2fc00003900780b */ /* 0x000fe40003f2e000 */
[----:B------:R-:W-:Y:S01]  /*6700*/  @!P5 FMUL R45, R45, 0.5 ;  /* 0x3f0000002d2dd820 */ /* 0x000fe20000400000 */
[----:B------:R-:W-:-:S03]  /*6710*/  FADD R101, R101, R76 ;  /* 0x0000004c65657221 */ /* 0x000fc60000000000 */
[----:B------:R-:W2:Y:S01]  /*6720*/  MUFU.EX2 R53, R53 ;  /* 0x0000003500357308 */ /* 0x000ea20000000800 */
[----:B-1----:R-:W-:Y:S01]  /*6730*/  @!P6 FMUL R75, R75, R75 ;  /* 0x0000004b4b4be220 */ /* 0x002fe20000400000 */
[----:B------:R-:W-:Y:S01]  /*6740*/  FSETP.GEU.AND P6, PT, R58, -126, PT ;  /* 0xc2fc00003a00780b */ /* 0x000fe20003fce000 */
[----:B------:R-:W-:Y:S02]  /*6750*/  FADD R28, R28, R101 ;  /* 0x000000651c1c7221 */ /* 0x000fe40000000000 */
[----:B------:R-:W-:Y:S02]  /*6760*/  FADD R84, R84, R75 ;  /* 0x0000004b54547221 */ /* 0x000fe40000000000 */
[----:B------:R-:W-:Y:S01]  /*6770*/  @!P1 FMUL R57, R57, 0.5 ;  /* 0x3f00000039399820 */ /* 0x000fe20000400000 */
[----:B------:R-:W1:Y:S01]  /*6780*/  MUFU.EX2 R45, R45 ;  /* 0x0000002d002d7308 */ /* 0x000e620000000800 */
[----:B---3--:R-:W-:Y:S01]  /*6790*/  @!P4 FMUL R71, R71, R71 ;  /* 0x000000474747c220 */ /* 0x008fe20000400000 */
[----:B------:R-:W-:Y:S01]  /*67a0*/  FSETP.GEU.AND P4, PT, R46, -126, PT ;  /* 0xc2fc00002e00780b */ /* 0x000fe20003f8e000 */
[----:B------:R-:W-:-:S04]  /*67b0*/  FADD R11, R11, R84 ;  /* 0x000000540b0b7221 */ /* 0x000fc80000000000 */
[----:B------:R-:W-:Y:S01]  /*67c0*/  @!P6 FMUL R58, R58, 0.5 ;  /* 0x3f0000003a3ae820 */ /* 0x000fe20000400000 */
[----:B------:R-:W3:Y:S01]  /*67d0*/  MUFU.EX2 R118, R57 ;  /* 0x0000003900767308 */ /* 0x000ee20000000800 */
[----:B--2---:R-:W-:Y:S01]  /*67e0*/  @!P2 FMUL R53, R53, R53 ;  /* 0x000000353535a220 */ /* 0x004fe20000400000 */
[----:B------:R-:W-:-:S05]  /*67f0*/  FSETP.GEU.AND P2, PT, R39, -126, PT ;  /* 0xc2fc00002700780b */ /* 0x000fca0003f4e000 */
[----:B------:R-:W-:Y:S01]  /*6800*/  @!P4 FMUL R46, R46, 0.5 ;  /* 0x3f0000002e2ec820 */ /* 0x000fe20000400000 */
[----:B------:R-:W-:Y:S02]  /*6810*/  WARPGROUP.DEPBAR.LE gsb0, 0x0 ;  /* 0x00008000000079c5 */ /* 0x000fe40000010000 */
[----:B------:R-:W-:Y:S01]  /*6820*/  F2FP.F16.F32.PACK_AB R25, R146, R147 ;  /* 0x000000939219723e */ /* 0x000fe200000000ff */
[----:B------:R-:W2:Y:S01]  /*6830*/  MUFU.EX2 R69, R58 ;  /* 0x0000003a00457308 */ /* 0x000ea20000000800 */
[----:B------:R-:W-:Y:S01]  /*6840*/  F2FP.F16.F32.PACK_AB R27, R149, R148 ;  /* 0x00000094951b723e */ /* 0x000fe200000000ff */
[----:B-1----:R-:W-:Y:S01]  /*6850*/  @!P5 FMUL R45, R45, R45 ;  /* 0x0000002d2d2dd220 */ /* 0x002fe20000400000 */
[----:B------:R-:W-:Y:S01]  /*6860*/  F2FP.F16.F32.PACK_AB R24, R150, R143 ;  /* 0x0000008f9618723e */ /* 0x000fe200000000ff */
[----:B------:R-:W-:Y:S01]  /*6870*/  @!P2 FMUL R39, R39, 0.5 ;  /* 0x3f0000002727a820 */ /* 0x000fe20000400000 */
[----:B------:R-:W-:Y:S01]  /*6880*/  F2FP.F16.F32.PACK_AB R26, R144, R145 ;  /* 0x00000091901a723e */ /* 0x000fe200000000ff */
[----:B---3--:R-:W-:Y:S01]  /*6890*/  @!P1 FMUL R118, R118, R118 ;  /* 0x0000007676769220 */ /* 0x008fe20000400000 */
[----:B------:R-:W-:Y:S01]  /*68a0*/  FSETP.GEU.AND P1, PT, R54, -126, PT ;  /* 0xc2fc00003600780b */ /* 0x000fe20003f2e000 */
[----:B------:R-:W1:Y:S01]  /*68b0*/  MUFU.EX2 R46, R46 ;  /* 0x0000002e002e7308 */ /* 0x000e620000000800 */
[----:B------:R-:W-:Y:S01]  /*68c0*/  WARPGROUP.ARRIVE ;  /* 0x00000000000079c5 */ /* 0x000fe20000000000 */
[----:B------:R-:W-:Y:S01]  /*68d0*/  FSETP.GEU.AND P5, PT, R31, -126, PT ;  /* 0xc2fc00001f00780b */ /* 0x000fe20003fae000 */
[----:B------:R-:W-:-:S04]  /*68e0*/  FADD R148, R148, R45 ;  /* 0x0000002d94947221 */ /* 0x000fc80000000000 */
[----:B------:R-:W-:Y:S01]  /*68f0*/  HGMMA.64x128x16.F32 R152, R24, gdesc[UR4].tnspB, R152, gsb0 ;  /* 0x41e0000418987df0 */ /* 0x000fe20008000898 */
[----:B------:R-:W-:Y:S01]  /*6900*/  UIADD3 UR6, UR23, 0x1380, URZ ;  /* 0x0000138017067890 */ /* 0x000fe2000fffe03f */
[----:B--2---:R-:W-:Y:S01]  /*6910*/  @!P6 FMUL R69, R69, R69 ;  /* 0x000000454545e220 */ /* 0x004fe20000400000 */
[----:B------:R-:W-:Y:S01]  /*6920*/  UMOV UR7, 0x40000040 ;  /* 0x4000004000077882 */ /* 0x000fe20000000000 */
[----:B------:R-:W-:Y:S01]  /*6930*/  FSETP.GEU.AND P6, PT, R55, -126, PT ;  /* 0xc2fc00003700780b */ /* 0x000fe20003fce000 */
[----:B------:R-:W-:Y:S01]  /*6940*/  @!P1 FMUL R54, R54, 0.5 ;  /* 0x3f00000036369820 */ /* 0x000fe20000400000 */
[----:B------:R-:W2:Y:S01]  /*6950*/  MUFU.EX2 R39, R39 ;  /* 0x0000002700277308 */ /* 0x000ea20000000800 */
[----:B------:R-:W-:Y:S01]  /*6960*/  FADD R61, R61, R148 ;  /* 0x000000943d3d7221 */ /* 0x000fe20000000000 */
[----:B------:R-:W-:Y:S01]  /*6970*/  @!P5 FMUL R31, R31, 0.5 ;  /* 0x3f0000001f1fd820 */ /* 0x000fe20000400000 */
[----:B-1----:R-:W-:Y:S01]  /*6980*/  @!P4 FMUL R46, R46, R46 ;  /* 0x0000002e2e2ec220 */ /* 0x002fe20000400000 */
[----:B------:R-:W-:-:S04]  /*6990*/  FSETP.GEU.AND P4, PT, R32, -126, PT ;  /* 0xc2fc00002000780b */ /* 0x000fc80003f8e000 */
[----:B------:R-:W1:Y:S01]  /*69a0*/  MUFU.EX2 R58, R54 ;  /* 0x00000036003a7308 */ /* 0x000e620000000800 */
[----:B------:R-:W-:Y:S02]  /*69b0*/  FADD R149, R149, R46 ;  /* 0x0000002e95957221 */ /* 0x000fe40000000000 */
[----:B------:R-:W-:Y:S02]  /*69c0*/  @!P6 FMUL R55, R55, 0.5 ;  /* 0x3f0000003737e820 */ /* 0x000fe40000400000 */
[----:B------:R-:W-:-:S03]  /*69d0*/  FADD R62, R62, R149 ;  /* 0x000000953e3e7221 */ /* 0x000fc60000000000 */
[----:B------:R-:W3:Y:S01]  /*69e0*/  MUFU.EX2 R57, R55 ;  /* 0x0000003700397308 */ /* 0x000ee20000000800 */
[----:B--2---:R-:W-:Y:S01]  /*69f0*/  @!P2 FMUL R39, R39, R39 ;  /* 0x000000272727a220 */ /* 0x004fe20000400000 */
[----:B------:R-:W-:Y:S01]  /*6a00*/  FSETP.GEU.AND P2, PT, R14, -126, PT ;  /* 0xc2fc00000e00780b */ /* 0x000fe20003f4e000 */
[----:B------:R-:W-:-:S05]  /*6a10*/  @!P4 FMUL R32, R32, 0.5 ;  /* 0x3f0000002020c820 */ /* 0x000fca0000400000 */
[----:B------:R2:W4:Y:S01]  /*6a20*/  MUFU.EX2 R54, R40 ;  /* 0x0000002800367308 */ /* 0x0005220000000800 */
[----:B-1----:R-:W-:Y:S01]  /*6a30*/  @!P1 FMUL R58, R58, R58 ;  /* 0x0000003a3a3a9220 */ /* 0x002fe20000400000 */
[----:B------:R-:W-:-:S05]  /*6a40*/  FSETP.GEU.AND P1, PT, R43, -126, PT ;  /* 0xc2fc00002b00780b */ /* 0x000fca0003f2e000 */
[----:B------:R-:W-:Y:S01]  /*6a50*/  @!P2 FMUL R14, R14, 0.5 ;  /* 0x3f0000000e0ea820 */ /* 0x000fe20000400000 */
[----:B------:R-:W1:Y:S01]  /*6a60*/  MUFU.EX2 R32, R32 ;  /* 0x0000002000207308 */ /* 0x000e620000000800 */
[----:B---3--:R-:W-:Y:S01]  /*6a70*/  @!P6 FMUL R57, R57, R57 ;  /* 0x000000393939e220 */ /* 0x008fe20000400000 */
[----:B------:R-:W-:Y:S01]  /*6a80*/  FSETP.GEU.AND P6, PT, R44, -126, PT ;  /* 0xc2fc00002c00780b */ /* 0x000fe20003fce000 */
[----:B--2---:R-:W-:-:S04]  /*6a90*/  FADD R40, R113, R92 ;  /* 0x0000005c71287221 */ /* 0x004fc80000000000 */
[----:B------:R-:W-:Y:S01]  /*6aa0*/  @!P1 FMUL R43, R43, 0.5 ;  /* 0x3f0000002b2b9820 */ /* 0x000fe20000400000 */
[----:B------:R-:W2:Y:S01]  /*6ab0*/  MUFU.EX2 R14, R14 ;  /* 0x0000000e000e7308 */ /* 0x000ea20000000800 */
[----:B----4-:R-:W-:Y:S01]  /*6ac0*/  @!P3 FMUL R54, R54, R54 ;  /* 0x000000363636b220 */ /* 0x010fe20000400000 */
[----:B------:R-:W-:Y:S01]  /*6ad0*/  FSETP.GEU.AND P3, PT, R13, -126, PT ;  /* 0xc2fc00000d00780b */ /* 0x000fe20003f6e000 */
[----:B------:R-:W-:-:S04]  /*6ae0*/  FADD R40, R41, R40 ;  /* 0x0000002829287221 */ /* 0x000fc80000000000 */
[----:B------:R-:W-:Y:S01]  /*6af0*/  @!P6 FMUL R44, R44, 0.5 ;  /* 0x3f0000002c2ce820 */ /* 0x000fe20000400000 */
[----:B-1----:R-:W-:-:S07]  /*6b00*/  @!P4 FMUL R32, R32, R32 ;  /* 0x000000202020c220 */ /* 0x002fce0000400000 */
[----:B------:R-:W-:Y:S01]  /*6b10*/  @!P3 FMUL R13, R13, 0.5 ;  /* 0x3f0000000d0db820 */ /* 0x000fe20000400000 */
[----:B--2---:R-:W-:-:S05]  /*6b20*/  @!P2 FMUL R14, R14, R14 ;  /* 0x0000000e0e0ea220 */ /* 0x004fca0000400000 */
[----:B------:R-:W1:Y:S02]  /*6b30*/  MUFU.EX2 R13, R13 ;  /* 0x0000000d000d7308 */ /* 0x000e640000000800 */
[----:B-1----:R-:W-:Y:S01]  /*6b40*/  @!P3 FMUL R13, R13, R13 ;  /* 0x0000000d0d0db220 */ /* 0x002fe20000400000 */
[----:B------:R-:W-:Y:S02]  /*6b50*/  WARPGROUP.DEPBAR.LE gsb0, 0x0 ;  /* 0x00008000000079c5 */ /* 0x000fe40000010000 */
[----:B------:R-:W-:Y:S02]  /*6b60*/  F2FP.F16.F32.PACK_AB R25, R141, R136 ;  /* 0x000000888d19723e */ /* 0x000fe400000000ff */
[----:B------:R-:W-:Y:S02]  /*6b70*/  F2FP.F16.F32.PACK_AB R27, R139, R138 ;  /* 0x0000008a8b1b723e */ /* 0x000fe400000000ff */
[----:B------:R-:W-:Y:S01]  /*6b80*/  F2FP.F16.F32.PACK_AB R24, R137, R132 ;  /* 0x000000848918723e */ /* 0x000fe200000000ff */
[----:B------:R-:W-:Y:S01]  /*6b90*/  FADD R132, R132, R13 ;  /* 0x0000000d84847221 */ /* 0x000fe20000000000 */
[----:B------:R-:W-:Y:S01]  /*6ba0*/  F2FP.F16.F32.PACK_AB R26, R151, R140 ;  /* 0x0000008c971a723e */ /* 0x000fe200000000ff */
[----:B------:R-:W-:-:S02]  /*6bb0*/  FADD R137, R137, R14 ;  /* 0x0000000e89897221 */ /* 0x000fc40000000000 */
[----:B------:R-:W-:Y:S01]  /*6bc0*/  FADD R132, R65, R132 ;  /* 0x0000008441847221 */ /* 0x000fe20000000000 */
[----:B------:R-:W-:Y:S01]  /*6bd0*/  WARPGROUP.ARRIVE ;  /* 0x00000000000079c5 */ /* 0x000fe20000000000 */
[----:B------:R-:W-:-:S05]  /*6be0*/  FADD R137, R68, R137 ;  /* 0x0000008944897221 */ /* 0x000fca0000000000 */
[----:B------:R-:W-:Y:S01]  /*6bf0*/  HGMMA.64x128x16.F32 R152, R24, gdesc[UR4].tnspB, R152, gsb0 ;  /* 0x41e0000418987df0 */ /* 0x000fe20008000898 */
[----:B------:R-:W-:Y:S01]  /*6c00*/  UIADD3 UR6, UR23, 0x1400, URZ ;  /* 0x0000140017067890 */ /* 0x000fe2000fffe03f */
[----:B------:R-:W-:Y:S01]  /*6c10*/  UMOV UR7, 0x40000040 ;  /* 0x4000004000077882 */ /* 0x000fe20000000000 */
[----:B------:R-:W-:Y:S02]  /*6c20*/  WARPGROUP.DEPBAR.LE gsb0, 0x0 ;  /* 0x00008000000079c5 */ /* 0x000fe40000010000 */
[----:B------:R-:W-:Y:S02]  /*6c30*/  F2FP.F16.F32.PACK_AB R25, R142, R135 ;  /* 0x000000878e19723e */ /* 0x000fe400000000ff */
[----:B------:R-:W-:Y:S02]  /*6c40*/  F2FP.F16.F32.PACK_AB R27, R134, R133 ;  /* 0x00000085861b723e */ /* 0x000fe400000000ff */
[----:B------:R-:W-:Y:S02]  /*6c50*/  F2FP.F16.F32.PACK_AB R24, R130, R127 ;  /* 0x0000007f8218723e */ /* 0x000fe400000000ff */
[----:B------:R-:W-:-:S04]  /*6c60*/  F2FP.F16.F32.PACK_AB R26, R128, R129 ;  /* 0x00000081801a723e */ /* 0x000fc800000000ff */
[----:B------:R-:W-:-:S06]  /*6c70*/  WARPGROUP.ARRIVE ;  /* 0x00000000000079c5 */ /* 0x000fcc0000000000 */
        /* <DEDUP_REMOVED lines=32> */
[----:B------:R-:W-:Y:S01]  /*6e80*/  F2FP.F16.F32.PACK_AB R27, R86, R87 ;  /* 0x00000057561b723e */ /* 0x000fe200000000ff */
[----:B------:R-:W-:Y:S01]  /*6e90*/  FADD R86, R97, R86 ;  /* 0x0000005661567221 */ /* 0x000fe20000000000 */
[----:B------:R-:W-:Y:S01]  /*6ea0*/  F2FP.F16.F32.PACK_AB R24, R74, R73 ;  /* 0x000000494a18723e */ /* 0x000fe200000000ff */
[----:B------:R-:W-:Y:S01]  /*6eb0*/  FADD R73, R98, R73 ;  /* 0x0000004962497221 */ /* 0x000fe20000000000 */
[----:B------:R-:W-:Y:S01]  /*6ec0*/  F2FP.F16.F32.PACK_AB R26, R75, R76 ;  /* 0x0000004c4b1a723e */ /* 0x000fe200000000ff */
[----:B------:R-:W-:Y:S01]  /*6ed0*/  FADD R74, R99, R74 ;  /* 0x0000004a634a7221 */ /* 0x000fe20000000000 */
[----:B------:R-:W-:Y:S01]  /*6ee0*/  FADD R21, R21, R86 ;  /* 0x0000005615157221 */ /* 0x000fe20000000000 */
[----:B------:R-:W-:Y:S01]  /*6ef0*/  FADD R22, R22, R73 ;  /* 0x0000004916167221 */ /* 0x000fe20000000000 */
[----:B------:R-:W-:Y:S01]  /*6f00*/  WARPGROUP.ARRIVE ;  /* 0x00000000000079c5 */ /* 0x000fe20000000000 */
[----:B------:R-:W-:Y:S01]  /*6f10*/  FADD R23, R23, R74 ;  /* 0x0000004a17177221 */ /* 0x000fe20000000000 */
[----:B------:R-:W-:-:S04]  /*6f20*/  FADD R21, R21, R62 ;  /* 0x0000003e15157221 */ /* 0x000fc80000000000 */
[----:B------:R-:W-:Y:S01]  /*6f30*/  HGMMA.64x128x16.F32 R152, R24, gdesc[UR4].tnspB, R152, gsb0 ;  /* 0x41e0000418987df0 */ /* 0x000fe20008000898 */
[----:B------:R-:W-:Y:S01]  /*6f40*/  UIADD3 UR6, UR23, 0x1680, URZ ;  /* 0x0000168017067890 */ /* 0x000fe2000fffe03f */
[----:B------:R-:W-:Y:S01]  /*6f50*/  UMOV UR7, 0x40000040 ;  /* 0x4000004000077882 */ /* 0x000fe20000000000 */
[----:B------:R-:W-:Y:S02]  /*6f60*/  WARPGROUP.DEPBAR.LE gsb0, 0x0 ;  /* 0x00008000000079c5 */ /* 0x000fe40000010000 */
[----:B------:R-:W-:Y:S01]  /*6f70*/  F2FP.F16.F32.PACK_AB R25, R69, R118 ;  /* 0x000000764519723e */ /* 0x000fe200000000ff */
[----:B------:R-:W-:Y:S01]  /*6f80*/  FADD R118, R109, R118 ;  /* 0x000000766d767221 */ /* 0x000fe20000000000 */
        /* <DEDUP_REMOVED lines=10> */
[----:B------:R-:W-:Y:S01]  /*7030*/  FADD R57, R96, R57 ;  /* 0x0000003960397221 */ /* 0x000fe20000000000 */
[----:B------:R-:W-:Y:S01]  /*7040*/  FADD R47, R47, R118 ;  /* 0x000000762f2f7221 */ /* 0x000fe20000000000 */
[----:B------:R-:W-:Y:S01]  /*7050*/  FADD R48, R48, R69 ;  /* 0x0000004530307221 */ /* 0x000fe20000000000 */
[----:B------:R-:W-:Y:S01]  /*7060*/  FADD R49, R49, R72 ;  /* 0x0000004831317221 */ /* 0x000fe20000000000 */
[----:B------:R-:W-:Y:S01]  /*7070*/  HGMMA.64x128x16.F32 R152, R24, gdesc[UR4].tnspB, R152, gsb0 ;  /* 0x41e0000418987df0 */ /* 0x000fe20008000898 */
[----:B------:R-:W-:Y:S01]  /*7080*/  UIADD3 UR6, UR23, 0x1700, URZ ;  /* 0x0000170017067890 */ /* 0x000fe2000fffe03f */
[----:B------:R-:W-:Y:S01]  /*7090*/  FADD R50, R50, R71 ;  /* 0x0000004732327221 */ /* 0x000fe20000000000 */
[----:B------:R-:W-:Y:S01]  /*70a0*/  UMOV UR7, 0x40000040 ;  /* 0x4000004000077882 */ /* 0x000fe20000000000 */
[----:B------:R-:W-:Y:S01]  /*70b0*/  FADD R33, R33, R52 ;  /* 0x0000003421217221 */ /* 0x000fe20000000000 */
[----:B------:R-:W-:Y:S01]  /*70c0*/  FADD R34, R34, R53 ;  /* 0x0000003522227221 */ /* 0x000fe20000000000 */
[----:B------:R-:W-:Y:S01]  /*70d0*/  FADD R35, R35, R58 ;  /* 0x0000003a23237221 */ /* 0x000fe20000000000 */
[----:B------:R-:W-:Y:S01]  /*70e0*/  FADD R36, R36, R57 ;  /* 0x0000003924247221 */ /* 0x000fe20000000000 */
[----:B------:R-:W-:Y:S01]  /*70f0*/  FADD R33, R33, R132 ;  /* 0x0000008421217221 */ /* 0x000fe20000000000 */
[----:B------:R-:W-:Y:S01]  /*7100*/  FADD R34, R34, R137 ;  /* 0x0000008922227221 */ /* 0x000fe20000000000 */
[----:B------:R-:W-:-:S02]  /*7110*/  WARPGROUP.DEPBAR.LE gsb0, 0x0 ;  /* 0x00008000000079c5 */ /* 0x000fc40000010000 */
[----:B------:R1:W2:Y:S01]  /*7120*/  MUFU.EX2 R24, R43 ;  /* 0x0000002b00187308 */ /* 0x0002a20000000800 */
[----:B------:R-:W-:-:S07]  /*7130*/  F2FP.F16.F32.PACK_AB R27, R46, R45 ;  /* 0x0000002d2e1b723e */ /* 0x000fce00000000ff */
[----:B------:R-:W3:Y:S01]  /*7140*/  MUFU.EX2 R25, R44 ;  /* 0x0000002c00197308 */ /* 0x000ee20000000800 */
[----:B-1----:R-:W-:-:S04]  /*7150*/  FADD R43, R114, R87 ;  /* 0x00000057722b7221 */ /* 0x002fc80000000000 */
[----:B------:R-:W-:Y:S01]  /*7160*/  FADD R42, R42, R43 ;  /* 0x0000002b2a2a7221 */ /* 0x000fe20000000000 */
[----:B--2---:R-:W-:Y:S01]  /*7170*/  @!P1 FMUL R24, R24, R24 ;  /* 0x0000001818189220 */ /* 0x004fe20000400000 */
[----:B------:R-:W-:Y:S02]  /*7180*/  FSETP.GEU.AND P1, PT, R38, -126, PT ;  /* 0xc2fc00002600780b */ /* 0x000fe40003f2e000 */
[----:B------:R-:W-:Y:S01]  /*7190*/  FADD R42, R42, R61 ;  /* 0x0000003d2a2a7221 */ /* 0x000fe20000000000 */
[----:B------:R-:W-:Y:S01]  /*71a0*/  FADD R147, R147, R24 ;  /* 0x0000001893937221 */ /* 0x000fe20000000000 */
[----:B---3--:R-:W-:Y:S01]  /*71b0*/  @!P6 FMUL R25, R25, R25 ;  /* 0x000000191919e220 */ /* 0x008fe20000400000 */
[----:B------:R-:W-:Y:S02]  /*71c0*/  FSETP.GEU.AND P6, PT, R37, -126, PT ;  /* 0xc2fc00002500780b */ /* 0x000fe40003fce000 */
[----:B------:R-:W-:Y:S01]  /*71d0*/  FADD R147, R78, R147 ;  /* 0x000000934e937221 */ /* 0x000fe20000000000 */
[----:B------:R-:W-:Y:S01]  /*71e0*/  FADD R146, R146, R25 ;  /* 0x0000001992927221 */ /* 0x000fe20000000000 */
[----:B------:R-:W-:-:S04]  /*71f0*/  F2FP.F16.F32.PACK_AB R25, R25, R24 ;  /* 0x000000181919723e */ /* 0x000fc800000000ff */
[----:B------:R-:W-:Y:S01]  /*7200*/  @!P1 FMUL R38, R38, 0.5 ;  /* 0x3f00000026269820 */ /* 0x000fe20000400000 */
[----:B------:R-:W-:Y:S01]  /*7210*/  F2FP.F16.F32.PACK_AB R24, R39, R54 ;  /* 0x000000362718723e */ /* 0x000fe200000000ff */
[----:B------:R-:W-:Y:S01]  /*7220*/  FADD R54, R143, R54 ;  /* 0x000000368f367221 */ /* 0x000fe20000000000 */
[----:B------:R-:W-:Y:S01]  /*7230*/  FADD R39, R150, R39 ;  /* 0x0000002796277221 */ /* 0x000fe20000000000 */
[----:B------:R-:W-:Y:S01]  /*7240*/  FADD R79, R79, R146 ;  /* 0x000000924f4f7221 */ /* 0x000fe20000000000 */
[----:B------:R-:W-:Y:S01]  /*7250*/  FADD R56, R56, R147 ;  /* 0x0000009338387221 */ /* 0x000fe20000000000 */
[----:B------:R-:W1:Y:S01]  /*7260*/  MUFU.EX2 R38, R38 ;  /* 0x0000002600267308 */ /* 0x000e620000000800 */
[----:B------:R-:W-:Y:S01]  /*7270*/  FADD R63, R63, R54 ;  /* 0x000000363f3f7221 */ /* 0x000fe20000000000 */
[----:B------:R-:W-:Y:S01]  /*7280*/  @!P6 FMUL R37, R37, 0.5 ;  /* 0x3f0000002525e820 */ /* 0x000fe20000400000 */
[----:B------:R-:W-:Y:S01]  /*7290*/  FADD R64, R64, R39 ;  /* 0x0000002740407221 */ /* 0x000fe20000000000 */
[----:B------:R-:W-:Y:S01]  /*72a0*/  FADD R40, R40, R79 ;  /* 0x0000004f28287221 */ /* 0x000fe20000000000 */
[----:B------:R-:W-:-:S02]  /*72b0*/  FADD R22, R22, R63 ;  /* 0x0000003f16167221 */ /* 0x000fc40000000000 */
[----:B------:R-:W-:Y:S01]  /*72c0*/  FADD R23, R23, R64 ;  /* 0x0000004017177221 */ /* 0x000fe20000000000 */
[----:B------:R-:W2:Y:S01]  /*72d0*/  MUFU.EX2 R37, R37 ;  /* 0x0000002500257308 */ /* 0x000ea20000000800 */
[----:B------:R-:W-:Y:S02]  /*72e0*/  FADD R22, R22, R33 ;  /* 0x0000002116167221 */ /* 0x000fe40000000000 */
[----:B------:R-:W-:Y:S01]  /*72f0*/  FADD R23, R23, R34 ;  /* 0x0000002217177221 */ /* 0x000fe20000000000 */
[----:B-1----:R-:W-:Y:S01]  /*7300*/  @!P1 FMUL R38, R38, R38 ;  /* 0x0000002626269220 */ /* 0x002fe20000400000 */
[----:B------:R-:W-:-:S03]  /*7310*/  FSETP.GEU.AND P1, PT, R29, -126, PT ;  /* 0xc2fc00001d00780b */ /* 0x000fc60003f2e000 */
[----:B------:R-:W-:Y:S01]  /*7320*/  FADD R145, R145, R38 ;  /* 0x0000002691917221 */ /* 0x000fe20000000000 */
[----:B--2---:R-:W-:Y:S01]  /*7330*/  @!P6 FMUL R37, R37, R37 ;  /* 0x000000252525e220 */ /* 0x004fe20000400000 */
[----:B------:R-:W-:Y:S02]  /*7340*/  FSETP.GEU.AND P6, PT, R30, -126, PT ;  /* 0xc2fc00001e00780b */ /* 0x000fe40003fce000 */
[----:B------:R-:W-:Y:S01]  /*7350*/  FADD R145, R66, R145 ;  /* 0x0000009142917221 */ /* 0x000fe20000000000 */
[----:B------:R-:W-:Y:S01]  /*7360*/  FADD R144, R144, R37 ;  /* 0x0000002590907221 */ /* 0x000fe20000000000 */
[----:B------:R-:W-:-:S04]  /*7370*/  F2FP.F16.F32.PACK_AB R26, R37, R38 ;  /* 0x00000026251a723e */ /* 0x000fc800000000ff */
[----:B------:R-:W-:Y:S01]  /*7380*/  @!P1 FMUL R29, R29, 0.5 ;  /* 0x3f0000001d1d9820 */ /* 0x000fe20000400000 */
[----:B------:R-:W-:Y:S01]  /*7390*/  FADD R28, R28, R145 ;  /* 0x000000911c1c7221 */ /* 0x000fe20000000000 */
[----:B------:R-:W-:Y:S01]  /*73a0*/  FADD R144, R51, R144 ;  /* 0x0000009033907221 */ /* 0x000fe20000000000 */
[----:B------:R-:W-:-:S03]  /*73b0*/  WARPGROUP.ARRIVE ;  /* 0x00000000000079c5 */ /* 0x000fc60000000000 */
[----:B------:R-:W-:Y:S01]  /*73c0*/  FADD R144, R11, R144 ;  /* 0x000000900b907221 */ /* 0x000fe20000000000 */
[----:B------:R-:W-:Y:S01]  /*73d0*/  IADD3 R11, R2, 0x44020, RZ ;  /* 0x00044020020b7810 */ /* 0x000fe20007ffe0ff */
[----:B------:R-:W-:Y:S01]  /*73e0*/  @!P6 FMUL R30, R30, 0.5 ;  /* 0x3f0000001e1ee820 */ /* 0x000fe20000400000 */
[----:B------:R-:W-:Y:S01]  /*73f0*/  HGMMA.64x128x16.F32 R152, R24, gdesc[UR4].tnspB, R152, gsb0 ;  /* 0x41e0000418987df0 */ /* 0x000fe20008000898 */
[----:B------:R-:W-:Y:S01]  /*7400*/  UIADD3 UR6, UR23, 0x1780, URZ ;  /* 0x0000178017067890 */ /* 0x000fe2000fffe03f */
[----:B------:R-:W-:-:S03]  /*7410*/  UMOV UR7, 0x40000040 ;  /* 0x4000004000077882 */ /* 0x000fc60000000000 */
[----:B------:R-:W1:Y:S02]  /*7420*/  MUFU.EX2 R30, R30 ;  /* 0x0000001e001e7308 */ /* 0x000e640000000800 */
[----:B-1----:R-:W-:Y:S01]  /*7430*/  @!P6 FMUL R30, R30, R30 ;  /* 0x0000001e1e1ee220 */ /* 0x002fe20000400000 */
[----:B------:R-:W-:-:S03]  /*7440*/  FSETP.GEU.AND P6, PT, R20, -126, PT ;  /* 0xc2fc00001400780b */ /* 0x000fc60003fce000 */
[----:B------:R-:W-:-:S04]  /*7450*/  FADD R44, R141, R30 ;  /* 0x0000001e8d2c7221 */ /* 0x000fc80000000000 */
[----:B------:R-:W-:-:S04]  /*7460*/  FADD R81, R81, R44 ;  /* 0x0000002c51517221 */ /* 0x000fc80000000000 */
[----:B------:R-:W-:Y:S02]  /*7470*/  FADD R81, R48, R81 ;  /* 0x0000005130517221 */ /* 0x000fe40000000000 */
[----:B------:R-:W-:Y:S02]  /*7480*/  @!P6 FMUL R20, R20, 0.5 ;  /* 0x3f0000001414e820 */ /* 0x000fe40000400000 */
[----:B------:R-:W-:-:S04]  /*7490*/  FADD R40, R40, R81 ;  /* 0x0000005128287221 */ /* 0x000fc80000000000 */
[----:B------:R-:W1:Y:S02]  /*74a0*/  MUFU.EX2 R20, R20 ;  /* 0x0000001400147308 */ /* 0x000e640000000800 */
[----:B-1----:R-:W-:-:S04]  /*74b0*/  @!P6 FMUL R20, R20, R20 ;  /* 0x000000141414e220 */ /* 0x002fc80000400000 */
[----:B------:R-:W-:-:S04]  /*74c0*/  FADD R151, R151, R20 ;  /* 0x0000001497977221 */ /* 0x000fc80000000000 */
[----:B------:R-:W-:-:S04]  /*74d0*/  FADD R151, R70, R151 ;  /* 0x0000009746977221 */ /* 0x000fc80000000000 */
[----:B------:R-:W-:-:S04]  /*74e0*/  FADD R151, R36, R151 ;  /* 0x0000009724977221 */ /* 0x000fc80000000000 */
[----:B------:R-:W-:-:S04]  /*74f0*/  FADD R144, R144, R151 ;  /* 0x0000009790907221 */ /* 0x000fc80000000000 */
[----:B------:R-:W-:Y:S01]  /*7500*/  FADD R23, R23, R144 ;  /* 0x0000009017177221 */ /* 0x000fe20000000000 */
[----:B------:R-:W-:Y:S02]  /*7510*/  WARPGROUP.DEPBAR.LE gsb0, 0x0 ;  /* 0x00008000000079c5 */ /* 0x000fe40000010000 */
[----:B------:R-:W1:Y:S01]  /*7520*/  MUFU.EX2 R25, R29 ;  /* 0x0000001d00197308 */ /* 0x000e620000000800 */
[----:B------:R-:W-:Y:S02]  /*7530*/  F2FP.F16.F32.PACK_AB R24, R14, R13 ;  /* 0x0000000d0e18723e */ /* 0x000fe400000000ff */
[----:B------:R-:W-:-:S05]  /*7540*/  PRMT R13, RZ, 0x654, R11 ;  /* 0x00000654ff0d7816 */ /* 0x000fca000000000b */
[----:B------:R-:W2:Y:S01]  /*7550*/  MUFU.EX2 R27, R31 ;  /* 0x0000001f001b7308 */ /* 0x000ea20000000800 */
[----:B-1----:R-:W-:Y:S01]  /*7560*/  @!P1 FMUL R25, R25, R25 ;  /* 0x0000001919199220 */ /* 0x002fe20000400000 */
[----:B------:R-:W-:-:S03]  /*7570*/  FSETP.GEU.AND P1, PT, R15, -126, PT ;  /* 0xc2fc00000f00780b */ /* 0x000fc60003f2e000 */
[----:B------:R-:W-:Y:S01]  /*7580*/  FADD R29, R136, R25 ;  /* 0x00000019881d7221 */ /* 0x000fe20000000000 */
[----:B------:R-:W-:Y:S01]  /*7590*/  F2FP.F16.F32.PACK_AB R25, R30, R25 ;  /* 0x000000191e19723e */ /* 0x000fe200000000ff */
[----:B------:R-:W-:Y:S01]  /*75a0*/  FADD R30, R139, R32 ;  /* 0x000000208b1e7221 */ /* 0x000fe20000000000 */
[----:B--2---:R-:W-:Y:S01]  /*75b0*/  @!P5 FMUL R27, R27, R27 ;  /* 0x0000001b1b1bd220 */ /* 0x004fe20000400000 */
[----:B------:R-:W-:Y:S02]  /*75c0*/  FADD R80, R80, R29 ;  /* 0x0000001d50507221 */ /* 0x000fe40000000000 */
[----:B------:R-:W-:Y:S01]  /*75d0*/  FADD R83, R83, R30 ;  /* 0x0000001e53537221 */ /* 0x000fe20000000000 */
[----:B------:R-:W-:Y:S01]  /*75e0*/  FADD R31, R138, R27 ;  /* 0x0000001b8a1f7221 */ /* 0x000fe20000000000 */
[----:B------:R-:W-:Y:S02]  /*75f0*/  F2FP.F16.F32.PACK_AB R27, R32, R27 ;  /* 0x0000001b201b723e */ /* 0x000fe400000000ff */
[----:B------:R-:W-:Y:S01]  /*7600*/  @!P1 FMUL R15, R15, 0.5 ;  /* 0x3f0000000f0f9820 */ /* 0x000fe20000400000 */
[----:B------:R-:W-:Y:S01]  /*7610*/  FADD R47, R47, R80 ;  /* 0x000000502f2f7221 */ /* 0x000fe20000000000 */
[----:B------:R-:W-:Y:S01]  /*7620*/  FADD R82, R82, R31 ;  /* 0x0000001f52527221 */ /* 0x000fe20000000000 */
[----:B------:R-:W-:-:S02]  /*7630*/  FADD R50, R50, R83 ;  /* 0x0000005332327221 */ /* 0x000fc40000000000 */
[----:B------:R-:W-:Y:S01]  /*7640*/  FADD R47, R56, R47 ;  /* 0x0000002f382f7221 */ /* 0x000fe20000000000 */
[----:B------:R-:W1:Y:S01]  /*7650*/  MUFU.EX2 R15, R15 ;  /* 0x0000000f000f7308 */ /* 0x000e620000000800 */
[----:B------:R-:W-:Y:S01]  /*7660*/  FADD R49, R49, R82 ;  /* 0x0000005231317221 */ /* 0x000fe20000000000 */
[----:B------:R-:W-:-:S03]  /*7670*/  FADD R21, R21, R50 ;  /* 0x0000003215157221 */ /* 0x000fc60000000000 */
[----:B------:R-:W-:Y:S01]  /*7680*/  FADD R42, R42, R49 ;  /* 0x000000312a2a7221 */ /* 0x000fe20000000000 */
[----:B------:R-:W-:-:S03]  /*7690*/  FADD R21, R40, R21 ;  /* 0x0000001528157221 */ /* 0x000fc60000000000 */
[----:B------:R-:W-:Y:S01]  /*76a0*/  FADD R42, R47, R42 ;  /* 0x0000002a2f2a7221 */ /* 0x000fe20000000000 */
[----:B-1----:R-:W-:Y:S01]  /*76b0*/  @!P1 FMUL R15, R15, R15 ;  /* 0x0000000f0f0f9220 */ /* 0x002fe20000400000 */
[----:B------:R-:W-:Y:S02]  /*76c0*/  ISETP.GE.AND P1, PT, R12, 0x201, PT ;  /* 0x000002010c00780c */ /* 0x000fe40003f26270 */
[----:B------:R-:W-:Y:S01]  /*76d0*/  FADD R12, R42, R21 ;  /* 0x000000152a0c7221 */ /* 0x000fe20000000000 */
[----:B------:R-:W-:Y:S01]  /*76e0*/  FADD R140, R140, R15 ;  /* 0x0000000f8c8c7221 */ /* 0x000fe20000000000 */
[----:B------:R-:W-:Y:S02]  /*76f0*/  F2FP.F16.F32.PACK_AB R26, R20, R15 ;  /* 0x0000000f141a723e */ /* 0x000fe400000000ff */
[----:B------:R-:W-:Y:S01]  /*7700*/  MOV R15, 0x2 ;  /* 0x00000002000f7802 */ /* 0x000fe20000000f00 */
[----:B------:R-:W-:Y:S01]  /*7710*/  FADD R140, R67, R140 ;  /* 0x0000008c438c7221 */ /* 0x000fe20000000000 */
[----:B------:R-:W-:-:S03]  /*7720*/  WARPGROUP.ARRIVE ;  /* 0x00000000000079c5 */ /* 0x000fc60000000000 */
[----:B------:R-:W-:-:S03]  /*7730*/  FADD R35, R35, R140 ;  /* 0x0000008c23237221 */ /* 0x000fc60000000000 */
[----:B------:R-:W-:Y:S01]  /*7740*/  HGMMA.64x128x16.F32 R152, R24, gdesc[UR4].tnspB, R152, gsb0 ;  /* 0x41e0000418987df0 */ /* 0x000fe20008000898 */
[----:B------:R-:W-:-:S04]  /*7750*/  FADD R35, R28, R35 ;  /* 0x000000231c237221 */ /* 0x000fc80000000000 */
[----:B------:R-:W-:Y:S01]  /*7760*/  FADD R22, R22, R35 ;  /* 0x0000002316167221 */ /* 0x000fe20000000000 */
[----:B------:R-:W-:Y:S02]  /*7770*/  WARPGROUP.DEPBAR.LE gsb0, 0x0 ;  /* 0x00008000000079c5 */ /* 0x000fe40000010000 */
[----:B------:R1:W-:Y:S02]  /*7780*/  SYNCS.ARRIVE.TRANS64.RED.A1T0 RZ, [R13+URZ], RZ ;  /* 0x000000ff0dff79a7 */ /* 0x0003e4000810043f */
[----:B-1----:R-:W-:Y:S01]  /*7790*/  FADD R13, R22, R23 ;  /* 0x00000017160d7221 */ /* 0x002fe20000000000 */
[----:B------:R-:W-:Y:S06]  /*77a0*/  @!P1 BRA `(.L_x_24) ;  /* 0x0000005000bc9947 */ /* 0x000fec0003800000 */
[----:B------:R-:W-:Y:S01]  /*77b0*/  MOV R21, R19 ;  /* 0x0000001300157202 */ /* 0x000fe20000000f00 */
[----:B------:R-:W-:Y:S01]  /*77c0*/  IMAD.MOV.U32 R15, RZ, RZ, 0x2 ;  /* 0x00000002ff0f7424 */ /* 0x000fe200078e00ff */
[----:B------:R-:W-:Y:S01]  /*77d0*/  MOV R23, R18 ;  /* 0x0000001200177202 */ /* 0x000fe20000000f00 */
[----:B------:R-:W-:Y:S01]  /*77e0*/  ULDC.64 UR60, c[0x0][0x198] ;  /* 0x00006600003c7ab9 */ /* 0x000fe20000000a00 */
[----:B------:R-:W-:Y:S01]  /*77f0*/  MOV R6, 0x1 ;  /* 0x0000000100067802 */ /* 0x000fe20000000f00 */
[----:B------:R-:W-:Y:S01]  /*7800*/  ULDC UR22, c[0x0][0x604] ;  /* 0x0001810000167ab9 */ /* 0x000fe20000000800 */
[----:B------:R-:W-:-:S07]  /*7810*/  MOV R3, RZ ;  /* 0x000000ff00037202 */ /* 0x000fce0000000f00 */
.L_x_36:
[----:B------:R-:W-:Y:S01]  /*7820*/  LEA R19, R15, R2, 0x3 ;  /* 0x000000020f137211 */ /* 0x000fe200078e18ff */
[----:B------:R-:W-:Y:S05]  /*7830*/  YIELD ;  /* 0x0000000000007946 */ /* 0x000fea0003800000 */
[----:B------:R-:W-:Y:S02]  /*7840*/  SHF.L.U32 R14, R3, 0x1f, RZ ;  /* 0x0000001f030e7819 */ /* 0x000fe400000006ff */
[C---:B------:R-:W-:Y:S01]  /*7850*/  ISETP.GT.AND P1, PT, R17.reuse, 0x2, PT ;  /* 0x000000021100780c */ /* 0x040fe20003f24270 */
[----:B------:R-:W-:Y:S01]  /*7860*/  VIADD R17, R17, 0xffffffff ;  /* 0xffffffff11117836 */ /* 0x000fe20000000000 */
[----:B------:R-:W1:Y:S02]  /*7870*/  SYNCS.PHASECHK.TRANS64.TRYWAIT P2, [R19+URZ+0x44000], R14 ;  /* 0x0440000e130075a7 */ /* 0x000e64000804017f */
[----:B-1----:R-:W-:Y:S09]  /*7880*/  @!P2 BRA `(.L_x_25) ;  /* 0x000000d40038a947 */ /* 0x002ff20003800000 */
.L_x_84:
[----:B------:R-:W-:Y:S05]  /*7890*/  WARPSYNC.ALL ;  /* 0x0000000000007948 */ /* 0x000fea0003800000 */
[----:B------:R-:W-:Y:S01]  /*78a0*/  R2UR UR58, R15 ;  /* 0x000000000f3a72ca */ /* 0x000fe200000e0000 */
[----:B------:R-:W-:Y:S01]  /*78b0*/  WARPGROUP.ARRIVE ;  /* 0x00000000000079c5 */ /* 0x000fe20000000000 */
[----:B------:R-:W-:Y:S01]  /*78c0*/  UMOV UR59, 0x40000040 ;  /* 0x40000040003b7882 */ /* 0x000fe20000000000 */
[----:B------:R-:W-:Y:S01]  /*78d0*/  UMOV UR55, 0x40000040 ;  /* 0x4000004000377882 */ /* 0x000fe20000000000 */
[----:B------:R-:W-:Y:S01]  /*78e0*/  UMOV UR51, 0x40000040 ;  /* 0x4000004000337882 */ /* 0x000fe20000000000 */
[----:B------:R-:W-:Y:S01]  /*78f0*/  UMOV UR47, 0x40000040 ;  /* 0x40000040002f7882 */ /* 0x000fe20000000000 */
[----:B------:R-:W-:Y:S01]  /*7900*/  UMOV UR43, 0x40000040 ;  /* 0x40000040002b7882 */ /* 0x000fe20000000000 */
[----:B------:R-:W-:Y:S01]  /*7910*/  UMOV UR31, 0x40000040 ;  /* 0x40000040001f7882 */ /* 0x000fe20000000000 */
[----:B------:R-:W-:Y:S01]  /*7920*/  UMOV UR27, 0x40000040 ;  /* 0x40000040001b7882 */ /* 0x000fe20000000000 */
[----:B------:R-:W-:Y:S01]  /*7930*/  UMOV UR7, 0x40000040 ;  /* 0x4000004000077882 */ /* 0x000fe20000000000 */
[----:B------:R-:W-:-:S03]  /*7940*/  ISETP.NE.AND P2, PT, R9, RZ, PT ;  /* 0x000000ff0900720c */ /* 0x000fc60003f45270 */
[----:B------:R-:W-:-:S04]  /*7950*/  ULEA UR58, UR58, UR38, 0xc ;  /* 0x000000263a3a7291 */ /* 0x000fc8000f8e603f */
[----:B------:R-:W-:Y:S02]  /*7960*/  UIADD3 UR54, UR58, 0x2, URZ ;  /* 0x000000023a367890 */ /* 0x000fe4000fffe03f */
[----:B------:R-:W-:Y:S02]  /*7970*/  UIADD3 UR50, UR58, 0x4, URZ ;  /* 0x000000043a327890 */ /* 0x000fe4000fffe03f */
[----:B------:R-:W-:Y:S02]  /*7980*/  UIADD3 UR46, UR58, 0x6, URZ ;  /* 0x000000063a2e7890 */ /* 0x000fe4000fffe03f */
[----:B------:R-:W-:Y:S01]  /*7990*/  HGMMA.64x256x16.F32 R24, gdesc[UR56], RZ, !UPT, gsb0 ;  /* 0x03e00000381879f0 */ /* 0x000fe2000c0008ff */
[----:B------:R-:W-:Y:S02]  /*79a0*/  UIADD3 UR42, UR58, 0x800, URZ ;  /* 0x000008003a2a7890 */ /* 0x000fe4000fffe03f */
[----:B------:R-:W-:Y:S02]  /*79b0*/  UIADD3 UR30, UR58, 0x802, URZ ;  /* 0x000008023a1e7890 */ /* 0x000fe4000fffe03f */
[----:B------:R-:W-:-:S02]  /*79c0*/  UIADD3 UR26, UR58, 0x804, URZ ;  /* 0x000008043a1a7890 */ /* 0x000fc4000fffe03f */
[----:B------:R-:W-:Y:S01]  /*79d0*/  UIADD3 UR6, UR58, 0x806, URZ ;  /* 0x000008063a067890 */ /* 0x000fe2000fffe03f */
[----:B------:R-:W-:Y:S02]  /*79e0*/  WARPGROUP.DEPBAR.LE gsb0, 0x0 ;  /* 0x00008000000079c5 */ /* 0x000fe40000010000 */
[----:B------:R-:W-:-:S15]  /*79f0*/  WARPGROUP.ARRIVE ;  /* 0x00000000000079c5 */ /* 0x000fde0000000000 */
[----:B------:R-:W-:-:S03]  /*7a00*/  NOP ;  /* 0x0000000000007918 */ /* 0x000fc60000000000 */
[----:B------:R-:W-:Y:S03]  /*7a10*/  HGMMA.64x256x16.F32 R24, gdesc[UR52], R24, gsb0 ;  /* 0x03e00000341879f0 */ /* 0x000fe60008000818 */
[----:B------:R-:W-:Y:S02]  /*7a20*/  WARPGROUP.DEPBAR.LE gsb0, 0x0 ;  /* 0x00008000000079c5 */ /* 0x000fe40000010000 */
[----:B------:R-:W-:-:S15]  /*7a30*/  WARPGROUP.ARRIVE ;  /* 0x00000000000079c5 */ /* 0x000fde0000000000 */
[----:B------:R-:W-:-:S08]  /*7a40*/  NOP ;  /* 0x0000000000007918 */ /* 0x000fd00000000000 */
        /* <DEDUP_REMOVED lines=22> */
[----:B------:R-:W-:Y:S05]  /*7bb0*/  @P2 BRA `(.L_x_26) ;  /* 0x0000000000a02947 */ /* 0x000fea0003800000 */
[----:B------:R-:W-:-:S13]  /*7bc0*/  ISETP.LT.OR P3, PT, R7, 0x1, !P0 ;  /* 0x000000010700780c */ /* 0x000fda0004761670 */
[----:B------:R-:W-:Y:S05]  /*7bd0*/  @P3 BRA `(.L_x_27) ;  /* 0x0000000000943947 */ /* 0x000fea0003800000 */
[----:B-1----:R-:W-:Y:S02]  /*7be0*/  LEA R14, R5, R2, 0x3 ;  /* 0x00000002050e7211 */ /* 0x002fe400078e18ff */
[----:B------:R-:W-:Y:S02]  /*7bf0*/  SHF.L.U32 R19, R4, 0x1f, RZ ;  /* 0x0000001f04137819 */ /* 0x000fe400000006ff */
[----:B------:R-:W-:Y:S02]  /*7c00*/  ISETP.NE.AND P4, PT, R0, RZ, PT ;  /* 0x000000ff0000720c */ /* 0x000fe40003f85270 */
[----:B------:R-:W1:Y:S02]  /*7c10*/  SYNCS.PHASECHK.TRANS64.TRYWAIT P3, [R14+URZ+0x44020], R19 ;  /* 0x044020130e0075a7 */ /* 0x000e64000806017f */
[----:B-1----:R-:W-:Y:S09]  /*7c20*/  @!P3 BRA `(.L_x_28) ;  /* 0x000000d00064b947 */ /* 0x002ff20003800000 */
.L_x_85:
[----:B------:R-:W-:Y:S05]  /*7c30*/  @P4 BRA `(.L_x_29) ;  /* 0x0000000000144947 */ /* 0x000fea0003800000 */
[----:B------:R-:W-:Y:S02]  /*7c40*/  LOP3.LUT P3, RZ, R16, 0x1f, RZ, 0xc0, !PT ;  /* 0x0000001f10ff7812 */ /* 0x000fe4000786c0ff */
[----:B-1----:R-:W-:-:S04]  /*7c50*/  MOV R19, 0x10000 ;  /* 0x0001000000137802 */ /* 0x002fc80000000f00 */
[----:B------:R2:W-:Y:S07]  /*7c60*/  SYNCS.ARRIVE.TRANS64 RZ, [R14+URZ+0x44000], R19 ;  /* 0x044000130eff79a7 */ /* 0x0005ee000800003f */
[----:B------:R-:W-:Y:S05]  /*7c70*/  @!P3 BRA `(.L_x_29) ;  /* 0x000000000004b947 */ /* 0x000fea0003800000 */
[----:B------:R-:W-:Y:S01]  /*7c80*/  BPT.TRAP 0x1 ;  /* 0x000000040000795c */ /* 0x000fe20000300000 */
.L_x_29:
[C---:B------:R-:W-:Y:S01]  /*7c90*/  LEA R18, R5.reuse, R2, 0x10 ;  /* 0x0000000205127211 */ /* 0x040fe200078e80ff */
[----:B------:R-:W-:Y:S01]  /*7ca0*/  UIADD3 UR6, UP0, UR60, 0x1f0, URZ ;  /* 0x000001f03c067890 */ /* 0x000fe2000ff1e03f */
[----:B------:R-:W-:Y:S01]  /*7cb0*/  R2UR UR35, R8 ;  /* 0x00000000082372ca */ /* 0x000fe200000e0000 */
[----:B------:R-:W-:Y:S01]  /*7cc0*/  UMOV UR16, 0x0 ;  /* 0x0000000000107882 */ /* 0x000fe20000000000 */
[----:B------:R-:W-:Y:S01]  /*7cd0*/  R2UR UR33, R14 ;  /* 0x000000000e2172ca */ /* 0x000fe200000e0000 */
[----:B------:R-:W-:Y:S01]  /*7ce0*/  UIADD3.X UR7, URZ, UR61, URZ, UP0, !UPT ;  /* 0x0000003d3f077290 */ /* 0x000fe200087fe43f */
[----:B------:R-:W-:Y:S01]  /*7cf0*/  R2UR UR8, R18 ;  /* 0x00000000120872ca */ /* 0x000fe200000e0000 */
[----:B------:R-:W-:Y:S01]  /*7d00*/  UMOV UR17, 0x10000000 ;  /* 0x1000000000117882 */ /* 0x000fe20000000000 */
[----:B------:R-:W-:Y:S01]  /*7d10*/  UMOV UR34, URZ ;  /* 0x0000003f00227c82 */ /* 0x000fe20008000000 */
[----:B------:R-:W-:Y:S01]  /*7d20*/  UMOV UR10, 0x40 ;  /* 0x00000040000a7882 */ /* 0x000fe20000000000 */
[----:B------:R-:W-:Y:S01]  /*7d30*/  UMOV UR12, UR36 ;  /* 0x00000024000c7c82 */ /* 0x000fe20008000000 */
[----:B------:R-:W-:Y:S01]  /*7d40*/  UMOV UR13, UR37 ;  /* 0x00000025000d7c82 */ /* 0x000fe20008000000 */
[----:B------:R-:W-:-:S03]  /*7d50*/  VIADD R5, R5, 0x1 ;  /* 0x0000000105057836 */ /* 0x000fc60000000000 */
[----:B------:R-:W-:Y:S02]  /*7d60*/  USHF.L.U32 UR35, UR35, 0x8, URZ ;  /* 0x0000000823237899 */ /* 0x000fe4000800063f */
[----:B------:R-:W-:Y:S01]  /*7d70*/  UIADD3 UR33, UR33, 0x44000, URZ ;  /* 0x0004400021217890 */ /* 0x000fe2000fffe03f */
[C---:B------:R-:W-:Y:S01]  /*7d80*/  ISETP.NE.AND P3, PT, R5.reuse, 0x4, PT ;  /* 0x000000040500780c */ /* 0x040fe20003f65270 */
[----:B------:R-:W-:Y:S02]  /*7d90*/  UIADD3 UR32, UR8, 0x4000, URZ ;  /* 0x0000400008207890 */ /* 0x000fe4000fffe03f */
[----:B------:R-:W-:Y:S01]  /*7da0*/  UIADD3 UR8, UR8, 0xc000, URZ ;  /* 0x0000c00008087890 */ /* 0x000fe2000fffe03f */
[----:B-12---:R-:W-:Y:S01]  /*7db0*/  SEL R19, RZ, 0x1, P3 ;  /* 0x00000001ff137807 */ /* 0x006fe20001800000 */
[----:B------:R-:W-:Y:S01]  /*7dc0*/  UMOV UR11, UR35 ;  /* 0x00000023000b7c82 */ /* 0x000fe20008000000 */
[----:B------:R-:W-:Y:S01]  /*7dd0*/  UMOV UR9, UR33 ;  /* 0x0000002100097c82 */ /* 0x000fe20008000000 */
[----:B------:R-:W-:-:S02]  /*7de0*/  SEL R5, R5, RZ, P3 ;  /* 0x000000ff05057207 */ /* 0x000fc40001800000 */
[----:B------:R-:W-:Y:S01]  /*7df0*/  LOP3.LUT R4, R4, R19, RZ, 0x3c, !PT ;  /* 0x0000001304047212 */ /* 0x000fe200078e3cff */
[----:B------:R2:W-:Y:S02]  /*7e00*/  UTMALDG.4D [UR32], [UR6], desc[UR16] ;  /* 0x00001020060075b4 */ /* 0x0005e40008019000 */
[----:B------:R2:W-:Y:S02]  /*7e10*/  UTMALDG.4D [UR8], [UR6], desc[UR16] ;  /* 0x00001008060075b4 */ /* 0x0005e40008019000 */
[----:B--2---:R-:W-:Y:S02]  /*7e20*/  NOP ;  /* 0x0000000000007918 */ /* 0x004fe40000000000 */
.L_x_27:
[----:B------:R-:W-:-:S07]  /*7e30*/  IADD3 R7, R7, -0x1, RZ ;  /* 0xffffffff07077810 */ /* 0x000fce0007ffe0ff */
.L_x_26:
[----:B------:R-:W-:Y:S01]  /*7e40*/  IADD3 R15, R15, 0x1, RZ ;  /* 0x000000010f0f7810 */ /* 0x000fe20007ffe0ff */
[----:B------:R-:W-:Y:S05]  /*7e50*/  WARPSYNC.ALL ;  /* 0x0000000000007948 */ /* 0x000fea0003800000 */
[----:B------:R-:W-:-:S04]  /*7e60*/  ISETP.NE.AND P3, PT, R15, 0x4, PT ;  /* 0x000000040f00780c */ /* 0x000fc80003f65270 */
[----:B-1----:R-:W-:Y:S02]  /*7e70*/  SEL R14, RZ, 0x1, P3 ;  /* 0x00000001ff0e7807 */ /* 0x002fe40001800000 */
[----:B------:R-:W-:Y:S02]  /*7e80*/  SEL R15, R15, RZ, P3 ;  /* 0x000000ff0f0f7207 */ /* 0x000fe40001800000 */
[----:B------:R-:W-:Y:S02]  /*7e90*/  LOP3.LUT R3, R3, R14, RZ, 0x3c, !PT ;  /* 0x0000000e03037212 */ /* 0x000fe400078e3cff */
[----:B------:R-:W-:Y:S01]  /*7ea0*/  FMNMX R14, R24, R21, !PT ;  /* 0x00000015180e7209 */ /* 0x000fe20007800000 */
[----:B------:R-:W-:Y:S01]  /*7eb0*/  IMAD R219, R15, 0x8, R2 ;  /* 0x000000080fdb7824 */ /* 0x000fe200078e0202 */
        /* <DEDUP_REMOVED lines=122> */
[----:B------:R-:W-:Y:S02]  /*8660*/  LEA R216, R6, R11, 0x3 ;  /* 0x0000000b06d87211 */ /* 0x000fe400078e18ff */
[----:B------:R-:W-:Y:S02]  /*8670*/  FMNMX R14, R148, R19, !PT ;  /* 0x00000013940e7209 */ /* 0x000fe40007800000 */
[----:B------:R-:W-:Y:S02]  /*8680*/  FMNMX R19, R147, R18, !PT ;  /* 0x0000001293137209 */ /* 0x000fe40007800000 */
[----:B------:R-:W-:Y:S02]  /*8690*/  FMNMX R14, R149, R14, !PT ;  /* 0x0000000e950e7209 */ /* 0x000fe40007800000 */
[----:B------:R-:W-:Y:S02]  /*86a0*/  FMNMX R18, R150, R19, !PT ;  /* 0x0000001396127209 */ /* 0x000fe40007800000 */
[----:B------:R-:W-:Y:S01]  /*86b0*/  PRMT R216, RZ, 0x654, R216 ;  /* 0x00000654ffd87816 */ /* 0x000fe200000000d8 */
[----:B------:R-:W1:Y:S01]  /*86c0*/  SHFL.BFLY PT, R19, R14, 0x1, 0x1f ;  /* 0x0c201f000e137f89 */ /* 0x000e6200000e0000 */
[----:B------:R-:W-:-:S02]  /*86d0*/  FMNMX R20, R151, R18, !PT ;  /* 0x0000001297147209 */ /* 0x000fc40007800000 */
[----:B------:R2:W-:Y:S03]  /*86e0*/  SYNCS.ARRIVE.TRANS64.RED.A1T0 RZ, [R216+URZ], RZ ;  /* 0x000000ffd8ff79a7 */ /* 0x0005e6000810043f */
[----:B------:R-:W3:Y:S01]  /*86f0*/  SHFL.BFLY PT, R217, R20, 0x1, 0x1f ;  /* 0x0c201f0014d97f89 */ /* 0x000ee200000e0000 */
[----:B-1----:R-:W-:-:S05]  /*8700*/  FMNMX R22, R14, R19, !PT ;  /* 0x000000130e167209 */ /* 0x002fca0007800000 */
[----:B------:R-:W1:Y:S01]  /*8710*/  SHFL.BFLY PT, R19, R22, 0x2, 0x1f ;  /* 0x0c401f0016137f89 */ /* 0x000e6200000e0000 */
[----:B---3--:R-:W-:Y:S02]  /*8720*/  FMNMX R217, R20, R217, !PT ;  /* 0x000000d914d97209 */ /* 0x008fe40007800000 */
[----:B------:R-:W-:-:S03]  /*8730*/  SHF.L.U32 R20, R3, 0x1f, RZ ;  /* 0x0000001f03147819 */ /* 0x000fc600000006ff */
[----:B------:R-:W3:Y:S01]  /*8740*/  SHFL.BFLY PT, R18, R217, 0x2, 0x1f ;  /* 0x0c401f00d9127f89 */ /* 0x000ee200000e0000 */
[----:B------:R-:W4:Y:S01]  /*8750*/  SYNCS.PHASECHK.TRANS64.TRYWAIT P5, [R219+URZ+0x44000], R20 ;  /* 0x04400014db0075a7 */ /* 0x000f2200080a017f */
[----:B-1----:R-:W-:-:S04]  /*8760*/  FMNMX R19, R22, R19, !PT ;  /* 0x0000001316137209 */ /* 0x002fc80007800000 */
[----:B------:R-:W-:Y:S02]  /*8770*/  FSETP.NEU.AND P3, PT, R19, -INF , PT ;  /* 0xff8000001300780b */ /* 0x000fe40003f6d000 */
[----:B---3--:R-:W-:Y:S02]  /*8780*/  FMNMX R18, R217, R18, !PT ;  /* 0x00000012d9127209 */ /* 0x008fe40007800000 */
[----:B------:R-:W-:Y:S02]  /*8790*/  FSEL R220, R19, RZ, P3 ;  /* 0x000000ff13dc7208 */ /* 0x000fe40001800000 */
[----:B------:R-:W-:-:S03]  /*87a0*/  FSETP.NEU.AND P3, PT, R18, -INF , PT ;  /* 0xff8000001200780b */ /* 0x000fc60003f6d000 */
[----:B------:R-:W-:Y:S01]  /*87b0*/  FADD R14, -R220, R21 ;  /* 0x00000015dc0e7221 */ /* 0x000fe20000000100 */
[----:B------:R-:W-:-:S03]  /*87c0*/  FSEL R218, R18, RZ, P3 ;  /* 0x000000ff12da7208 */ /* 0x000fc60001800000 */
[----:B------:R-:W-:Y:S02]  /*87d0*/  FMUL R22, R14, UR22 ;  /* 0x000000160e167c20 */ /* 0x000fe40008400000 */
[----:B------:R-:W-:-:S03]  /*87e0*/  FADD R14, -R218, R23 ;  /* 0x00000017da0e7221 */ /* 0x000fc60000000100 */
[----:B------:R-:W-:Y:S01]  /*87f0*/  FSETP.GEU.AND P4, PT, R22, -126, PT ;  /* 0xc2fc00001600780b */ /* 0x000fe20003f8e000 */
[----:B------:R-:W-:Y:S01]  /*8800*/  FMUL R23, R14, UR22 ;  /* 0x000000160e177c20 */ /* 0x000fe20008400000 */
[----:B------:R-:W-:-:S04]  /*8810*/  FMUL R14, R218, UR22 ;  /* 0x00000016da0e7c20 */ /* 0x000fc80008400000 */
[----:B------:R-:W-:Y:S01]  /*8820*/  FSETP.GEU.AND P3, PT, R23, -126, PT ;  /* 0xc2fc00001700780b */ /* 0x000fe20003f6e000 */
[--C-:B------:R-:W-:Y:S01]  /*8830*/  FFMA R26, R26, UR22, -R14.reuse ;  /* 0x000000161a1a7c23 */ /* 0x100fe2000800080e */
[----:B------:R-:W-:-:S04]  /*8840*/  FFMA R27, R27, UR22, -R14 ;  /* 0x000000161b1b7c23 */ /* 0x000fc8000800080e */
[----:B------:R-:W-:Y:S01]  /*8850*/  FSETP.GEU.AND P6, PT, R26, -126, PT ;  /* 0xc2fc00001a00780b */ /* 0x000fe20003fce000 */
[----:B------:R-:W-:-:S06]  /*8860*/  @!P4 FMUL R22, R22, 0.5 ;  /* 0x3f0000001616c820 */ /* 0x000fcc0000400000 */
[----:B------:R-:W-:Y:S01]  /*8870*/  @!P3 FMUL R23, R23, 0.5 ;  /* 0x3f0000001717b820 */ /* 0x000fe20000400000 */
[----:B------:R-:W1:Y:S08]  /*8880*/  MUFU.EX2 R22, R22 ;  /* 0x0000001600167308 */ /* 0x000e700000000800 */
[----:B------:R-:W3:Y:S01]  /*8890*/  MUFU.EX2 R23, R23 ;  /* 0x0000001700177308 */ /* 0x000ee20000000800 */
[----:B--2-4-:R-:W-:Y:S05]  /*88a0*/  @!P5 BRA `(.L_x_30) ;  /* 0x000000c40058d947 */ /* 0x014fea0003800000 */
.L_x_86:
[--C-:B------:R-:W-:Y:S01]  /*88b0*/  FFMA R217, R30, UR22, -R14.reuse ;  /* 0x000000161ed97c23 */ /* 0x100fe2000800080e */
[----:B------:R-:W-:Y:S01]  /*88c0*/  FFMA R218, R31, UR22, -R14 ;  /* 0x000000161fda7c23 */ /* 0x000fe2000800080e */
[----:B-1----:R-:W-:Y:S01]  /*88d0*/  @!P4 FMUL R22, R22, R22 ;  /* 0x000000161616c220 */ /* 0x002fe20000400000 */
[----:B---3--:R-:W-:Y:S01]  /*88e0*/  @!P3 FMUL R23, R23, R23 ;  /* 0x000000171717b220 */ /* 0x008fe20000400000 */
[----:B------:R-:W-:Y:S01]  /*88f0*/  FSETP.GEU.AND P5, PT, R27, -126, PT ;  /* 0xc2fc00001b00780b */ /* 0x000fe20003fae000 */
[----:B------:R-:W-:Y:S01]  /*8900*/  @!P6 FMUL R26, R26, 0.5 ;  /* 0x3f0000001a1ae820 */ /* 0x000fe20000400000 */
[----:B------:R-:W-:Y:S01]  /*8910*/  FSETP.GEU.AND P4, PT, R217, -126, PT ;  /* 0xc2fc0000d900780b */ /* 0x000fe20003f8e000 */
[----:B--2---:R-:W-:Y:S01]  /*8920*/  FMUL R20, R220, UR22 ;  /* 0x00000016dc147c20 */ /* 0x004fe20008400000 */
[----:B------:R-:W-:Y:S01]  /*8930*/  FSETP.GEU.AND P3, PT, R218, -126, PT ;  /* 0xc2fc0000da00780b */ /* 0x000fe20003f6e000 */
[----:B------:R1:W2:Y:S01]  /*8940*/  MUFU.EX2 R216, R26 ;  /* 0x0000001a00d87308 */ /* 0x0002a20000000800 */
[----:B------:R-:W-:Y:S01]  /*8950*/  R2UR UR6, R15 ;  /* 0x000000000f0672ca */ /* 0x000fe200000e0000 */
[--C-:B------:R-:W-:Y:S01]  /*8960*/  FFMA R24, R24, UR22, -R20.reuse ;  /* 0x0000001618187c23 */ /* 0x100fe20008000814 */
[--C-:B------:R-:W-:Y:S01]  /*8970*/  FFMA R25, R25, UR22, -R20.reuse ;  /* 0x0000001619197c23 */ /* 0x100fe20008000814 */
[-C--:B------:R-:W-:Y:S01]  /*8980*/  FMUL R152, R152, R22.reuse ;  /* 0x0000001698987220 */ /* 0x080fe20000400000 */
[-C--:B------:R-:W-:Y:S01]  /*8990*/  FMUL R153, R153, R22.reuse ;  /* 0x0000001699997220 */ /* 0x080fe20000400000 */
[-C--:B------:R-:W-:Y:S01]  /*89a0*/  FMUL R156, R156, R22.reuse ;  /* 0x000000169c9c7220 */ /* 0x080fe20000400000 */
[-C--:B------:R-:W-:Y:S01]  /*89b0*/  FMUL R157, R157, R22.reuse ;  /* 0x000000169d9d7220 */ /* 0x080fe20000400000 */
[----:B------:R-:W-:Y:S01]  /*89c0*/  @!P5 FMUL R27, R27, 0.5 ;  /* 0x3f0000001b1bd820 */ /* 0x000fe20000400000 */
[--C-:B-1----:R-:W-:Y:S01]  /*89d0*/  FFMA R26, R28, UR22, -R20.reuse ;  /* 0x000000161c1a7c23 */ /* 0x102fe20008000814 */
[----:B------:R-:W-:Y:S01]  /*89e0*/  @!P4 FMUL R217, R217, 0.5 ;  /* 0x3f000000d9d9c820 */ /* 0x000fe20000400000 */
[-C--:B------:R-:W-:Y:S01]  /*89f0*/  FMUL R160, R160, R22.reuse ;  /* 0x00000016a0a07220 */ /* 0x080fe20000400000 */
[----:B------:R-:W-:Y:S01]  /*8a00*/  @!P3 FMUL R218, R218, 0.5 ;  /* 0x3f000000dadab820 */ /* 0x000fe20000400000 */
[----:B------:R1:W3:Y:S01]  /*8a10*/  MUFU.EX2 R31, R27 ;  /* 0x0000001b001f7308 */ /* 0x0002e20000000800 */
[-C--:B------:R-:W-:Y:S01]  /*8a20*/  FMUL R161, R161, R22.reuse ;  /* 0x00000016a1a17220 */ /* 0x080fe20000400000 */
[-C--:B------:R-:W-:Y:S01]  /*8a30*/  FMUL R164, R164, R22.reuse ;  /* 0x00000016a4a47220 */ /* 0x080fe20000400000 */
[----:B------:R-:W-:Y:S01]  /*8a40*/  FMUL R165, R165, R22 ;  /* 0x00000016a5a57220 */ /* 0x000fe20000400000 */
[----:B--2---:R-:W-:Y:S01]  /*8a50*/  @!P6 FMUL R216, R216, R216 ;  /* 0x000000d8d8d8e220 */ /* 0x004fe20000400000 */
[----:B------:R-:W-:Y:S01]  /*8a60*/  FSETP.GEU.AND P6, PT, R24, -126, PT ;  /* 0xc2fc00001800780b */ /* 0x000fe20003fce000 */
[-C--:B------:R-:W-:Y:S01]  /*8a70*/  FMUL R168, R168, R22.reuse ;  /* 0x00000016a8a87220 */ /* 0x080fe20000400000 */
[-C--:B------:R-:W-:Y:S01]  /*8a80*/  FMUL R169, R169, R22.reuse ;  /* 0x00000016a9a97220 */ /* 0x080fe20000400000 */
[----:B------:R-:W2:Y:S01]  /*8a90*/  MUFU.EX2 R30, R217 ;  /* 0x000000d9001e7308 */ /* 0x000ea20000000800 */
[----:B-1----:R-:W-:Y:S01]  /*8aa0*/  FFMA R27, R29, UR22, -R20 ;  /* 0x000000161d1b7c23 */ /* 0x002fe20008000814 */
[-C--:B------:R-:W-:Y:S01]  /*8ab0*/  FMUL R172, R172, R22.reuse ;  /* 0x00000016acac7220 */ /* 0x080fe20000400000 */
[-C--:B------:R-:W-:Y:S01]  /*8ac0*/  FMUL R173, R173, R22.reuse ;  /* 0x00000016adad7220 */ /* 0x080fe20000400000 */
[-C--:B------:R-:W-:Y:S01]  /*8ad0*/  FMUL R176, R176, R22.reuse ;  /* 0x00000016b0b07220 */ /* 0x080fe20000400000 */
[-C--:B------:R-:W-:Y:S01]  /*8ae0*/  FMUL R177, R177, R22.reuse ;  /* 0x00000016b1b17220 */ /* 0x080fe20000400000 */
[-C--:B------:R-:W-:Y:S01]  /*8af0*/  FMUL R180, R180, R22.reuse ;  /* 0x00000016b4b47220 */ /* 0x080fe20000400000 */
[-C--:B------:R-:W-:Y:S01]  /*8b00*/  FMUL R181, R181, R22.reuse ;  /* 0x00000016b5b57220 */ /* 0x080fe20000400000 */
[----:B------:R-:W1:Y:S01]  /*8b10*/  MUFU.EX2 R21, R218 ;  /* 0x000000da00157308 */ /* 0x000e620000000800 */
[----:B---3--:R-:W-:Y:S01]  /*8b20*/  @!P5 FMUL R31, R31, R31 ;  /* 0x0000001f1f1fd220 */ /* 0x008fe20000400000 */
[----:B------:R-:W-:Y:S01]  /*8b30*/  FSETP.GEU.AND P5, PT, R25, -126, PT ;  /* 0xc2fc00001900780b */ /* 0x000fe20003fae000 */
[----:B------:R-:W-:Y:S01]  /*8b40*/  @!P6 FMUL R24, R24, 0.5 ;  /* 0x3f0000001818e820 */ /* 0x000fe20000400000 */
[-C--:B------:R-:W-:Y:S01]  /*8b50*/  FMUL R184, R184, R22.reuse ;  /* 0x00000016b8b87220 */ /* 0x080fe20000400000 */
[-C--:B------:R-:W-:Y:S01]  /*8b60*/  FMUL R185, R185, R22.reuse ;  /* 0x00000016b9b97220 */ /* 0x080fe20000400000 */
[-C--:B------:R-:W-:Y:S01]  /*8b70*/  FMUL R188, R188, R22.reuse ;  /* 0x00000016bcbc7220 */ /* 0x080fe20000400000 */
[----:B------:R-:W-:Y:S01]  /*8b80*/  FMUL R189, R189, R22 ;  /* 0x00000016bdbd7220 */ /* 0x000fe20000400000 */
[----:B------:R-:W3:Y:S01]  /*8b90*/  MUFU.EX2 R219, R24 ;  /* 0x0000001800db7308 */ /* 0x000ee20000000800 */
[----:B--2---:R-:W-:Y:S01]  /*8ba0*/  @!P4 FMUL R30, R30, R30 ;  /* 0x0000001e1e1ec220 */ /* 0x004fe20000400000 */
[----:B------:R-:W-:Y:S01]  /*8bb0*/  FSETP.GEU.AND P4, PT, R26, -126, PT ;  /* 0xc2fc00001a00780b */ /* 0x000fe20003f8e000 */
[-C--:B------:R-:W-:Y:S01]  /*8bc0*/  FMUL R192, R192, R22.reuse ;  /* 0x00000016c0c07220 */ /* 0x080fe20000400000 */
[-C--:B------:R-:W-:Y:S01]  /*8bd0*/  FMUL R193, R193, R22.reuse ;  /* 0x00000016c1c17220 */ /* 0x080fe20000400000 */
[-C--:B------:R-:W-:Y:S01]  /*8be0*/  FMUL R196, R196, R22.reuse ;  /* 0x00000016c4c47220 */ /* 0x080fe20000400000 */
[-C--:B------:R-:W-:Y:S01]  /*8bf0*/  FMUL R197, R197, R22.reuse ;  /* 0x00000016c5c57220 */ /* 0x080fe20000400000 */
[----:B------:R-:W-:Y:S01]  /*8c00*/  @!P5 FMUL R25, R25, 0.5 ;  /* 0x3f0000001919d820 */ /* 0x000fe20000400000 */
[-C--:B------:R-:W-:Y:S01]  /*8c10*/  FMUL R200, R200, R22.reuse ;  /* 0x00000016c8c87220 */ /* 0x080fe20000400000 */
[----:B-1----:R-:W-:Y:S01]  /*8c20*/  @!P3 FMUL R21, R21, R21 ;  /* 0x000000151515b220 */ /* 0x002fe20000400000 */
[----:B------:R-:W-:Y:S01]  /*8c30*/  FSETP.GEU.AND P3, PT, R27, -126, PT ;  /* 0xc2fc00001b00780b */ /* 0x000fe20003f6e000 */
[----:B------:R-:W1:Y:S01]  /*8c40*/  MUFU.EX2 R217, R25 ;  /* 0x0000001900d97308 */ /* 0x000e620000000800 */
[-C--:B------:R-:W-:Y:S01]  /*8c50*/  FMUL R201, R201, R22.reuse ;  /* 0x00000016c9c97220 */ /* 0x080fe20000400000 */
[-C--:B------:R-:W-:Y:S01]  /*8c60*/  FMUL R204, R204, R22.reuse ;  /* 0x00000016cccc7220 */ /* 0x080fe20000400000 */
[-C--:B------:R-:W-:Y:S01]  /*8c70*/  FMUL R205, R205, R22.reuse ;  /* 0x00000016cdcd7220 */ /* 0x080fe20000400000 */
[----:B------:R-:W-:Y:S01]  /*8c80*/  @!P4 FMUL R26, R26, 0.5 ;  /* 0x3f0000001a1ac820 */ /* 0x000fe20000400000 */
[-C--:B------:R-:W-:Y:S01]  /*8c90*/  FMUL R208, R208, R22.reuse ;  /* 0x00000016d0d07220 */ /* 0x080fe20000400000 */
[----:B---3--:R-:W-:Y:S01]  /*8ca0*/  @!P6 FMUL R219, R219, R219 ;  /* 0x000000dbdbdbe220 */ /* 0x008fe20000400000 */
[-C--:B------:R-:W-:Y:S01]  /*8cb0*/  FMUL R209, R209, R22.reuse ;  /* 0x00000016d1d17220 */ /* 0x080fe20000400000 */
[----:B------:R-:W2:Y:S01]  /*8cc0*/  MUFU.EX2 R29, R26 ;  /* 0x0000001a001d7308 */ /* 0x000ea20000000800 */
[-C--:B------:R-:W-:Y:S01]  /*8cd0*/  FMUL R212, R212, R22.reuse ;  /* 0x00000016d4d47220 */ /* 0x080fe20000400000 */
[----:B------:R-:W-:Y:S01]  /*8ce0*/  FMUL R213, R213, R22 ;  /* 0x00000016d5d57220 */ /* 0x000fe20000400000 */
[-C--:B------:R-:W-:Y:S01]  /*8cf0*/  FMUL R154, R154, R23.reuse ;  /* 0x000000179a9a7220 */ /* 0x080fe20000400000 */
[----:B------:R-:W-:Y:S01]  /*8d00*/  @!P3 FMUL R27, R27, 0.5 ;  /* 0x3f0000001b1bb820 */ /* 0x000fe20000400000 */
[-C--:B------:R-:W-:Y:S01]  /*8d10*/  FMUL R155, R155, R23.reuse ;  /* 0x000000179b9b7220 */ /* 0x080fe20000400000 */
[-C--:B------:R-:W-:Y:S01]  /*8d20*/  FMUL R158, R158, R23.reuse ;  /* 0x000000179e9e7220 */ /* 0x080fe20000400000 */
[----:B------:R-:W-:Y:S01]  /*8d30*/  FMUL R159, R159, R23 ;  /* 0x000000179f9f7220 */ /* 0x000fe20000400000 */
[----:B------:R-:W3:Y:S01]  /*8d40*/  MUFU.EX2 R28, R27 ;  /* 0x0000001b001c7308 */ /* 0x000ee20000000800 */
[----:B-1----:R-:W-:Y:S01]  /*8d50*/  @!P5 FMUL R217, R217, R217 ;  /* 0x000000d9d9d9d220 */ /* 0x002fe20000400000 */
[-C--:B------:R-:W-:Y:S01]  /*8d60*/  FMUL R162, R162, R23.reuse ;  /* 0x00000017a2a27220 */ /* 0x080fe20000400000 */
[-C--:B------:R-:W-:Y:S01]  /*8d70*/  FMUL R163, R163, R23.reuse ;  /* 0x00000017a3a37220 */ /* 0x080fe20000400000 */
[-C--:B------:R-:W-:Y:S01]  /*8d80*/  FMUL R166, R166, R23.reuse ;  /* 0x00000017a6a67220 */ /* 0x080fe20000400000 */
[-C--:B------:R-:W-:Y:S01]  /*8d90*/  FMUL R167, R167, R23.reuse ;  /* 0x00000017a7a77220 */ /* 0x080fe20000400000 */
[-C--:B------:R-:W-:Y:S01]  /*8da0*/  FMUL R170, R170, R23.reuse ;  /* 0x00000017aaaa7220 */ /* 0x080fe20000400000 */
[-C--:B------:R-:W-:Y:S01]  /*8db0*/  FMUL R171, R171, R23.reuse ;  /* 0x00000017abab7220 */ /* 0x080fe20000400000 */
[----:B------:R-:W-:Y:S01]  /*8dc0*/  FMUL R174, R174, R23 ;  /* 0x00000017aeae7220 */ /* 0x000fe20000400000 */
[----:B--2---:R-:W-:Y:S01]  /*8dd0*/  @!P4 FMUL R29, R29, R29 ;  /* 0x0000001d1d1dc220 */ /* 0x004fe20000400000 */
[-C--:B------:R-:W-:Y:S01]  /*8de0*/  FMUL R175, R175, R23.reuse ;  /* 0x00000017afaf7220 */ /* 0x080fe20000400000 */
[-C--:B------:R-:W-:Y:S01]  /*8df0*/  FMUL R178, R178, R23.reuse ;  /* 0x00000017b2b27220 */ /* 0x080fe20000400000 */
[-C--:B------:R-:W-:Y:S01]  /*8e00*/  FMUL R179, R179, R23.reuse ;  /* 0x00000017b3b37220 */ /* 0x080fe20000400000 */
[-C--:B------:R-:W-:Y:S01]  /*8e10*/  FMUL R182, R182, R23.reuse ;  /* 0x00000017b6b67220 */ /* 0x080fe20000400000 */
[-C--:B------:R-:W-:Y:S01]  /*8e20*/  FMUL R183, R183, R23.reuse ;  /* 0x00000017b7b77220 */ /* 0x080fe20000400000 */
[-C--:B------:R-:W-:Y:S01]  /*8e30*/  FMUL R186, R186, R23.reuse ;  /* 0x00000017baba7220 */ /* 0x080fe20000400000 */
[-C--:B------:R-:W-:Y:S01]  /*8e40*/  FMUL R187, R187, R23.reuse ;  /* 0x00000017bbbb7220 */ /* 0x080fe20000400000 */
[----:B---3--:R-:W-:Y:S01]  /*8e50*/  @!P3 FMUL R28, R28, R28 ;  /* 0x0000001c1c1cb220 */ /* 0x008fe20000400000 */
[-C--:B------:R-:W-:Y:S01]  /*8e60*/  FMUL R190, R190, R23.reuse ;  /* 0x00000017bebe7220 */ /* 0x080fe20000400000 */
        /* <DEDUP_REMOVED lines=12> */
[----:B------:R-:W-:Y:S01]  /*8f30*/  FMUL R215, R215, R23 ;  /* 0x00000017d7d77220 */ /* 0x000fe20000400000 */
[----:B------:R-:W-:Y:S01]  /*8f40*/  F2FP.F16.F32.PACK_AB R25, R31, R216 ;  /* 0x000000d81f19723e */ /* 0x000fe200000000ff */
[----:B------:R-:W-:Y:S01]  /*8f50*/  ULEA UR6, UR6, UR23, 0xc ;  /* 0x0000001706067291 */ /* 0x000fe2000f8e603f */
[----:B------:R-:W-:Y:S01]  /*8f60*/  F2FP.F16.F32.PACK_AB R27, R21, R30 ;  /* 0x0000001e151b723e */ /* 0x000fe200000000ff */
[----:B------:R-:W-:Y:S01]  /*8f70*/  UMOV UR7, 0x40000040 ;  /* 0x4000004000077882 */ /* 0x000fe20000000000 */
[----:B------:R-:W-:Y:S01]  /*8f80*/  F2FP.F16.F32.PACK_AB R24, R217, R219 ;  /* 0x000000dbd918723e */ /* 0x000fe200000000ff */
[--C-:B------:R-:W-:Y:S01]  /*8f90*/  FFMA R218, R34, UR22, -R14.reuse ;  /* 0x0000001622da7c23 */ /* 0x100fe2000800080e */
[----:B------:R-:W-:Y:S01]  /*8fa0*/  F2FP.F16.F32.PACK_AB R26, R28, R29 ;  /* 0x0000001d1c1a723e */ /* 0x000fe200000000ff */
[--C-:B------:R-:W-:Y:S01]  /*8fb0*/  FFMA R34, R38, UR22, -R14.reuse ;  /* 0x0000001626227c23 */ /* 0x100fe2000800080e */
[--C-:B------:R-:W-:Y:S01]  /*8fc0*/  FFMA R220, R39, UR22, -R14.reuse ;  /* 0x0000001627dc7c23 */ /* 0x100fe2000800080e */
[----:B------:R-:W-:Y:S01]  /*8fd0*/  UIADD3 UR8, UR6, 0x80, URZ ;  /* 0x0000008006087890 */ /* 0x000fe2000fffe03f */
[----:B------:R-:W-:Y:S01]  /*8fe0*/  WARPGROUP.ARRIVE ;  /* 0x00000000000079c5 */ /* 0x000fe20000000000 */
[----:B------:R-:W-:Y:S01]  /*8ff0*/  FSETP.GEU.AND P3, PT, R218, -126, PT ;  /* 0xc2fc0000da00780b */ /* 0x000fe20003f6e000 */
[----:B------:R-:W-:Y:S01]  /*9000*/  UMOV UR11, 0x40000040 ;  /* 0x40000040000b7882 */ /* 0x000fe20000000000 */
[----:B------:R-:W-:Y:S01]  /*9010*/  FSETP.GEU.AND P6, PT, R34, -126, PT ;  /* 0xc2fc00002200780b */ /* 0x000fe20003fce000 */
[--C-:B------:R-:W-:Y:S01]  /*9020*/  FFMA R221, R47, UR22, -R14.reuse ;  /* 0x000000162fdd7c23 */ /* 0x100fe2000800080e */
[----:B------:R-:W-:Y:S01]  /*9030*/  FSETP.GEU.AND P5, PT, R220, -126, PT ;  /* 0xc2fc0000dc00780b */ /* 0x000fe20003fae000 */
[----:B------:R-:W-:Y:S01]  /*9040*/  HGMMA.64x128x16.F32 R152, R24, gdesc[UR4].tnspB, R152, gsb0 ;  /* 0x41e0000418987df0 */ /* 0x000fe20008000898 */
[----:B------:R-:W-:Y:S01]  /*9050*/  UMOV UR10, UR8 ;  /* 0x00000008000a7c82 */ /* 0x000fe20008000000 */
[----:B------:R-:W-:Y:S01]  /*9060*/  UIADD3 UR8, UR6, 0x100, URZ ;  /* 0x0000010006087890 */ /* 0x000fe2000fffe03f */
[--C-:B------:R-:W-:Y:S01]  /*9070*/  FFMA R78, R78, UR22, -R14.reuse ;  /* 0x000000164e4e7c23 */ /* 0x100fe2000800080e */
[----:B------:R-:W-:Y:S01]  /*9080*/  FFMA R86, R86, UR22, -R14 ;  /* 0x0000001656567c23 */ /* 0x000fe2000800080e */
[----:B------:R-:W-:Y:S01]  /*9090*/  FFMA R88, R88, UR22, -R20 ;  /* 0x0000001658587c23 */ /* 0x000fe20008000814 */
[----:B------:R-:W-:Y:S01]  /*90a0*/  FFMA R118, R118, UR22, -R14 ;  /* 0x0000001676767c23 */ /* 0x000fe2000800080e */
[----:B------:R-:W-:Y:S01]  /*90b0*/  FFMA R112, R112, UR22, -R20 ;  /* 0x0000001670707c23 */ /* 0x000fe20008000814 */
[----:B------:R-:W-:Y:S01]  /*90c0*/  @!P3 FMUL R218, R218, 0.5 ;  /* 0x3f000000dadab820 */ /* 0x000fe20000400000 */
[----:B------:R-:W-:Y:S01]  /*90d0*/  FFMA R126, R126, UR22, -R14 ;  /* 0x000000167e7e7c23 */ /* 0x000fe2000800080e */
[----:B------:R-:W-:Y:S01]  /*90e0*/  @!P6 FMUL R34, R34, 0.5 ;  /* 0x3f0000002222e820 */ /* 0x000fe20000400000 */
[----:B------:R-:W-:Y:S01]  /*90f0*/  FFMA R120, R120, UR22, -R20 ;  /* 0x0000001678787c23 */ /* 0x000fe20008000814 */
[----:B------:R-:W-:Y:S01]  /*9100*/  @!P5 FMUL R220, R220, 0.5 ;  /* 0x3f000000dcdcd820 */ /* 0x000fe20000400000 */
[----:B------:R1:W2:Y:S01]  /*9110*/  MUFU.EX2 R38, R218 ;  /* 0x000000da00267308 */ /* 0x0002a20000000800 */
[----:B------:R-:W-:Y:S01]  /*9120*/  FFMA R134, R134, UR22, -R14 ;  /* 0x0000001686867c23 */ /* 0x000fe2000800080e */
[--C-:B------:R-:W-:Y:S01]  /*9130*/  FFMA R128, R128, UR22, -R20.reuse ;  /* 0x0000001680807c23 */ /* 0x100fe20008000814 */
[--C-:B------:R-:W-:Y:S01]  /*9140*/  FFMA R129, R129, UR22, -R20.reuse ;  /* 0x0000001681817c23 */ /* 0x100fe20008000814 */
[--C-:B------:R-:W-:Y:S01]  /*9150*/  FFMA R132, R132, UR22, -R20.reuse ;  /* 0x0000001684847c23 */ /* 0x100fe20008000814 */
[----:B------:R-:W-:Y:S01]  /*9160*/  FFMA R133, R133, UR22, -R20 ;  /* 0x0000001685857c23 */ /* 0x000fe20008000814 */
[----:B------:R-:W-:Y:S01]  /*9170*/  FFMA R12, R23, R12, R216 ;  /* 0x0000000c170c7223 */ /* 0x000fe200000000d8 */
[----:B------:R-:W-:Y:S01]  /*9180*/  FFMA R22, R22, R13, R219 ;  /* 0x0000000d16167223 */ /* 0x000fe200000000db */
[----:B------:R-:W3:Y:S01]  /*9190*/  MUFU.EX2 R34, R34 ;  /* 0x0000002200227308 */ /* 0x000ee20000000800 */
[----:B-1----:R-:W-:Y:S01]  /*91a0*/  FFMA R218, R37, UR22, -R20 ;  /* 0x0000001625da7c23 */ /* 0x002fe20008000814 */
[----:B------:R-:W-:Y:S01]  /*91b0*/  FADD R31, R12, R31 ;  /* 0x0000001f0c1f7221 */ /* 0x000fe20000000000 */
[----:B------:R-:W-:Y:S01]  /*91c0*/  FADD R22, R22, R217 ;  /* 0x000000d916167221 */ /* 0x000fe20000000000 */
[--C-:B------:R-:W-:Y:S01]  /*91d0*/  FFMA R12, R138, UR22, -R14.reuse ;  /* 0x000000168a0c7c23 */ /* 0x100fe2000800080e */
[----:B------:R-:W-:Y:S01]  /*91e0*/  FFMA R13, R139, UR22, -R14 ;  /* 0x000000168b0d7c23 */ /* 0x000fe2000800080e */
[----:B------:R-:W-:Y:S01]  /*91f0*/  FADD R30, R31, R30 ;  /* 0x0000001e1f1e7221 */ /* 0x000fe20000000000 */
[----:B------:R-:W-:Y:S01]  /*9200*/  FADD R29, R22, R29 ;  /* 0x0000001d161d7221 */ /* 0x000fe20000000000 */
[----:B------:R1:W4:Y:S01]  /*9210*/  MUFU.EX2 R39, R220 ;  /* 0x000000dc00277308 */ /* 0x0003220000000800 */
[----:B--2---:R-:W-:Y:S01]  /*9220*/  @!P3 FMUL R38, R38, R38 ;  /* 0x000000262626b220 */ /* 0x004fe20000400000 */
[----:B------:R-:W-:Y:S01]  /*9230*/  FADD R21, R30, R21 ;  /* 0x000000151e157221 */ /* 0x000fe20000000000 */
[----:B------:R-:W-:Y:S01]  /*9240*/  FFMA R22, R143, UR22, -R14 ;  /* 0x000000168f167c23 */ /* 0x000fe2000800080e */
[----:B------:R-:W-:Y:S01]  /*9250*/  FADD R28, R29, R28 ;  /* 0x0000001c1d1c7221 */ /* 0x000fe20000000000 */
[--C-:B------:R-:W-:Y:S01]  /*9260*/  FFMA R23, R136, UR22, -R20.reuse ;  /* 0x0000001688177c23 */ /* 0x100fe20008000814 */
[--C-:B------:R-:W-:Y:S01]  /*9270*/  FFMA R29, R140, UR22, -R20.reuse ;  /* 0x000000168c1d7c23 */ /* 0x100fe20008000814 */
[----:B------:R-:W-:Y:S01]  /*9280*/  FFMA R30, R141, UR22, -R20 ;  /* 0x000000168d1e7c23 */ /* 0x000fe20008000814 */
[--C-:B------:R-:W-:Y:S01]  /*9290*/  FFMA R146, R146, UR22, -R14.reuse ;  /* 0x0000001692927c23 */ /* 0x100fe2000800080e */
[----:B---3--:R-:W-:Y:S01]  /*92a0*/  @!P6 FMUL R34, R34, R34 ;  /* 0x000000222222e220 */ /* 0x008fe20000400000 */
[--C-:B-1----:R-:W-:Y:S01]  /*92b0*/  FFMA R220, R42, UR22, -R14.reuse ;  /* 0x000000162adc7c23 */ /* 0x102fe2000800080e */
[--C-:B------:R-:W-:Y:S01]  /*92c0*/  FFMA R42, R46, UR22, -R14.reuse ;  /* 0x000000162e2a7c23 */ /* 0x100fe2000800080e */
[--C-:B------:R-:W-:Y:S01]  /*92d0*/  FFMA R147, R147, UR22, -R14.reuse ;  /* 0x0000001693937c23 */ /* 0x100fe2000800080e */
[----:B------:R-:W-:Y:S01]  /*92e0*/  FFMA R150, R150, UR22, -R14 ;  /* 0x0000001696967c23 */ /* 0x000fe2000800080e */
[--C-:B------:R-:W-:Y:S01]  /*92f0*/  FFMA R144, R144, UR22, -R20.reuse ;  /* 0x0000001690907c23 */ /* 0x100fe20008000814 */
[--C-:B------:R-:W-:Y:S01]  /*9300*/  FFMA R145, R145, UR22, -R20.reuse ;  /* 0x0000001691917c23 */ /* 0x100fe20008000814 */
[----:B------:R-:W-:Y:S01]  /*9310*/  FFMA R149, R149, UR22, -R20 ;  /* 0x0000001695957c23 */ /* 0x000fe20008000814 */
[----:B----4-:R-:W-:Y:S01]  /*9320*/  @!P5 FMUL R39, R39, R39 ;  /* 0x000000272727d220 */ /* 0x010fe20000400000 */
[----:B------:R-:W-:Y:S01]  /*9330*/  FSETP.GEU.AND P5, PT, R218, -126, PT ;  /* 0xc2fc0000da00780b */ /* 0x000fe20003fae000 */
[----:B------:R-:W-:Y:S01]  /*9340*/  UMOV UR7, 0x40000040 ;  /* 0x4000004000077882 */ /* 0x000fe20000000000 */
[----:B------:R-:W-:-:S02]  /*9350*/  IADD3 R6, R6, 0x1, RZ ;  /* 0x0000000106067810 */ /* 0x000fc40007ffe0ff */
[----:B------:R-:W-:-:S09]  /*9360*/  IADD3 R15, R15, 0x1, RZ ;  /* 0x000000010f0f7810 */ /* 0x000fd20007ffe0ff */
[----:B------:R-:W-:Y:S01]  /*9370*/  @!P5 FMUL R218, R218, 0.5 ;  /* 0x3f000000dadad820 */ /* 0x000fe20000400000 */
[----:B------:R-:W-:Y:S02]  /*9380*/  WARPGROUP.DEPBAR.LE gsb0, 0x0 ;  /* 0x00008000000079c5 */ /* 0x000fe40000010000 */
[----:B------:R-:W-:Y:S01]  /*9390*/  FFMA R27, R35, UR22, -R14 ;  /* 0x00000016231b7c23 */ /* 0x000fe2000800080e */
[--C-:B------:R-:W-:Y:S01]  /*93a0*/  FFMA R24, R32, UR22, -R20.reuse ;  /* 0x0000001620187c23 */ /* 0x100fe20008000814 */
[--C-:B------:R-:W-:Y:S01]  /*93b0*/  FFMA R25, R33, UR22, -R20.reuse ;  /* 0x0000001621197c23 */ /* 0x100fe20008000814 */
[----:B------:R-:W-:Y:S01]  /*93c0*/  FFMA R26, R36, UR22, -R20 ;  /* 0x00000016241a7c23 */ /* 0x000fe20008000814 */
[----:B------:R1:W2:Y:S01]  /*93d0*/  MUFU.EX2 R32, R218 ;  /* 0x000000da00207308 */ /* 0x0002a20000000800 */
[----:B------:R-:W-:Y:S02]  /*93e0*/  FSETP.GEU.AND P4, PT, R27, -126, PT ;  /* 0xc2fc00001b00780b */ /* 0x000fe40003f8e000 */
[----:B------:R-:W-:-:S02]  /*93f0*/  FSETP.GEU.AND P3, PT, R24, -126, PT ;  /* 0xc2fc00001800780b */ /* 0x000fc40003f6e000 */
[----:B------:R-:W-:Y:S01]  /*9400*/  FSETP.GEU.AND P6, PT, R26, -126, PT ;  /* 0xc2fc00001a00780b */ /* 0x000fe20003fce000 */
[----:B-1----:R-:W-:-:S08]  /*9410*/  FFMA R218, R45, UR22, -R20 ;  /* 0x000000162dda7c23 */ /* 0x002fd00008000814 */
[----:B------:R-:W-:Y:S02]  /*9420*/  @!P4 FMUL R27, R27, 0.5 ;  /* 0x3f0000001b1bc820 */ /* 0x000fe40000400000 */
[----:B------:R-:W-:Y:S01]  /*9430*/  @!P3 FMUL R24, R24, 0.5 ;  /* 0x3f0000001818b820 */ /* 0x000fe20000400000 */
[----:B--2---:R-:W-:Y:S01]  /*9440*/  @!P5 FMUL R32, R32, R32 ;  /* 0x000000202020d220 */ /* 0x004fe20000400000 */
[----:B------:R1:W2:Y:S01]  /*9450*/  MUFU.EX2 R35, R27 ;  /* 0x0000001b00237308 */ /* 0x0002a20000000800 */
[----:B------:R-:W-:Y:S01]  /*9460*/  @!P6 FMUL R26, R26, 0.5 ;  /* 0x3f0000001a1ae820 */ /* 0x000fe20000400000 */
[----:B------:R-:W-:-:S06]  /*9470*/  FSETP.GEU.AND P5, PT, R221, -126, PT ;  /* 0xc2fc0000dd00780b */ /* 0x000fcc0003fae000 */
[----:B------:R-:W3:Y:S01]  /*9480*/  MUFU.EX2 R37, R24 ;  /* 0x0000001800257308 */ /* 0x000ee20000000800 */
[----:B-1----:R-:W-:-:S06]  /*9490*/  F2FP.F16.F32.PACK_AB R27, R39, R34 ;  /* 0x00000022271b723e */ /* 0x002fcc00000000ff */
[----:B------:R-:W-:Y:S01]  /*94a0*/  @!P5 FMUL R221, R221, 0.5 ;  /* 0x3f000000ddddd820 */ /* 0x000fe20000400000 */
[----:B------:R-:W1:Y:S01]  /*94b0*/  MUFU.EX2 R33, R26 ;  /* 0x0000001a00217308 */ /* 0x000e620000000800 */
[----:B--2---:R-:W-:Y:S01]  /*94c0*/  @!P4 FMUL R35, R35, R35 ;  /* 0x000000232323c220 */ /* 0x004fe20000400000 */
[----:B------:R-:W-:-:S06]  /*94d0*/  FSETP.GEU.AND P4, PT, R25, -126, PT ;  /* 0xc2fc00001900780b */ /* 0x000fcc0003f8e000 */
[----:B------:R2:W4:Y:S01]  /*94e0*/  MUFU.EX2 R47, R221 ;  /* 0x000000dd002f7308 */ /* 0x0005220000000800 */
[----:B---3--:R-:W-:Y:S01]  /*94f0*/  @!P3 FMUL R37, R37, R37 ;  /* 0x000000252525b220 */ /* 0x008fe20000400000 */
[----:B------:R-:W-:-:S05]  /*9500*/  FSETP.GEU.AND P3, PT, R220, -126, PT ;  /* 0xc2fc0000dc00780b */ /* 0x000fca0003f6e000 */
[----:B------:R-:W-:Y:S01]  /*9510*/  @!P4 FMUL R25, R25, 0.5 ;  /* 0x3f0000001919c820 */ /* 0x000fe20000400000 */
[----:B-1----:R-:W-:Y:S01]  /*9520*/  @!P6 FMUL R33, R33, R33 ;  /* 0x000000212121e220 */ /* 0x002fe20000400000 */
[----:B------:R-:W-:Y:S02]  /*9530*/  FSETP.GEU.AND P6, PT, R42, -126, PT ;  /* 0xc2fc00002a00780b */ /* 0x000fe40003fce000 */
[----:B------:R1:W3:Y:S01]  /*9540*/  MUFU.EX2 R36, R25 ;  /* 0x0000001900247308 */ /* 0x0002e20000000800 */
[----:B--2---:R-:W-:Y:S01]  /*9550*/  FFMA R221, R55, UR22, -R14 ;  /* 0x0000001637dd7c23 */ /* 0x004fe2000800080e */
[----:B------:R-:W-:Y:S02]  /*9560*/  F2FP.F16.F32.PACK_AB R26, R32, R33 ;  /* 0x00000021201a723e */ /* 0x000fe400000000ff */
[----:B------:R-:W-:Y:S01]  /*9570*/  @!P3 FMUL R220, R220, 0.5 ;  /* 0x3f000000dcdcb820 */ /* 0x000fe20000400000 */
[----:B----4-:R-:W-:Y:S01]  /*9580*/  @!P5 FMUL R47, R47, R47 ;  /* 0x0000002f2f2fd220 */ /* 0x010fe20000400000 */
[----:B------:R-:W-:-:S02]  /*9590*/  FSETP.GEU.AND P5, PT, R218, -126, PT ;  /* 0xc2fc0000da00780b */ /* 0x000fc40003fae000 */
[----:B------:R2:W4:Y:S01]  /*95a0*/  MUFU.EX2 R46, R220 ;  /* 0x000000dc002e7308 */ /* 0x0005220000000800 */
[----:B-1----:R-:W-:Y:S01]  /*95b0*/  F2FP.F16.F32.PACK_AB R25, R35, R38 ;  /* 0x000000262319723e */ /* 0x002fe200000000ff */
[----:B------:R-:W-:Y:S01]  /*95c0*/  FADD R38, R21, R38 ;  /* 0x0000002615267221 */ /* 0x000fe20000000000 */
[----:B------:R-:W-:Y:S01]  /*95d0*/  FFMA R21, R142, UR22, -R14 ;  /* 0x000000168e157c23 */ /* 0x000fe2000800080e */
[----:B------:R-:W-:Y:S02]  /*95e0*/  @!P6 FMUL R42, R42, 0.5 ;  /* 0x3f0000002a2ae820 */ /* 0x000fe40000400000 */
[----:B------:R-:W-:Y:S01]  /*95f0*/  FADD R35, R38, R35 ;  /* 0x0000002326237221 */ /* 0x000fe20000000000 */
[----:B---3--:R-:W-:-:S03]  /*9600*/  @!P4 FMUL R36, R36, R36 ;  /* 0x000000242424c220 */ /* 0x008fc60000400000 */
[----:B------:R-:W1:Y:S01]  /*9610*/  MUFU.EX2 R42, R42 ;  /* 0x0000002a002a7308 */ /* 0x000e620000000800 */
[--C-:B--2---:R-:W-:Y:S01]  /*9620*/  FFMA R220, R50, UR22, -R14.reuse ;  /* 0x0000001632dc7c23 */ /* 0x104fe2000800080e */
[----:B------:R-:W-:Y:S01]  /*9630*/  @!P5 FMUL R218, R218, 0.5 ;  /* 0x3f000000dadad820 */ /* 0x000fe20000400000 */
[----:B------:R-:W-:Y:S01]  /*9640*/  FFMA R50, R54, UR22, -R14 ;  /* 0x0000001636327c23 */ /* 0x000fe2000800080e */
[----:B------:R-:W-:Y:S01]  /*9650*/  F2FP.F16.F32.PACK_AB R24, R36, R37 ;  /* 0x000000252418723e */ /* 0x000fe200000000ff */
[----:B------:R-:W-:Y:S01]  /*9660*/  FADD R37, R28, R37 ;  /* 0x000000251c257221 */ /* 0x000fe20000000000 */
[----:B------:R-:W-:Y:S01]  /*9670*/  FFMA R28, R137, UR22, -R20 ;  /* 0x00000016891c7c23 */ /* 0x000fe20008000814 */
[----:B----4-:R-:W-:Y:S01]  /*9680*/  @!P3 FMUL R46, R46, R46 ;  /* 0x0000002e2e2eb220 */ /* 0x010fe20000400000 */
[----:B------:R-:W-:Y:S01]  /*9690*/  WARPGROUP.ARRIVE ;  /* 0x00000000000079c5 */ /* 0x000fe20000000000 */
[----:B------:R-:W-:Y:S01]  /*96a0*/  FADD R36, R37, R36 ;  /* 0x0000002425247221 */ /* 0x000fe20000000000 */
[----:B------:R-:W-:-:S03]  /*96b0*/  FADD R34, R35, R34 ;  /* 0x0000002223227221 */ /* 0x000fc60000000000 */
[----:B------:R-:W-:Y:S01]  /*96c0*/  FADD R33, R36, R33 ;  /* 0x0000002124217221 */ /* 0x000fe20000000000 */
[----:B------:R-:W-:Y:S01]  /*96d0*/  HGMMA.64x128x16.F32 R152, R24, gdesc[UR8].tnspB, R152, gsb0 ;  /* 0x41e0000818987df0 */ /* 0x000fe20008000898 */
[----:B------:R-:W-:Y:S01]  /*96e0*/  UMOV UR10, UR8 ;  /* 0x00000008000a7c82 */ /* 0x000fe20008000000 */
[----:B------:R-:W-:Y:S01]  /*96f0*/  UMOV UR11, 0x40000040 ;  /* 0x40000040000b7882 */ /* 0x000fe20000000000 */
[----:B-1----:R-:W-:Y:S01]  /*9700*/  @!P6 FMUL R42, R42, R42 ;  /* 0x0000002a2a2ae220 */ /* 0x002fe20000400000 */
[----:B------:R-:W-:Y:S01]  /*9710*/  UIADD3 UR8, UR6, 0x180, URZ ;  /* 0x0000018006087890 */ /* 0x000fe2000fffe03f */
[----:B------:R-:W-:Y:S01]  /*9720*/  FADD R39, R34, R39 ;  /* 0x0000002722277221 */ /* 0x000fe20000000000 */
[----:B------:R-:W-:Y:S01]  /*9730*/  FADD R32, R33, R32 ;  /* 0x0000002021207221 */ /* 0x000fe20000000000 */
[----:B------:R-:W-:Y:S02]  /*9740*/  WARPGROUP.DEPBAR.LE gsb0, 0x0 ;  /* 0x00008000000079c5 */ /* 0x000fe40000010000 */
[----:B------:R-:W-:Y:S01]  /*9750*/  FFMA R27, R43, UR22, -R14 ;  /* 0x000000162b1b7c23 */ /* 0x000fe2000800080e */
[--C-:B------:R-:W-:Y:S01]  /*9760*/  FFMA R24, R40, UR22, -R20.reuse ;  /* 0x0000001628187c23 */ /* 0x100fe20008000814 */
[--C-:B------:R-:W-:Y:S01]  /*9770*/  FFMA R25, R41, UR22, -R20.reuse ;  /* 0x0000001629197c23 */ /* 0x100fe20008000814 */
[----:B------:R-:W-:Y:S01]  /*9780*/  FFMA R26, R44, UR22, -R20 ;  /* 0x000000162c1a7c23 */ /* 0x000fe20008000814 */
[----:B------:R1:W2:Y:S01]  /*9790*/  MUFU.EX2 R40, R218 ;  /* 0x000000da00287308 */ /* 0x0002a20000000800 */
[----:B------:R-:W-:-:S02]  /*97a0*/  FSETP.GEU.AND P4, PT, R27, -126, PT ;  /* 0xc2fc00001b00780b */ /* 0x000fc40003f8e000 */
[----:B------:R-:W-:Y:S02]  /*97b0*/  FSETP.GEU.AND P3, PT, R24, -126, PT ;  /* 0xc2fc00001800780b */ /* 0x000fe40003f6e000 */
        /* <DEDUP_REMOVED lines=29> */
[----:B------:R-:W-:-:S03]  /*9990*/  @!P6 FMUL R50, R50, 0.5 ;  /* 0x3f0000003232e820 */ /* 0x000fc60000400000 */
[----:B------:R-:W-:Y:S01]  /*99a0*/  FADD R43, R46, R43 ;  /* 0x0000002b2e2b7221 */ /* 0x000fe20000000000 */
[----:B---3--:R-:W-:Y:S02]  /*99b0*/  @!P4 FMUL R44, R44, R44 ;  /* 0x0000002c2c2cc220 */ /* 0x008fe40000400000 */
[----:B------:R-:W1:Y:S01]  /*99c0*/  MUFU.EX2 R50, R50 ;  /* 0x0000003200327308 */ /* 0x000e620000000800 */
[--C-:B--2---:R-:W-:Y:S01]  /*99d0*/  FFMA R220, R58, UR22, -R14.reuse ;  /* 0x000000163adc7c23 */ /* 0x104fe2000800080e */
[----:B------:R-:W-:Y:S01]  /*99e0*/  @!P5 FMUL R218, R218, 0.5 ;  /* 0x3f000000dadad820 */ /* 0x000fe20000400000 */
[----:B------:R-:W-:Y:S01]  /*99f0*/  FFMA R58, R62, UR22, -R14 ;  /* 0x000000163e3a7c23 */ /* 0x000fe2000800080e */
[----:B------:R-:W-:Y:S01]  /*9a00*/  F2FP.F16.F32.PACK_AB R24, R44, R45 ;  /* 0x0000002d2c18723e */ /* 0x000fe200000000ff */
[----:B------:R-:W-:Y:S01]  /*9a10*/  FADD R45, R32, R45 ;  /* 0x0000002d202d7221 */ /* 0x000fe20000000000 */
[----:B------:R-:W-:Y:S01]  /*9a20*/  FADD R42, R43, R42 ;  /* 0x0000002a2b2a7221 */ /* 0x000fe20000000000 */
        /* <DEDUP_REMOVED lines=90> */
[----:B------:R-:W-:Y:S01]  /*9fd0*/  FSETP.GEU.AND P4, PT, R25, -126, PT ;  /* 0xc2fc00001900780b */ /* 0x000fe20003f8e000 */
[----:B---3--:R-:W-:Y:S01]  /*9fe0*/  @!P3 FMUL R61, R61, R61 ;  /* 0x0000003d3d3db220 */ /* 0x008fe20000400000 */
[----:B------:R-:W-:-:S11]  /*9ff0*/  FSETP.GEU.AND P3, PT, R220, -126, PT ;  /* 0xc2fc0000dc00780b */ /* 0x000fd60003f6e000 */
[----:B------:R-:W-:Y:S01]  /*a000*/  @!P4 FMUL R25, R25, 0.5 ;  /* 0x3f0000001919c820 */ /* 0x000fe20000400000 */
[----:B-1----:R-:W-:Y:S01]  /*a010*/  @!P6 FMUL R57, R57, R57 ;  /* 0x000000393939e220 */ /* 0x002fe20000400000 */
[----:B------:R-:W-:Y:S02]  /*a020*/  FSETP.GEU.AND P6, PT, R66, -126, PT ;  /* 0xc2fc00004200780b */ /* 0x000fe40003fce000 */
[----:B------:R1:W2:Y:S02]  /*a030*/  MUFU.EX2 R60, R25 ;  /* 0x00000019003c7308 */ /* 0x0002a40000000800 */
[----:B------:R-:W-:Y:S01]  /*a040*/  F2FP.F16.F32.PACK_AB R26, R56, R57 ;  /* 0x00000039381a723e */ /* 0x000fe200000000ff */
[----:B------:R-:W-:-:S05]  /*a050*/  @!P3 FMUL R220, R220, 0.5 ;  /* 0x3f000000dcdcb820 */ /* 0x000fca0000400000 */
[----:B------:R3:W4:Y:S01]  /*a060*/  MUFU.EX2 R71, R220 ;  /* 0x000000dc00477308 */ /* 0x0007220000000800 */
[----:B-1----:R-:W-:Y:S01]  /*a070*/  F2FP.F16.F32.PACK_AB R25, R59, R62 ;  /* 0x0000003e3b19723e */ /* 0x002fe200000000ff */
[----:B------:R-:W-:Y:S01]  /*a080*/  FADD R62, R55, R62 ;  /* 0x0000003e373e7221 */ /* 0x000fe20000000000 */
[----:B------:R-:W-:-:S03]  /*a090*/  @!P6 FMUL R66, R66, 0.5 ;  /* 0x3f0000004242e820 */ /* 0x000fc60000400000 */
[----:B------:R-:W-:Y:S01]  /*a0a0*/  FADD R59, R62, R59 ;  /* 0x0000003b3e3b7221 */ /* 0x000fe20000000000 */
[----:B--2---:R-:W-:Y:S02]  /*a0b0*/  @!P4 FMUL R60, R60, R60 ;  /* 0x0000003c3c3cc220 */ /* 0x004fe40000400000 */
[----:B------:R-:W1:Y:S01]  /*a0c0*/  MUFU.EX2 R66, R66 ;  /* 0x0000004200427308 */ /* 0x000e620000000800 */
[----:B---3--:R-:W-:Y:S01]  /*a0d0*/  FFMA R220, R74, UR22, -R14 ;  /* 0x000000164adc7c23 */ /* 0x008fe2000800080e */
[----:B------:R-:W-:Y:S01]  /*a0e0*/  FADD R58, R59, R58 ;  /* 0x0000003a3b3a7221 */ /* 0x000fe20000000000 */
[----:B------:R-:W-:Y:S01]  /*a0f0*/  F2FP.F16.F32.PACK_AB R24, R60, R61 ;  /* 0x0000003d3c18723e */ /* 0x000fe200000000ff */
[----:B------:R-:W-:Y:S02]  /*a100*/  FADD R61, R48, R61 ;  /* 0x0000003d303d7221 */ /* 0x000fe40000000000 */
[----:B------:R-:W-:Y:S01]  /*a110*/  FADD R58, R58, R63 ;  /* 0x0000003f3a3a7221 */ /* 0x000fe20000000000 */
[----:B----4-:R-:W-:Y:S01]  /*a120*/  @!P3 FMUL R71, R71, R71 ;  /* 0x000000474747b220 */ /* 0x010fe20000400000 */
[----:B------:R-:W-:Y:S01]  /*a130*/  WARPGROUP.ARRIVE ;  /* 0x00000000000079c5 */ /* 0x000fe20000000000 */
[----:B------:R-:W-:-:S04]  /*a140*/  FADD R60, R61, R60 ;  /* 0x0000003c3d3c7221 */ /* 0x000fc80000000000 */
        /* <DEDUP_REMOVED lines=10> */
[----:B------:R1:W2:Y:S01]  /*a1f0*/  MUFU.EX2 R67, R221 ;  /* 0x000000dd00437308 */ /* 0x0002a20000000800 */
[--C-:B------:R-:W-:Y:S01]  /*a200*/  FFMA R25, R65, UR22, -R20.reuse ;  /* 0x0000001641197c23 */ /* 0x100fe20008000814 */
[----:B------:R-:W-:Y:S01]  /*a210*/  FFMA R26, R68, UR22, -R20 ;  /* 0x00000016441a7c23 */ /* 0x000fe20008000814 */
[----:B------:R-:W-:-:S02]  /*a220*/  FSETP.GEU.AND P4, PT, R27, -126, PT ;  /* 0xc2fc00001b00780b */ /* 0x000fc40003f8e000 */
[----:B------:R-:W-:Y:S02]  /*a230*/  FSETP.GEU.AND P3, PT, R24, -126, PT ;  /* 0xc2fc00001800780b */ /* 0x000fe40003f6e000 */
[----:B------:R-:W-:Y:S01]  /*a240*/  FSETP.GEU.AND P6, PT, R26, -126, PT ;  /* 0xc2fc00001a00780b */ /* 0x000fe20003fce000 */
[----:B-1----:R-:W-:-:S08]  /*a250*/  FFMA R221, R79, UR22, -R14 ;  /* 0x000000164fdd7c23 */ /* 0x002fd0000800080e */
[----:B------:R-:W-:Y:S01]  /*a260*/  @!P4 FMUL R27, R27, 0.5 ;  /* 0x3f0000001b1bc820 */ /* 0x000fe20000400000 */
[----:B--2---:R-:W-:Y:S01]  /*a270*/  @!P5 FMUL R67, R67, R67 ;  /* 0x000000434343d220 */ /* 0x004fe20000400000 */
[----:B------:R-:W-:Y:S01]  /*a280*/  FSETP.GEU.AND P5, PT, R218, -126, PT ;  /* 0xc2fc0000da00780b */ /* 0x000fe20003fae000 */
[----:B------:R-:W-:Y:S01]  /*a290*/  @!P3 FMUL R24, R24, 0.5 ;  /* 0x3f0000001818b820 */ /* 0x000fe20000400000 */
[----:B------:R1:W2:Y:S01]  /*a2a0*/  MUFU.EX2 R70, R27 ;  /* 0x0000001b00467308 */ /* 0x0002a20000000800 */
[----:B------:R-:W-:-:S07]  /*a2b0*/  @!P6 FMUL R26, R26, 0.5 ;  /* 0x3f0000001a1ae820 */ /* 0x000fce0000400000 */
[----:B------:R-:W3:Y:S01]  /*a2c0*/  MUFU.EX2 R69, R24 ;  /* 0x0000001800457308 */ /* 0x000ee20000000800 */
[----:B-1----:R-:W-:Y:S02]  /*a2d0*/  F2FP.F16.F32.PACK_AB R27, R67, R66 ;  /* 0x00000042431b723e */ /* 0x002fe400000000ff */
[----:B------:R-:W-:-:S05]  /*a2e0*/  @!P5 FMUL R218, R218, 0.5 ;  /* 0x3f000000dadad820 */ /* 0x000fca0000400000 */
        /* <DEDUP_REMOVED lines=10> */
[----:B--2---:R-:W-:-:S03]  /*a390*/  FFMA R218, R77, UR22, -R20 ;  /* 0x000000164dda7c23 */ /* 0x004fc60008000814 */
[----:B------:R-:W-:Y:S01]  /*a3a0*/  @!P3 FMUL R220, R220, 0.5 ;  /* 0x3f000000dcdcb820 */ /* 0x000fe20000400000 */
[----:B----4-:R-:W-:Y:S01]  /*a3b0*/  @!P5 FMUL R64, R64, R64 ;  /* 0x000000404040d220 */ /* 0x010fe20000400000 */
[----:B------:R-:W-:Y:S02]  /*a3c0*/  FSETP.GEU.AND P5, PT, R221, -126, PT ;  /* 0xc2fc0000dd00780b */ /* 0x000fe40003fae000 */
[----:B------:R2:W4:Y:S01]  /*a3d0*/  MUFU.EX2 R74, R220 ;  /* 0x000000dc004a7308 */ /* 0x0005220000000800 */
[----:B-1----:R-:W-:Y:S01]  /*a3e0*/  F2FP.F16.F32.PACK_AB R25, R70, R71 ;  /* 0x000000474619723e */ /* 0x002fe200000000ff */
[----:B------:R-:W-:Y:S01]  /*a3f0*/  FADD R71, R58, R71 ;  /* 0x000000473a477221 */ /* 0x000fe20000000000 */
[----:B------:R-:W-:Y:S01]  /*a400*/  F2FP.F16.F32.PACK_AB R26, R64, R65 ;  /* 0x00000041401a723e */ /* 0x000fe200000000ff */
[----:B------:R-:W-:Y:S02]  /*a410*/  @!P6 FMUL R78, R78, 0.5 ;  /* 0x3f0000004e4ee820 */ /* 0x000fe40000400000 */
[----:B------:R-:W-:Y:S01]  /*a420*/  FADD R71, R71, R70 ;  /* 0x0000004647477221 */ /* 0x000fe20000000000 */
[----:B---3--:R-:W-:-:S03]  /*a430*/  @!P4 FMUL R68, R68, R68 ;  /* 0x000000444444c220 */ /* 0x008fc60000400000 */
[----:B------:R-:W1:Y:S01]  /*a440*/  MUFU.EX2 R78, R78 ;  /* 0x0000004e004e7308 */ /* 0x000e620000000800 */
[----:B--2---:R-:W-:Y:S01]  /*a450*/  FFMA R220, R82, UR22, -R14 ;  /* 0x0000001652dc7c23 */ /* 0x004fe2000800080e */
[----:B------:R-:W-:Y:S01]  /*a460*/  @!P5 FMUL R221, R221, 0.5 ;  /* 0x3f000000ddddd820 */ /* 0x000fe20000400000 */
[----:B------:R-:W-:Y:S01]  /*a470*/  FADD R66, R71, R66 ;  /* 0x0000004247427221 */ /* 0x000fe20000000000 */
[----:B------:R-:W-:Y:S01]  /*a480*/  F2FP.F16.F32.PACK_AB R24, R68, R69 ;  /* 0x000000454418723e */ /* 0x000fe200000000ff */
[----:B------:R-:W-:Y:S01]  /*a490*/  FADD R69, R56, R69 ;  /* 0x0000004538457221 */ /* 0x000fe20000000000 */
[----:B----4-:R-:W-:Y:S02]  /*a4a0*/  @!P3 FMUL R74, R74, R74 ;  /* 0x0000004a4a4ab220 */ /* 0x010fe40000400000 */
[----:B------:R-:W-:Y:S01]  /*a4b0*/  WARPGROUP.ARRIVE ;  /* 0x00000000000079c5 */ /* 0x000fe20000000000 */
[----:B------:R2:W3:Y:S01]  /*a4c0*/  MUFU.EX2 R79, R221 ;  /* 0x000000dd004f7308 */ /* 0x0004e20000000800 */
[----:B------:R-:W-:Y:S01]  /*a4d0*/  FADD R68, R69, R68 ;  /* 0x0000004445447221 */ /* 0x000fe20000000000 */
[----:B------:R-:W-:-:S03]  /*a4e0*/  FADD R67, R66, R67 ;  /* 0x0000004342437221 */ /* 0x000fc60000000000 */
[----:B------:R-:W-:Y:S01]  /*a4f0*/  HGMMA.64x128x16.F32 R152, R24, gdesc[UR8].tnspB, R152, gsb0 ;  /* 0x41e0000818987df0 */ /* 0x000fe20008000898 */
[----:B------:R-:W-:Y:S01]  /*a500*/  UMOV UR10, UR8 ;  /* 0x00000008000a7c82 */ /* 0x000fe20008000000 */
[----:B------:R-:W-:Y:S01]  /*a510*/  UMOV UR11, 0x40000040 ;  /* 0x40000040000b7882 */ /* 0x000fe20000000000 */
[----:B-1----:R-:W-:Y:S01]  /*a520*/  @!P6 FMUL R78, R78, R78 ;  /* 0x0000004e4e4ee220 */ /* 0x002fe20000400000 */
[----:B--2---:R-:W-:Y:S01]  /*a530*/  FFMA R221, R87, UR22, -R14 ;  /* 0x0000001657dd7c23 */ /* 0x004fe2000800080e */
[----:B------:R-:W-:Y:S01]  /*a540*/  UIADD3 UR8, UR6, 0x380, URZ ;  /* 0x0000038006087890 */ /* 0x000fe2000fffe03f */
[----:B------:R-:W-:-:S04]  /*a550*/  FADD R65, R68, R65 ;  /* 0x0000004144417221 */ /* 0x000fc80000000000 */
[----:B------:R-:W-:Y:S01]  /*a560*/  FADD R64, R65, R64 ;  /* 0x0000004041407221 */ /* 0x000fe20000000000 */
[----:B---3--:R-:W-:Y:S01]  /*a570*/  @!P5 FMUL R79, R79, R79 ;  /* 0x0000004f4f4fd220 */ /* 0x008fe20000400000 */
[----:B------:R-:W-:-:S13]  /*a580*/  FSETP.GEU.AND P5, PT, R218, -126, PT ;  /* 0xc2fc0000da00780b */ /* 0x000fda0003fae000 */
        /* <DEDUP_REMOVED lines=63> */
[----:B------:R-:W-:-:S02]  /*a980*/  FFMA R26, R84, UR22, -R20 ;  /* 0x00000016541a7c23 */ /* 0x000fc40008000814 */
[----:B------:R-:W-:Y:S01]  /*a990*/  FSETP.GEU.AND P4, PT, R27, -126, PT ;  /* 0xc2fc00001b00780b */ /* 0x000fe20003f8e000 */
[----:B------:R1:W2:Y:S01]  /*a9a0*/  MUFU.EX2 R84, R218 ;  /* 0x000000da00547308 */ /* 0x0002a20000000800 */
[----:B------:R-:W-:Y:S02]  /*a9b0*/  FSETP.GEU.AND P3, PT, R24, -126, PT ;  /* 0xc2fc00001800780b */ /* 0x000fe40003f6e000 */
[----:B------:R-:W-:Y:S01]  /*a9c0*/  FSETP.GEU.AND P6, PT, R26, -126, PT ;  /* 0xc2fc00001a00780b */ /* 0x000fe20003fce000 */
[----:B-1----:R-:W-:-:S08]  /*a9d0*/  FFMA R218, R93, UR22, -R20 ;  /* 0x000000165dda7c23 */ /* 0x002fd00008000814 */
[----:B------:R-:W-:Y:S02]  /*a9e0*/  @!P4 FMUL R27, R27, 0.5 ;  /* 0x3f0000001b1bc820 */ /* 0x000fe40000400000 */
[----:B------:R-:W-:Y:S02]  /*a9f0*/  @!P3 FMUL R24, R24, 0.5 ;  /* 0x3f0000001818b820 */ /* 0x000fe40000400000 */
[----:B------:R1:W3:Y:S01]  /*aa00*/  MUFU.EX2 R83, R27 ;  /* 0x0000001b00537308 */ /* 0x0002e20000000800 */
[----:B------:R-:W-:Y:S01]  /*aa10*/  @!P6 FMUL R26, R26, 0.5 ;  /* 0x3f0000001a1ae820 */ /* 0x000fe20000400000 */
[----:B--2---:R-:W-:-:S06]  /*aa20*/  @!P5 FMUL R84, R84, R84 ;  /* 0x000000545454d220 */ /* 0x004fcc0000400000 */
[----:B------:R-:W2:Y:S01]  /*aa30*/  MUFU.EX2 R85, R24 ;  /* 0x0000001800557308 */ /* 0x000ea20000000800 */
[----:B-1----:R-:W-:-:S07]  /*aa40*/  F2FP.F16.F32.PACK_AB R27, R87, R86 ;  /* 0x00000056571b723e */ /* 0x002fce00000000ff */
[----:B------:R-:W1:Y:S01]  /*aa50*/  MUFU.EX2 R81, R26 ;  /* 0x0000001a00517308 */ /* 0x000e620000000800 */
[----:B---3--:R-:W-:Y:S01]  /*aa60*/  @!P4 FMUL R83, R83, R83 ;  /* 0x000000535353c220 */ /* 0x008fe20000400000 */
[----:B------:R-:W-:Y:S01]  /*aa70*/  FSETP.GEU.AND P4, PT, R25, -126, PT ;  /* 0xc2fc00001900780b */ /* 0x000fe20003f8e000 */
[----:B--2---:R-:W-:Y:S01]  /*aa80*/  @!P3 FMUL R85, R85, R85 ;  /* 0x000000555555b220 */ /* 0x004fe20000400000 */
[----:B------:R-:W-:-:S11]  /*aa90*/  FSETP.GEU.AND P3, PT, R220, -126, PT ;  /* 0xc2fc0000dc00780b */ /* 0x000fd60003f6e000 */
[----:B------:R-:W-:Y:S01]  /*aaa0*/  @!P4 FMUL R25, R25, 0.5 ;  /* 0x3f0000001919c820 */ /* 0x000fe20000400000 */
[----:B-1----:R-:W-:Y:S01]  /*aab0*/  @!P6 FMUL R81, R81, R81 ;  /* 0x000000515151e220 */ /* 0x002fe20000400000 */
[----:B------:R-:W-:Y:S02]  /*aac0*/  FSETP.GEU.AND P6, PT, R90, -126, PT ;  /* 0xc2fc00005a00780b */ /* 0x000fe40003fce000 */
[----:B------:R1:W2:Y:S02]  /*aad0*/  MUFU.EX2 R80, R25 ;  /* 0x0000001900507308 */ /* 0x0002a40000000800 */
[----:B------:R-:W-:Y:S01]  /*aae0*/  F2FP.F16.F32.PACK_AB R26, R84, R81 ;  /* 0x00000051541a723e */ /* 0x000fe200000000ff */
[----:B------:R-:W-:Y:S01]  /*aaf0*/  @!P3 FMUL R220, R220, 0.5 ;  /* 0x3f000000dcdcb820 */ /* 0x000fe20000400000 */
[----:B-1----:R-:W-:Y:S01]  /*ab00*/  F2FP.F16.F32.PACK_AB R25, R83, R82 ;  /* 0x000000525319723e */ /* 0x002fe200000000ff */
[----:B------:R-:W-:-:S06]  /*ab10*/  FADD R82, R79, R82 ;  /* 0x000000524f527221 */ /* 0x000fcc0000000000 */
[----:B------:R-:W-:Y:S01]  /*ab20*/  @!P6 FMUL R90, R90, 0.5 ;  /* 0x3f0000005a5ae820 */ /* 0x000fe20000400000 */
[----:B------:R-:W-:Y:S01]  /*ab30*/  FADD R83, R82, R83 ;  /* 0x0000005352537221 */ /* 0x000fe20000000000 */
[----:B--2---:R-:W-:-:S04]  /*ab40*/  @!P4 FMUL R80, R80, R80 ;  /* 0x000000505050c220 */ /* 0x004fc80000400000 */
[----:B------:R-:W1:Y:S01]  /*ab50*/  MUFU.EX2 R90, R90 ;  /* 0x0000005a005a7308 */ /* 0x000e620000000800 */
[----:B------:R-:W-:Y:S01]  /*ab60*/  FADD R86, R83, R86 ;  /* 0x0000005653567221 */ /* 0x000fe20000000000 */
[----:B------:R-:W-:Y:S01]  /*ab70*/  F2FP.F16.F32.PACK_AB R24, R80, R85 ;  /* 0x000000555018723e */ /* 0x000fe200000000ff */
[----:B------:R-:W-:Y:S02]  /*ab80*/  FADD R85, R76, R85 ;  /* 0x000000554c557221 */ /* 0x000fe40000000000 */
[----:B------:R-:W-:Y:S01]  /*ab90*/  FADD R86, R86, R87 ;  /* 0x0000005756567221 */ /* 0x000fe20000000000 */
        /* <DEDUP_REMOVED lines=10> */
[--C-:B------:R-:W-:Y:S01]  /*ac40*/  FFMA R25, R91, UR22, -R14.reuse ;  /* 0x000000165b197c23 */ /* 0x100fe2000800080e */
[----:B------:R-:W-:Y:S01]  /*ac50*/  FFMA R27, R95, UR22, -R14 ;  /* 0x000000165f1b7c23 */ /* 0x000fe2000800080e */
[----:B------:R1:W2:Y:S01]  /*ac60*/  MUFU.EX2 R91, R220 ;  /* 0x000000dc005b7308 */ /* 0x0002a20000000800 */
[--C-:B------:R-:W-:Y:S01]  /*ac70*/  FFMA R24, R89, UR22, -R20.reuse ;  /* 0x0000001659187c23 */ /* 0x100fe20008000814 */
[----:B------:R-:W-:Y:S01]  /*ac80*/  FFMA R26, R92, UR22, -R20 ;  /* 0x000000165c1a7c23 */ /* 0x000fe20008000814 */
[----:B------:R-:W-:-:S02]  /*ac90*/  FSETP.GEU.AND P4, PT, R25, -126, PT ;  /* 0xc2fc00001900780b */ /* 0x000fc40003f8e000 */
[----:B------:R-:W-:Y:S02]  /*aca0*/  FSETP.GEU.AND P5, PT, R27, -126, PT ;  /* 0xc2fc00001b00780b */ /* 0x000fe40003fae000 */
[----:B------:R-:W-:Y:S01]  /*acb0*/  FSETP.GEU.AND P6, PT, R26, -126, PT ;  /* 0xc2fc00001a00780b */ /* 0x000fe20003fce000 */
[--C-:B-1----:R-:W-:Y:S01]  /*acc0*/  FFMA R220, R98, UR22, -R14.reuse ;  /* 0x0000001662dc7c23 */ /* 0x102fe2000800080e */
[----:B------:R-:W-:-:S07]  /*acd0*/  FFMA R98, R102, UR22, -R14 ;  /* 0x0000001666627c23 */ /* 0x000fce000800080e */
[----:B------:R-:W-:Y:S01]  /*ace0*/  @!P4 FMUL R25, R25, 0.5 ;  /* 0x3f0000001919c820 */ /* 0x000fe20000400000 */
[----:B--2---:R-:W-:Y:S01]  /*acf0*/  @!P3 FMUL R91, R91, R91 ;  /* 0x0000005b5b5bb220 */ /* 0x004fe20000400000 */
[----:B------:R-:W-:Y:S01]  /*ad00*/  @!P5 FMUL R27, R27, 0.5 ;  /* 0x3f0000001b1bd820 */ /* 0x000fe20000400000 */
[----:B------:R-:W-:Y:S01]  /*ad10*/  FSETP.GEU.AND P3, PT, R88, -126, PT ;  /* 0xc2fc00005800780b */ /* 0x000fe20003f6e000 */
[----:B------:R-:W1:Y:S01]  /*ad20*/  MUFU.EX2 R94, R25 ;  /* 0x00000019005e7308 */ /* 0x000e620000000800 */
[----:B------:R-:W-:-:S07]  /*ad30*/  @!P6 FMUL R26, R26, 0.5 ;  /* 0x3f0000001a1ae820 */ /* 0x000fce0000400000 */
[----:B------:R-:W2:Y:S04]  /*ad40*/  MUFU.EX2 R95, R27 ;  /* 0x0000001b005f7308 */ /* 0x000ea80000000800 */
[----:B------:R-:W-:-:S04]  /*ad50*/  @!P3 FMUL R88, R88, 0.5 ;  /* 0x3f0000005858b820 */ /* 0x000fc80000400000 */
[----:B------:R-:W3:Y:S01]  /*ad60*/  MUFU.EX2 R92, R26 ;  /* 0x0000001a005c7308 */ /* 0x000ee20000000800 */
[----:B-1----:R-:W-:Y:S01]  /*ad70*/  @!P4 FMUL R94, R94, R94 ;  /* 0x0000005e5e5ec220 */ /* 0x002fe20000400000 */
[----:B------:R-:W-:-:S04]  /*ad80*/  FSETP.GEU.AND P4, PT, R24, -126, PT ;  /* 0xc2fc00001800780b */ /* 0x000fc80003f8e000 */
[----:B------:R-:W-:Y:S01]  /*ad90*/  F2FP.F16.F32.PACK_AB R25, R94, R91 ;  /* 0x0000005b5e19723e */ /* 0x000fe200000000ff */
[----:B------:R-:W-:Y:S01]  /*ada0*/  FADD R91, R86, R91 ;  /* 0x0000005b565b7221 */ /* 0x000fe20000000000 */
[----:B------:R-:W1:Y:S01]  /*adb0*/  MUFU.EX2 R88, R88 ;  /* 0x0000005800587308 */ /* 0x000e620000000800 */
[----:B--2---:R-:W-:Y:S01]  /*adc0*/  @!P5 FMUL R95, R95, R95 ;  /* 0x0000005f5f5fd220 */ /* 0x004fe20000400000 */
[----:B------:R-:W-:Y:S01]  /*add0*/  FSETP.GEU.AND P5, PT, R218, -126, PT ;  /* 0xc2fc0000da00780b */ /* 0x000fe20003fae000 */
[----:B------:R-:W-:-:S03]  /*ade0*/  FADD R91, R91, R94 ;  /* 0x0000005e5b5b7221 */ /* 0x000fc60000000000 */
[----:B------:R-:W-:Y:S01]  /*adf0*/  F2FP.F16.F32.PACK_AB R27, R95, R90 ;  /* 0x0000005a5f1b723e */ /* 0x000fe200000000ff */
[----:B------:R-:W-:Y:S01]  /*ae00*/  @!P4 FMUL R24, R24, 0.5 ;  /* 0x3f0000001818c820 */ /* 0x000fe20000400000 */
[----:B------:R-:W-:Y:S01]  /*ae10*/  FADD R90, R91, R90 ;  /* 0x0000005a5b5a7221 */ /* 0x000fe20000000000 */
[----:B---3--:R-:W-:Y:S01]  /*ae20*/  @!P6 FMUL R92, R92, R92 ;  /* 0x0000005c5c5ce220 */ /* 0x008fe20000400000 */
[----:B------:R-:W-:Y:S01]  /*ae30*/  FSETP.GEU.AND P6, PT, R98, -126, PT ;  /* 0xc2fc00006200780b */ /* 0x000fe20003fce000 */
[----:B------:R-:W2:Y:S01]  /*ae40*/  MUFU.EX2 R89, R24 ;  /* 0x0000001800597308 */ /* 0x000ea20000000800 */
[----:B------:R-:W-:-:S03]  /*ae50*/  FADD R90, R90, R95 ;  /* 0x0000005f5a5a7221 */ /* 0x000fc60000000000 */
[----:B------:R-:W-:Y:S01]  /*ae60*/  @!P5 FMUL R218, R218, 0.5 ;  /* 0x3f000000dadad820 */ /* 0x000fe20000400000 */
[----:B-1----:R-:W-:Y:S01]  /*ae70*/  @!P3 FMUL R88, R88, R88 ;  /* 0x000000585858b220 */ /* 0x002fe20000400000 */
[----:B------:R-:W-:Y:S02]  /*ae80*/  FSETP.GEU.AND P3, PT, R220, -126, PT ;  /* 0xc2fc0000dc00780b */ /* 0x000fe40003f6e000 */
[----:B------:R1:W3:Y:S04]  /*ae90*/  MUFU.EX2 R93, R218 ;  /* 0x000000da005d7308 */ /* 0x0002e80000000800 */
[----:B------:R-:W-:Y:S01]  /*aea0*/  @!P6 FMUL R98, R98, 0.5 ;  /* 0x3f0000006262e820 */ /* 0x000fe20000400000 */
[----:B--2---:R-:W-:-:S05]  /*aeb0*/  @!P4 FMUL R89, R89, R89 ;  /* 0x000000595959c220 */ /* 0x004fca0000400000 */
[----:B------:R-:W2:Y:S01]  /*aec0*/  MUFU.EX2 R98, R98 ;  /* 0x0000006200627308 */ /* 0x000ea20000000800 */
[----:B-1----:R-:W-:Y:S01]  /*aed0*/  FFMA R218, R101, UR22, -R20 ;  /* 0x0000001665da7c23 */ /* 0x002fe20008000814 */
[----:B------:R-:W-:Y:S01]  /*aee0*/  @!P3 FMUL R220, R220, 0.5 ;  /* 0x3f000000dcdcb820 */ /* 0x000fe20000400000 */
[----:B------:R-:W-:Y:S01]  /*aef0*/  F2FP.F16.F32.PACK_AB R24, R89, R88 ;  /* 0x000000585918723e */ /* 0x000fe200000000ff */
[----:B------:R-:W-:Y:S01]  /*af00*/  FADD R88, R81, R88 ;  /* 0x0000005851587221 */ /* 0x000fe20000000000 */
[----:B---3--:R-:W-:Y:S01]  /*af10*/  @!P5 FMUL R93, R93, R93 ;  /* 0x0000005d5d5dd220 */ /* 0x008fe20000400000 */
[----:B------:R-:W-:Y:S02]  /*af20*/  FSETP.GEU.AND P5, PT, R221, -126, PT ;  /* 0xc2fc0000dd00780b */ /* 0x000fe40003fae000 */
[----:B------:R-:W-:Y:S02]  /*af30*/  FADD R89, R88, R89 ;  /* 0x0000005958597221 */ /* 0x000fe40000000000 */
[----:B------:R-:W-:-:S02]  /*af40*/  F2FP.F16.F32.PACK_AB R26, R93, R92 ;  /* 0x0000005c5d1a723e */ /* 0x000fc400000000ff */
[----:B------:R-:W-:Y:S02]  /*af50*/  FADD R92, R89, R92 ;  /* 0x0000005c595c7221 */ /* 0x000fe40000000000 */
[----:B------:R-:W-:Y:S01]  /*af60*/  WARPGROUP.ARRIVE ;  /* 0x00000000000079c5 */ /* 0x000fe20000000000 */
[----:B--2---:R-:W-:Y:S01]  /*af70*/  @!P6 FMUL R98, R98, R98 ;  /* 0x000000626262e220 */ /* 0x004fe20000400000 */
[----:B------:R-:W-:-:S03]  /*af80*/  FADD R93, R92, R93 ;  /* 0x0000005d5c5d7221 */ /* 0x000fc60000000000 */
[----:B------:R-:W-:Y:S01]  /*af90*/  @!P5 FMUL R221, R221, 0.5 ;  /* 0x3f000000ddddd820 */ /* 0x000fe20000400000 */
[----:B------:R-:W-:Y:S01]  /*afa0*/  HGMMA.64x128x16.F32 R152, R24, gdesc[UR8].tnspB, R152, gsb0 ;  /* 0x41e0000818987df0 */ /* 0x000fe20008000898 */
[----:B------:R-:W-:Y:S01]  /*afb0*/  UMOV UR10, UR8 ;  /* 0x00000008000a7c82 */ /* 0x000fe20008000000 */
[----:B------:R-:W-:Y:S01]  /*afc0*/  UMOV UR11, 0x40000040 ;  /* 0x40000040000b7882 */ /* 0x000fe20000000000 */
[----:B------:R1:W2:Y:S01]  /*afd0*/  MUFU.EX2 R103, R221 ;  /* 0x000000dd00677308 */ /* 0x0002a20000000800 */
[----:B------:R-:W-:Y:S01]  /*afe0*/  UIADD3 UR8, UR6, 0x500, URZ ;  /* 0x0000050006087890 */ /* 0x000fe2000fffe03f */
[----:B-1----:R-:W-:Y:S01]  /*aff0*/  FFMA R221, R111, UR22, -R14 ;  /* 0x000000166fdd7c23 */ /* 0x002fe2000800080e */
[----:B--2---:R-:W-:Y:S01]  /*b000*/  @!P5 FMUL R103, R103, R103 ;  /* 0x000000676767d220 */ /* 0x004fe20000400000 */
[----:B------:R-:W-:-:S13]  /*b010*/  FSETP.GEU.AND P5, PT, R218, -126, PT ;  /* 0xc2fc0000da00780b */ /* 0x000fda0003fae000 */
[----:B------:R-:W-:Y:S01]  /*b020*/  @!P5 FMUL R218, R218, 0.5 ;  /* 0x3f000000dadad820 */ /* 0x000fe20000400000 */
[----:B------:R-:W-:Y:S02]  /*b030*/  WARPGROUP.DEPBAR.LE gsb0, 0x0 ;  /* 0x00008000000079c5 */ /* 0x000fe40000010000 */
[----:B------:R-:W-:Y:S01]  /*b040*/  FFMA R27, R99, UR22, -R14 ;  /* 0x00000016631b7c23 */ /* 0x000fe2000800080e */
[--C-:B------:R-:W-:Y:S01]  /*b050*/  FFMA R24, R96, UR22, -R20.reuse ;  /* 0x0000001660187c23 */ /* 0x100fe20008000814 */
[----:B------:R1:W2:Y:S01]  /*b060*/  MUFU.EX2 R99, R220 ;  /* 0x000000dc00637308 */ /* 0x0002a20000000800 */
[--C-:B------:R-:W-:Y:S01]  /*b070*/  FFMA R25, R97, UR22, -R20.reuse ;  /* 0x0000001661197c23 */ /* 0x100fe20008000814 */
[----:B------:R-:W-:Y:S01]  /*b080*/  FFMA R26, R100, UR22, -R20 ;  /* 0x00000016641a7c23 */ /* 0x000fe20008000814 */
[----:B------:R-:W-:-:S04]  /*b090*/  FSETP.GEU.AND P4, PT, R27, -126, PT ;  /* 0xc2fc00001b00780b */ /* 0x000fc80003f8e000 */
[----:B------:R-:W-:Y:S01]  /*b0a0*/  FSETP.GEU.AND P6, PT, R26, -126, PT ;  /* 0xc2fc00001a00780b */ /* 0x000fe20003fce000 */
[----:B------:R3:W4:Y:S01]  /*b0b0*/  MUFU.EX2 R97, R218 ;  /* 0x000000da00617308 */ /* 0x0007220000000800 */
[--C-:B-1----:R-:W-:Y:S01]  /*b0c0*/  FFMA R220, R106, UR22, -R14.reuse ;  /* 0x000000166adc7c23 */ /* 0x102fe2000800080e */
[----:B------:R-:W-:-:S06]  /*b0d0*/  FFMA R106, R110, UR22, -R14 ;  /* 0x000000166e6a7c23 */ /* 0x000fcc000800080e */
[----:B------:R-:W-:Y:S01]  /*b0e0*/  @!P4 FMUL R27, R27, 0.5 ;  /* 0x3f0000001b1bc820 */ /* 0x000fe20000400000 */
[----:B--2---:R-:W-:Y:S01]  /*b0f0*/  @!P3 FMUL R99, R99, R99 ;  /* 0x000000636363b220 */ /* 0x004fe20000400000 */
[----:B------:R-:W-:Y:S01]  /*b100*/  FSETP.GEU.AND P3, PT, R24, -126, PT ;  /* 0xc2fc00001800780b */ /* 0x000fe20003f6e000 */
[----:B---3--:R-:W-:Y:S01]  /*b110*/  FFMA R218, R109, UR22, -R20 ;  /* 0x000000166dda7c23 */ /* 0x008fe20008000814 */
[----:B------:R1:W2:Y:S01]  /*b120*/  MUFU.EX2 R102, R27 ;  /* 0x0000001b00667308 */ /* 0x0002a20000000800 */
[----:B------:R-:W-:Y:S01]  /*b130*/  @!P6 FMUL R26, R26, 0.5 ;  /* 0x3f0000001a1ae820 */ /* 0x000fe20000400000 */
[----:B----4-:R-:W-:Y:S01]  /*b140*/  @!P5 FMUL R97, R97, R97 ;  /* 0x000000616161d220 */ /* 0x010fe20000400000 */
[----:B------:R-:W-:-:S05]  /*b150*/  FSETP.GEU.AND P5, PT, R221, -126, PT ;  /* 0xc2fc0000dd00780b */ /* 0x000fca0003fae000 */
[----:B------:R-:W3:Y:S01]  /*b160*/  MUFU.EX2 R96, R26 ;  /* 0x0000001a00607308 */ /* 0x000ee20000000800 */
[----:B-1----:R-:W-:Y:S02]  /*b170*/  F2FP.F16.F32.PACK_AB R27, R103, R98 ;  /* 0x00000062671b723e */ /* 0x002fe400000000ff */
[----:B------:R-:W-:-:S05]  /*b180*/  @!P3 FMUL R24, R24, 0.5 ;  /* 0x3f0000001818b820 */ /* 0x000fca0000400000 */
[----:B------:R-:W1:Y:S01]  /*b190*/  MUFU.EX2 R100, R24 ;  /* 0x0000001800647308 */ /* 0x000e620000000800 */
[----:B--2---:R-:W-:Y:S01]  /*b1a0*/  @!P4 FMUL R102, R102, R102 ;  /* 0x000000666666c220 */ /* 0x004fe20000400000 */
[----:B------:R-:W-:Y:S01]  /*b1b0*/  FSETP.GEU.AND P4, PT, R25, -126, PT ;  /* 0xc2fc00001900780b */ /* 0x000fe20003f8e000 */
[----:B------:R-:W-:Y:S01]  /*b1c0*/  @!P5 FMUL R221, R221, 0.5 ;  /* 0x3f000000ddddd820 */ /* 0x000fe20000400000 */
[----:B---3--:R-:W-:Y:S01]  /*b1d0*/  @!P6 FMUL R96, R96, R96 ;  /* 0x000000606060e220 */ /* 0x008fe20000400000 */
[----:B------:R-:W-:-:S04]  /*b1e0*/  FSETP.GEU.AND P6, PT, R106, -126, PT ;  /* 0xc2fc00006a00780b */ /* 0x000fc80003fce000 */
[----:B------:R-:W-:-:S06]  /*b1f0*/  F2FP.F16.F32.PACK_AB R26, R97, R96 ;  /* 0x00000060611a723e */ /* 0x000fcc00000000ff */
[----:B------:R-:W-:Y:S01]  /*b200*/  @!P4 FMUL R25, R25, 0.5 ;  /* 0x3f0000001919c820 */ /* 0x000fe20000400000 */
[----:B-1----:R-:W-:Y:S01]  /*b210*/  @!P3 FMUL R100, R100, R100 ;  /* 0x000000646464b220 */ /* 0x002fe20000400000 */
[----:B------:R-:W-:Y:S02]  /*b220*/  FSETP.GEU.AND P3, PT, R220, -126, PT ;  /* 0xc2fc0000dc00780b */ /* 0x000fe40003f6e000 */
[----:B------:R1:W2:Y:S01]  /*b230*/  MUFU.EX2 R101, R25 ;  /* 0x0000001900657308 */ /* 0x0002a20000000800 */
[----:B------:R-:W-:Y:S01]  /*b240*/  @!P6 FMUL R106, R106, 0.5 ;  /* 0x3f0000006a6ae820 */ /* 0x000fe20000400000 */
[----:B-1----:R-:W-:-:S06]  /*b250*/  F2FP.F16.F32.PACK_AB R25, R102, R99 ;  /* 0x000000636619723e */ /* 0x002fcc00000000ff */
[----:B------:R-:W1:Y:S01]  /*b260*/  MUFU.EX2 R106, R106 ;  /* 0x0000006a006a7308 */ /* 0x000e620000000800 */
[----:B------:R-:W-:Y:S02]  /*b270*/  FADD R99, R90, R99 ;  /* 0x000000635a637221 */ /* 0x000fe40000000000 */
[----:B------:R-:W-:Y:S02]  /*b280*/  @!P3 FMUL R220, R220, 0.5 ;  /* 0x3f000000dcdcb820 */ /* 0x000fe40000400000 */
[----:B------:R-:W-:Y:S01]  /*b290*/  FADD R99, R99, R102 ;  /* 0x0000006663637221 */ /* 0x000fe20000000000 */
[----:B--2---:R-:W-:Y:S02]  /*b2a0*/  @!P4 FMUL R101, R101, R101 ;  /* 0x000000656565c220 */ /* 0x004fe40000400000 */
[----:B------:R2:W3:Y:S01]  /*b2b0*/  MUFU.EX2 R111, R220 ;  /* 0x000000dc006f7308 */ /* 0x0004e20000000800 */
[----:B------:R-:W-:Y:S02]  /*b2c0*/  FADD R98, R99, R98 ;  /* 0x0000006263627221 */ /* 0x000fe40000000000 */
[----:B------:R-:W-:Y:S01]  /*b2d0*/  F2FP.F16.F32.PACK_AB R24, R101, R100 ;  /* 0x000000646518723e */ /* 0x000fe200000000ff */
[----:B------:R-:W-:Y:S01]  /*b2e0*/  FADD R100, R93, R100 ;  /* 0x000000645d647221 */ /* 0x000fe20000000000 */
[----:B------:R-:W-:-:S02]  /*b2f0*/  FADD R98, R98, R103 ;  /* 0x0000006762627221 */ /* 0x000fc40000000000 */
[----:B------:R-:W-:Y:S01]  /*b300*/  WARPGROUP.ARRIVE ;  /* 0x00000000000079c5 */ /* 0x000fe20000000000 */
[----:B-1----:R-:W-:Y:S01]  /*b310*/  @!P6 FMUL R106, R106, R106 ;  /* 0x0000006a6a6ae220 */ /* 0x002fe20000400000 */
[----:B--2---:R-:W-:Y:S01]  /*b320*/  FFMA R220, R114, UR22, -R14 ;  /* 0x0000001672dc7c23 */ /* 0x004fe2000800080e */
[----:B------:R-:W-:-:S03]  /*b330*/  FADD R101, R100, R101 ;  /* 0x0000006564657221 */ /* 0x000fc60000000000 */
[----:B------:R-:W-:Y:S01]  /*b340*/  HGMMA.64x128x16.F32 R152, R24, gdesc[UR8].tnspB, R152, gsb0 ;  /* 0x41e0000818987df0 */ /* 0x000fe20008000898 */
[----:B------:R-:W-:Y:S01]  /*b350*/  UMOV UR10, UR8 ;  /* 0x00000008000a7c82 */ /* 0x000fe20008000000 */
[----:B------:R-:W-:Y:S01]  /*b360*/  UMOV UR11, 0x40000040 ;  /* 0x40000040000b7882 */ /* 0x000fe20000000000 */
[----:B---3--:R-:W-:Y:S01]  /*b370*/  @!P3 FMUL R111, R111, R111 ;  /* 0x0000006f6f6fb220 */ /* 0x008fe20000400000 */
[----:B------:R-:W-:Y:S01]  /*b380*/  UIADD3 UR8, UR6, 0x580, URZ ;  /* 0x0000058006087890 */ /* 0x000fe2000fffe03f */
[----:B------:R-:W-:-:S04]  /*b390*/  FADD R96, R101, R96 ;  /* 0x0000006065607221 */ /* 0x000fc80000000000 */
[----:B------:R-:W-:Y:S01]  /*b3a0*/  FADD R96, R96, R97 ;  /* 0x0000006160607221 */ /* 0x000fe20000000000 */
[----:B------:R-:W-:Y:S02]  /*b3b0*/  WARPGROUP.DEPBAR.LE gsb0, 0x0 ;  /* 0x00008000000079c5 */ /* 0x000fe40000010000 */
[----:B------:R-:W-:Y:S01]  /*b3c0*/  FFMA R27, R107, UR22, -R14 ;  /* 0x000000166b1b7c23 */ /* 0x000fe2000800080e */
[--C-:B------:R-:W-:Y:S01]  /*b3d0*/  FFMA R24, R104, UR22, -R20.reuse ;  /* 0x0000001668187c23 */ /* 0x100fe20008000814 */
[----:B------:R-:W1:Y:S01]  /*b3e0*/  MUFU.EX2 R107, R221 ;  /* 0x000000dd006b7308 */ /* 0x000e620000000800 */
[--C-:B------:R-:W-:Y:S01]  /*b3f0*/  FFMA R25, R105, UR22, -R20.reuse ;  /* 0x0000001669197c23 */ /* 0x100fe20008000814 */
[----:B------:R-:W-:Y:S01]  /*b400*/  FFMA R26, R108, UR22, -R20 ;  /* 0x000000166c1a7c23 */ /* 0x000fe20008000814 */
[----:B------:R-:W-:Y:S02]  /*b410*/  FSETP.GEU.AND P4, PT, R27, -126, PT ;  /* 0xc2fc00001b00780b */ /* 0x000fe40003f8e000 */
[----:B------:R-:W-:-:S02]  /*b420*/  FSETP.GEU.AND P3, PT, R24, -126, PT ;  /* 0xc2fc00001800780b */ /* 0x000fc40003f6e000 */
[----:B------:R-:W-:-:S09]  /*b430*/  FSETP.GEU.AND P6, PT, R26, -126, PT ;  /* 0xc2fc00001a00780b */ /* 0x000fd20003fce000 */
[----:B------:R-:W-:Y:S01]  /*b440*/  @!P4 FMUL R27, R27, 0.5 ;  /* 0x3f0000001b1bc820 */ /* 0x000fe20000400000 */
[----:B-1----:R-:W-:Y:S01]  /*b450*/  @!P5 FMUL R107, R107, R107 ;  /* 0x0000006b6b6bd220 */ /* 0x002fe20000400000 */
        /* <DEDUP_REMOVED lines=19> */
[----:B----4-:R-:W-:-:S03]  /*b590*/  @!P5 FMUL R108, R108, R108 ;  /* 0x0000006c6c6cd220 */ /* 0x010fc60000400000 */
        /* <DEDUP_REMOVED lines=9> */
[----:B------:R-:W-:Y:S01]  /*b630*/  FADD R106, R111, R106 ;  /* 0x0000006a6f6a7221 */ /* 0x000fe20000000000 */
[----:B------:R-:W-:Y:S01]  /*b640*/  F2FP.F16.F32.PACK_AB R24, R104, R109 ;  /* 0x0000006d6818723e */ /* 0x000fe200000000ff */
[----:B------:R-:W-:Y:S02]  /*b650*/  FADD R109, R96, R109 ;  /* 0x0000006d606d7221 */ /* 0x000fe40000000000 */
[----:B------:R-:W-:Y:S01]  /*b660*/  FADD R107, R106, R107 ;  /* 0x0000006b6a6b7221 */ /* 0x000fe20000000000 */
[----:B----4-:R-:W-:Y:S01]  /*b670*/  @!P3 FMUL R114, R114, R114 ;  /* 0x000000727272b220 */ /* 0x010fe20000400000 */
[----:B------:R-:W-:Y:S01]  /*b680*/  WARPGROUP.ARRIVE ;  /* 0x00000000000079c5 */ /* 0x000fe20000000000 */
[----:B------:R-:W-:Y:S01]  /*b690*/  FSETP.GEU.AND P3, PT, R112, -126, PT ;  /* 0xc2fc00007000780b */ /* 0x000fe20003f6e000 */
[----:B------:R-:W-:-:S04]  /*b6a0*/  FADD R104, R109, R104 ;  /* 0x000000686d687221 */ /* 0x000fc80000000000 */
[----:B------:R-:W-:Y:S01]  /*b6b0*/  HGMMA.64x128x16.F32 R152, R24, gdesc[UR8].tnspB, R152, gsb0 ;  /* 0x41e0000818987df0 */ /* 0x000fe20008000898 */
[----:B------:R-:W-:Y:S01]  /*b6c0*/  UMOV UR10, UR8 ;  /* 0x00000008000a7c82 */ /* 0x000fe20008000000 */
[----:B------:R-:W-:Y:S01]  /*b6d0*/  UMOV UR11, 0x40000040 ;  /* 0x40000040000b7882 */ /* 0x000fe20000000000 */
[----:B-1----:R-:W-:Y:S01]  /*b6e0*/  @!P6 FMUL R118, R118, R118 ;  /* 0x000000767676e220 */ /* 0x002fe20000400000 */
[----:B------:R-:W-:Y:S01]  /*b6f0*/  UIADD3 UR8, UR6, 0x600, URZ ;  /* 0x0000060006087890 */ /* 0x000fe2000fffe03f */
[----:B------:R-:W-:-:S03]  /*b700*/  FADD R105, R104, R105 ;  /* 0x0000006968697221 */ /* 0x000fc60000000000 */
[----:B------:R-:W-:Y:S01]  /*b710*/  @!P3 FMUL R112, R112, 0.5 ;  /* 0x3f0000007070b820 */ /* 0x000fe20000400000 */
[----:B------:R-:W-:-:S05]  /*b720*/  FADD R105, R105, R108 ;  /* 0x0000006c69697221 */ /* 0x000fca0000000000 */
[----:B------:R-:W1:Y:S02]  /*b730*/  MUFU.EX2 R112, R112 ;  /* 0x0000007000707308 */ /* 0x000e640000000800 */
[----:B-1----:R-:W-:Y:S01]  /*b740*/  @!P3 FMUL R112, R112, R112 ;  /* 0x000000707070b220 */ /* 0x002fe20000400000 */
[----:B------:R-:W-:-:S13]  /*b750*/  FSETP.GEU.AND P3, PT, R220, -126, PT ;  /* 0xc2fc0000dc00780b */ /* 0x000fda0003f6e000 */
[----:B------:R-:W-:-:S04]  /*b760*/  @!P3 FMUL R220, R220, 0.5 ;  /* 0x3f000000dcdcb820 */ /* 0x000fc80000400000 */
[----:B------:R1:W2:Y:S02]  /*b770*/  MUFU.EX2 R122, R220 ;  /* 0x000000dc007a7308 */ /* 0x0002a40000000800 */
[----:B-1----:R-:W-:Y:S01]  /*b780*/  FFMA R220, R130, UR22, -R14 ;  /* 0x0000001682dc7c23 */ /* 0x002fe2000800080e */
[----:B--2---:R-:W-:Y:S01]  /*b790*/  @!P3 FMUL R122, R122, R122 ;  /* 0x0000007a7a7ab220 */ /* 0x004fe20000400000 */
[----:B------:R-:W-:-:S13]  /*b7a0*/  FSETP.GEU.AND P3, PT, R120, -126, PT ;  /* 0xc2fc00007800780b */ /* 0x000fda0003f6e000 */
[----:B------:R-:W-:-:S06]  /*b7b0*/  @!P3 FMUL R120, R120, 0.5 ;  /* 0x3f0000007878b820 */ /* 0x000fcc0000400000 */
[----:B------:R-:W1:Y:S02]  /*b7c0*/  MUFU.EX2 R120, R120 ;  /* 0x0000007800787308 */ /* 0x000e640000000800 */
[----:B-1----:R-:W-:Y:S01]  /*b7d0*/  @!P3 FMUL R120, R120, R120 ;  /* 0x000000787878b220 */ /* 0x002fe20000400000 */
[----:B------:R-:W-:Y:S02]  /*b7e0*/  WARPGROUP.DEPBAR.LE gsb0, 0x0 ;  /* 0x00008000000079c5 */ /* 0x000fe40000010000 */
[--C-:B------:R-:W-:Y:S01]  /*b7f0*/  FFMA R25, R115, UR22, -R14.reuse ;  /* 0x0000001673197c23 */ /* 0x100fe2000800080e */
[----:B------:R-:W-:Y:S01]  /*b800*/  FFMA R27, R119, UR22, -R14 ;  /* 0x00000016771b7c23 */ /* 0x000fe2000800080e */
[--C-:B------:R-:W-:Y:S01]  /*b810*/  FFMA R24, R113, UR22, -R20.reuse ;  /* 0x0000001671187c23 */ /* 0x100fe20008000814 */
[----:B------:R-:W-:Y:S02]  /*b820*/  FFMA R26, R116, UR22, -R20 ;  /* 0x00000016741a7c23 */ /* 0x000fe40008000814 */
[----:B------:R-:W-:-:S02]  /*b830*/  FSETP.GEU.AND P4, PT, R25, -126, PT ;  /* 0xc2fc00001900780b */ /* 0x000fc40003f8e000 */
[----:B------:R-:W-:Y:S02]  /*b840*/  FSETP.GEU.AND P5, PT, R27, -126, PT ;  /* 0xc2fc00001b00780b */ /* 0x000fe40003fae000 */
[----:B------:R-:W-:-:S09]  /*b850*/  FSETP.GEU.AND P6, PT, R26, -126, PT ;  /* 0xc2fc00001a00780b */ /* 0x000fd20003fce000 */
[----:B------:R-:W-:Y:S02]  /*b860*/  @!P4 FMUL R25, R25, 0.5 ;  /* 0x3f0000001919c820 */ /* 0x000fe40000400000 */
[----:B------:R-:W-:Y:S02]  /*b870*/  @!P5 FMUL R27, R27, 0.5 ;  /* 0x3f0000001b1bd820 */ /* 0x000fe40000400000 */
[----:B------:R-:W1:Y:S01]  /*b880*/  MUFU.EX2 R115, R25 ;  /* 0x0000001900737308 */ /* 0x000e620000000800 */
[----:B------:R-:W-:-:S07]  /*b890*/  @!P6 FMUL R26, R26, 0.5 ;  /* 0x3f0000001a1ae820 */ /* 0x000fce0000400000 */
[----:B------:R-:W2:Y:S08]  /*b8a0*/  MUFU.EX2 R119, R27 ;  /* 0x0000001b00777308 */ /* 0x000eb00000000800 */
[----:B------:R-:W3:Y:S01]  /*b8b0*/  MUFU.EX2 R116, R26 ;  /* 0x0000001a00747308 */ /* 0x000ee20000000800 */
[----:B-1----:R-:W-:Y:S01]  /*b8c0*/  @!P4 FMUL R115, R115, R115 ;  /* 0x000000737373c220 */ /* 0x002fe20000400000 */
[----:B------:R-:W-:-:S04]  /*b8d0*/  FSETP.GEU.AND P4, PT, R24, -126, PT ;  /* 0xc2fc00001800780b */ /* 0x000fc80003f8e000 */
[----:B------:R-:W-:Y:S01]  /*b8e0*/  F2FP.F16.F32.PACK_AB R25, R115, R114 ;  /* 0x000000727319723e */ /* 0x000fe200000000ff */
[----:B------:R-:W-:Y:S01]  /*b8f0*/  FADD R114, R107, R114 ;  /* 0x000000726b727221 */ /* 0x000fe20000000000 */
[----:B--2---:R-:W-:Y:S01]  /*b900*/  @!P5 FMUL R119, R119, R119 ;  /* 0x000000777777d220 */ /* 0x004fe20000400000 */
[----:B------:R-:W-:Y:S02]  /*b910*/  FSETP.GEU.AND P5, PT, R218, -126, PT ;  /* 0xc2fc0000da00780b */ /* 0x000fe40003fae000 */
[----:B------:R-:W-:Y:S02]  /*b920*/  FADD R115, R114, R115 ;  /* 0x0000007372737221 */ /* 0x000fe40000000000 */
[----:B------:R-:W-:Y:S02]  /*b930*/  F2FP.F16.F32.PACK_AB R27, R119, R118 ;  /* 0x00000076771b723e */ /* 0x000fe400000000ff */
[----:B------:R-:W-:Y:S01]  /*b940*/  @!P4 FMUL R24, R24, 0.5 ;  /* 0x3f0000001818c820 */ /* 0x000fe20000400000 */
[----:B------:R-:W-:Y:S01]  /*b950*/  FADD R118, R115, R118 ;  /* 0x0000007673767221 */ /* 0x000fe20000000000 */
[----:B---3--:R-:W-:Y:S01]  /*b960*/  @!P6 FMUL R116, R116, R116 ;  /* 0x000000747474e220 */ /* 0x008fe20000400000 */
[----:B------:R-:W-:Y:S01]  /*b970*/  FSETP.GEU.AND P6, PT, R126, -126, PT ;  /* 0xc2fc00007e00780b */ /* 0x000fe20003fce000 */
[----:B------:R-:W1:Y:S01]  /*b980*/  MUFU.EX2 R113, R24 ;  /* 0x0000001800717308 */ /* 0x000e620000000800 */
[----:B------:R-:W-:-:S02]  /*b990*/  FADD R119, R118, R119 ;  /* 0x0000007776777221 */ /* 0x000fc40000000000 */
[----:B------:R-:W-:-:S05]  /*b9a0*/  @!P5 FMUL R218, R218, 0.5 ;  /* 0x3f000000dadad820 */ /* 0x000fca0000400000 */
[----:B------:R2:W3:Y:S04]  /*b9b0*/  MUFU.EX2 R117, R218 ;  /* 0x000000da00757308 */ /* 0x0004e80000000800 */
[----:B------:R-:W-:Y:S01]  /*b9c0*/  @!P6 FMUL R126, R126, 0.5 ;  /* 0x3f0000007e7ee820 */ /* 0x000fe20000400000 */
[----:B-1----:R-:W-:-:S05]  /*b9d0*/  @!P4 FMUL R113, R113, R113 ;  /* 0x000000717171c220 */ /* 0x002fca0000400000 */
[----:B------:R-:W1:Y:S01]  /*b9e0*/  MUFU.EX2 R126, R126 ;  /* 0x0000007e007e7308 */ /* 0x000e620000000800 */
[----:B--2---:R-:W-:Y:S01]  /*b9f0*/  FFMA R218, R125, UR22, -R20 ;  /* 0x000000167dda7c23 */ /* 0x004fe20008000814 */
[----:B------:R-:W-:Y:S01]  /*ba00*/  F2FP.F16.F32.PACK_AB R24, R113, R112 ;  /* 0x000000707118723e */ /* 0x000fe200000000ff */
[----:B------:R-:W-:Y:S01]  /*ba10*/  FADD R112, R105, R112 ;  /* 0x0000007069707221 */ /* 0x000fe20000000000 */
[----:B---3--:R-:W-:-:S03]  /*ba20*/  @!P5 FMUL R117, R117, R117 ;  /* 0x000000757575d220 */ /* 0x008fc60000400000 */
[----:B------:R-:W-:Y:S02]  /*ba30*/  FADD R113, R112, R113 ;  /* 0x0000007170717221 */ /* 0x000fe40000000000 */
[----:B------:R-:W-:Y:S02]  /*ba40*/  F2FP.F16.F32.PACK_AB R26, R117, R116 ;  /* 0x00000074751a723e */ /* 0x000fe400000000ff */
[----:B------:R-:W-:Y:S02]  /*ba50*/  FADD R116, R113, R116 ;  /* 0x0000007471747221 */ /* 0x000fe40000000000 */
[----:B------:R-:W-:Y:S01]  /*ba60*/  WARPGROUP.ARRIVE ;  /* 0x00000000000079c5 */ /* 0x000fe20000000000 */
[----:B-1----:R-:W-:Y:S01]  /*ba70*/  @!P6 FMUL R126, R126, R126 ;  /* 0x0000007e7e7ee220 */ /* 0x002fe20000400000 */
[----:B------:R-:W-:-:S04]  /*ba80*/  FADD R117, R116, R117 ;  /* 0x0000007574757221 */ /* 0x000fc80000000000 */
[----:B------:R-:W-:Y:S01]  /*ba90*/  HGMMA.64x128x16.F32 R152, R24, gdesc[UR8].tnspB, R152, gsb0 ;  /* 0x41e0000818987df0 */ /* 0x000fe20008000898 */
[----:B------:R-:W-:Y:S01]  /*baa0*/  UMOV UR10, UR8 ;  /* 0x00000008000a7c82 */ /* 0x000fe20008000000 */
[----:B------:R-:W-:Y:S01]  /*bab0*/  UMOV UR11, 0x40000040 ;  /* 0x40000040000b7882 */ /* 0x000fe20000000000 */
[----:B------:R-:W-:Y:S01]  /*bac0*/  UIADD3 UR8, UR6, 0x680, URZ ;  /* 0x0000068006087890 */ /* 0x000fe2000fffe03f */
[----:B------:R-:W-:Y:S02]  /*bad0*/  WARPGROUP.DEPBAR.LE gsb0, 0x0 ;  /* 0x00008000000079c5 */ /* 0x000fe40000010000 */
[--C-:B------:R-:W-:Y:S01]  /*bae0*/  FFMA R25, R123, UR22, -R14.reuse ;  /* 0x000000167b197c23 */ /* 0x100fe2000800080e */
[----:B------:R-:W-:Y:S01]  /*baf0*/  FFMA R27, R127, UR22, -R14 ;  /* 0x000000167f1b7c23 */ /* 0x000fe2000800080e */
[--C-:B------:R-:W-:Y:S01]  /*bb00*/  FFMA R24, R121, UR22, -R20.reuse ;  /* 0x0000001679187c23 */ /* 0x100fe20008000814 */
[--C-:B------:R-:W-:Y:S01]  /*bb10*/  FFMA R26, R124, UR22, -R20.reuse ;  /* 0x000000167c1a7c23 */ /* 0x100fe20008000814 */
[----:B------:R-:W-:Y:S01]  /*bb20*/  FFMA R20, R148, UR22, -R20 ;  /* 0x0000001694147c23 */ /* 0x000fe20008000814 */
        /* <DEDUP_REMOVED lines=24> */
[----:B------:R-:W2:Y:S04]  /*bcb0*/  MUFU.EX2 R125, R218 ;  /* 0x000000da007d7308 */ /* 0x000ea80000000800 */
[----:B------:R-:W-:-:S04]  /*bcc0*/  @!P6 FMUL R220, R220, 0.5 ;  /* 0x3f000000dcdce820 */ /* 0x000fc80000400000 */
[----:B------:R-:W3:Y:S01]  /*bcd0*/  MUFU.EX2 R130, R220 ;  /* 0x000000dc00827308 */ /* 0x000ee20000000800 */
[----:B-1----:R-:W-:Y:S01]  /*bce0*/  @!P4 FMUL R121, R121, R121 ;  /* 0x000000797979c220 */ /* 0x002fe20000400000 */
[----:B------:R-:W-:-:S04]  /*bcf0*/  FSETP.GEU.AND P4, PT, R134, -126, PT ;  /* 0xc2fc00008600780b */ /* 0x000fc80003f8e000 */
[----:B------:R-:W-:Y:S01]  /*bd00*/  F2FP.F16.F32.PACK_AB R24, R121, R120 ;  /* 0x000000787918723e */ /* 0x000fe200000000ff */
[----:B------:R-:W-:Y:S01]  /*bd10*/  FADD R120, R117, R120 ;  /* 0x0000007875787221 */ /* 0x000fe20000000000 */
[----:B--2---:R-:W-:-:S03]  /*bd20*/  @!P5 FMUL R125, R125, R125 ;  /* 0x0000007d7d7dd220 */ /* 0x004fc60000400000 */
[----:B------:R-:W-:Y:S02]  /*bd30*/  FADD R121, R120, R121 ;  /* 0x0000007978797221 */ /* 0x000fe40000000000 */
[----:B------:R-:W-:Y:S02]  /*bd40*/  F2FP.F16.F32.PACK_AB R26, R125, R124 ;  /* 0x0000007c7d1a723e */ /* 0x000fe400000000ff */
[----:B------:R-:W-:Y:S01]  /*bd50*/  @!P4 FMUL R134, R134, 0.5 ;  /* 0x3f0000008686c820 */ /* 0x000fe20000400000 */
[----:B------:R-:W-:Y:S01]  /*bd60*/  FADD R124, R121, R124 ;  /* 0x0000007c797c7221 */ /* 0x000fe20000000000 */
[----:B---3--:R-:W-:Y:S01]  /*bd70*/  @!P6 FMUL R130, R130, R130 ;  /* 0x000000828282e220 */ /* 0x008fe20000400000 */
[----:B------:R-:W-:Y:S01]  /*bd80*/  WARPGROUP.ARRIVE ;  /* 0x00000000000079c5 */ /* 0x000fe20000000000 */
[----:B------:R-:W-:Y:S01]  /*bd90*/  FSETP.GEU.AND P6, PT, R128, -126, PT ;  /* 0xc2fc00008000780b */ /* 0x000fe20003fce000 */
[----:B------:R-:W-:Y:S01]  /*bda0*/  FADD R125, R124, R125 ;  /* 0x0000007d7c7d7221 */ /* 0x000fe20000000000 */
[----:B------:R-:W1:Y:S03]  /*bdb0*/  MUFU.EX2 R134, R134 ;  /* 0x0000008600867308 */ /* 0x000e660000000800 */
[----:B------:R-:W-:Y:S01]  /*bdc0*/  HGMMA.64x128x16.F32 R152, R24, gdesc[UR8].tnspB, R152, gsb0 ;  /* 0x41e0000818987df0 */ /* 0x000fe20008000898 */
[----:B------:R-:W-:Y:S01]  /*bdd0*/  UMOV UR10, UR8 ;  /* 0x00000008000a7c82 */ /* 0x000fe20008000000 */
[----:B------:R-:W-:Y:S01]  /*bde0*/  UMOV UR11, 0x40000040 ;  /* 0x40000040000b7882 */ /* 0x000fe20000000000 */
[----:B------:R-:W-:-:S02]  /*bdf0*/  UIADD3 UR8, UR6, 0x700, URZ ;  /* 0x0000070006087890 */ /* 0x000fc4000fffe03f */
[----:B------:R-:W-:-:S03]  /*be00*/  UIADD3 UR6, UR6, 0x780, URZ ;  /* 0x0000078006067890 */ /* 0x000fc6000fffe03f */
[----:B------:R-:W-:Y:S01]  /*be10*/  @!P6 FMUL R128, R128, 0.5 ;  /* 0x3f0000008080e820 */ /* 0x000fe20000400000 */
[----:B-1----:R-:W-:Y:S01]  /*be20*/  @!P4 FMUL R134, R134, R134 ;  /* 0x000000868686c220 */ /* 0x002fe20000400000 */
[----:B------:R-:W-:-:S04]  /*be30*/  FSETP.GEU.AND P4, PT, R132, -126, PT ;  /* 0xc2fc00008400780b */ /* 0x000fc80003f8e000 */
[----:B------:R-:W1:Y:S09]  /*be40*/  MUFU.EX2 R128, R128 ;  /* 0x0000008000807308 */ /* 0x000e720000000800 */
[----:B------:R-:W-:Y:S01]  /*be50*/  @!P4 FMUL R132, R132, 0.5 ;  /* 0x3f0000008484c820 */ /* 0x000fe20000400000 */
[----:B-1----:R-:W-:-:S05]  /*be60*/  @!P6 FMUL R128, R128, R128 ;  /* 0x000000808080e220 */ /* 0x002fca0000400000 */
[----:B------:R-:W1:Y:S01]  /*be70*/  MUFU.EX2 R132, R132 ;  /* 0x0000008400847308 */ /* 0x000e620000000800 */
[----:B------:R-:W-:-:S13]  /*be80*/  FSETP.GEU.AND P6, PT, R12, -126, PT ;  /* 0xc2fc00000c00780b */ /* 0x000fda0003fce000 */
[----:B------:R-:W-:Y:S01]  /*be90*/  @!P6 FMUL R12, R12, 0.5 ;  /* 0x3f0000000c0ce820 */ /* 0x000fe20000400000 */
[----:B-1----:R-:W-:Y:S01]  /*bea0*/  @!P4 FMUL R132, R132, R132 ;  /* 0x000000848484c220 */ /* 0x002fe20000400000 */
[----:B------:R-:W-:-:S04]  /*beb0*/  FSETP.GEU.AND P4, PT, R21, -126, PT ;  /* 0xc2fc00001500780b */ /* 0x000fc80003f8e000 */
[----:B------:R-:W1:Y:S09]  /*bec0*/  MUFU.EX2 R12, R12 ;  /* 0x0000000c000c7308 */ /* 0x000e720000000800 */
[----:B------:R-:W-:-:S06]  /*bed0*/  @!P4 FMUL R21, R21, 0.5 ;  /* 0x3f0000001515c820 */ /* 0x000fcc0000400000 */
[----:B------:R-:W2:Y:S01]  /*bee0*/  MUFU.EX2 R21, R21 ;  /* 0x0000001500157308 */ /* 0x000ea20000000800 */
[----:B-1----:R-:W-:Y:S01]  /*bef0*/  @!P6 FMUL R12, R12, R12 ;  /* 0x0000000c0c0ce220 */ /* 0x002fe20000400000 */
[----:B------:R-:W-:-:S13]  /*bf00*/  FSETP.GEU.AND P6, PT, R23, -126, PT ;  /* 0xc2fc00001700780b */ /* 0x000fda0003fce000 */
[----:B------:R-:W-:Y:S01]  /*bf10*/  @!P6 FMUL R23, R23, 0.5 ;  /* 0x3f0000001717e820 */ /* 0x000fe20000400000 */
[----:B--2---:R-:W-:Y:S01]  /*bf20*/  @!P4 FMUL R21, R21, R21 ;  /* 0x000000151515c220 */ /* 0x004fe20000400000 */
        /* <DEDUP_REMOVED lines=10> */
[----:B------:R-:W-:Y:S01]  /*bfd0*/  @!P4 FMUL R147, R147, 0.5 ;  /* 0x3f0000009393c820 */ /* 0x000fe20000400000 */
[----:B------:R-:W-:-:S02]  /*bfe0*/  WARPGROUP.DEPBAR.LE gsb0, 0x0 ;  /* 0x00008000000079c5 */ /* 0x000fc40000010000 */
[--C-:B------:R-:W-:Y:S01]  /*bff0*/  FFMA R24, R131, UR22, -R14.reuse ;  /* 0x0000001683187c23 */ /* 0x100fe2000800080e */
[--C-:B------:R-:W-:Y:S01]  /*c000*/  FFMA R25, R135, UR22, -R14.reuse ;  /* 0x0000001687197c23 */ /* 0x100fe2000800080e */
[----:B------:R-:W-:Y:S01]  /*c010*/  FFMA R14, R151, UR22, -R14 ;  /* 0x00000016970e7c23 */ /* 0x000fe2000800080e */
[----:B------:R-:W2:Y:S01]  /*c020*/  MUFU.EX2 R147, R147 ;  /* 0x0000009300937308 */ /* 0x000ea20000000800 */
[----:B-1----:R-:W-:Y:S01]  /*c030*/  @!P6 FMUL R150, R150, R150 ;  /* 0x000000969696e220 */ /* 0x002fe20000400000 */
[----:B------:R-:W-:Y:S02]  /*c040*/  FSETP.GEU.AND P3, PT, R24, -126, PT ;  /* 0xc2fc00001800780b */ /* 0x000fe40003f6e000 */
[----:B------:R-:W-:Y:S02]  /*c050*/  FSETP.GEU.AND P5, PT, R25, -126, PT ;  /* 0xc2fc00001900780b */ /* 0x000fe40003fae000 */
[----:B------:R-:W-:-:S09]  /*c060*/  FSETP.GEU.AND P6, PT, R149, -126, PT ;  /* 0xc2fc00009500780b */ /* 0x000fd20003fce000 */
[----:B------:R-:W-:Y:S02]  /*c070*/  @!P3 FMUL R24, R24, 0.5 ;  /* 0x3f0000001818b820 */ /* 0x000fe40000400000 */
[----:B------:R-:W-:Y:S01]  /*c080*/  @!P5 FMUL R25, R25, 0.5 ;  /* 0x3f0000001919d820 */ /* 0x000fe20000400000 */
[----:B--2---:R-:W-:Y:S01]  /*c090*/  @!P4 FMUL R147, R147, R147 ;  /* 0x000000939393c220 */ /* 0x004fe20000400000 */
[----:B------:R-:W1:Y:S01]  /*c0a0*/  MUFU.EX2 R131, R24 ;  /* 0x0000001800837308 */ /* 0x000e620000000800 */
[----:B------:R-:W-:Y:S01]  /*c0b0*/  FSETP.GEU.AND P4, PT, R145, -126, PT ;  /* 0xc2fc00009100780b */ /* 0x000fe20003f8e000 */
[----:B------:R-:W-:-:S06]  /*c0c0*/  @!P6 FMUL R149, R149, 0.5 ;  /* 0x3f0000009595e820 */ /* 0x000fcc0000400000 */
[----:B------:R2:W3:Y:S06]  /*c0d0*/  MUFU.EX2 R135, R25 ;  /* 0x0000001900877308 */ /* 0x0004ec0000000800 */
[----:B------:R-:W-:Y:S02]  /*c0e0*/  @!P4 FMUL R145, R145, 0.5 ;  /* 0x3f0000009191c820 */ /* 0x000fe40000400000 */
[----:B------:R-:W4:Y:S01]  /*c0f0*/  MUFU.EX2 R149, R149 ;  /* 0x0000009500957308 */ /* 0x000f220000000800 */
[----:B-1----:R-:W-:Y:S01]  /*c100*/  @!P3 FMUL R131, R131, R131 ;  /* 0x000000838383b220 */ /* 0x002fe20000400000 */
[----:B------:R-:W-:-:S04]  /*c110*/  FSETP.GEU.AND P3, PT, R129, -126, PT ;  /* 0xc2fc00008100780b */ /* 0x000fc80003f6e000 */
[----:B--2---:R-:W-:Y:S01]  /*c120*/  F2FP.F16.F32.PACK_AB R25, R131, R130 ;  /* 0x000000828319723e */ /* 0x004fe200000000ff */
[----:B------:R-:W-:Y:S01]  /*c130*/  FADD R130, R127, R130 ;  /* 0x000000827f827221 */ /* 0x000fe20000000000 */
[----:B------:R-:W1:Y:S01]  /*c140*/  MUFU.EX2 R145, R145 ;  /* 0x0000009100917308 */ /* 0x000e620000000800 */
[----:B---3--:R-:W-:Y:S01]  /*c150*/  @!P5 FMUL R135, R135, R135 ;  /* 0x000000878787d220 */ /* 0x008fe20000400000 */
[----:B------:R-:W-:Y:S01]  /*c160*/  FSETP.GEU.AND P5, PT, R133, -126, PT ;  /* 0xc2fc00008500780b */ /* 0x000fe20003fae000 */
[----:B------:R-:W-:-:S03]  /*c170*/  FADD R131, R130, R131 ;  /* 0x0000008382837221 */ /* 0x000fc60000000000 */
[----:B------:R-:W-:Y:S01]  /*c180*/  F2FP.F16.F32.PACK_AB R27, R135, R134 ;  /* 0x00000086871b723e */ /* 0x000fe200000000ff */
[----:B------:R-:W-:Y:S01]  /*c190*/  @!P3 FMUL R129, R129, 0.5 ;  /* 0x3f0000008181b820 */ /* 0x000fe20000400000 */
[----:B------:R-:W-:Y:S01]  /*c1a0*/  FADD R134, R131, R134 ;  /* 0x0000008683867221 */ /* 0x000fe20000000000 */
[----:B----4-:R-:W-:-:S03]  /*c1b0*/  @!P6 FMUL R149, R149, R149 ;  /* 0x000000959595e220 */ /* 0x010fc60000400000 */
[----:B------:R-:W-:Y:S01]  /*c1c0*/  FADD R135, R134, R135 ;  /* 0x0000008786877221 */ /* 0x000fe20000000000 */
[----:B------:R-:W2:Y:S02]  /*c1d0*/  MUFU.EX2 R129, R129 ;  /* 0x0000008100817308 */ /* 0x000ea40000000800 */
[----:B------:R-:W-:Y:S01]  /*c1e0*/  @!P5 FMUL R133, R133, 0.5 ;  /* 0x3f0000008585d820 */ /* 0x000fe20000400000 */
[----:B-1----:R-:W-:Y:S01]  /*c1f0*/  @!P4 FMUL R145, R145, R145 ;  /* 0x000000919191c220 */ /* 0x002fe20000400000 */
[----:B------:R-:W-:-:S04]  /*c200*/  ISETP.NE.AND P4, PT, R15, 0x4, PT ;  /* 0x000000040f00780c */ /* 0x000fc80003f85270 */
[----:B------:R-:W1:Y:S01]  /*c210*/  MUFU.EX2 R133, R133 ;  /* 0x0000008500857308 */ /* 0x000e620000000800 */
[----:B------:R-:W-:Y:S01]  /*c220*/  SEL R15, R15, RZ, P4 ;  /* 0x000000ff0f0f7207 */ /* 0x000fe20002000000 */
[----:B--2---:R-:W-:Y:S01]  /*c230*/  @!P3 FMUL R129, R129, R129 ;  /* 0x000000818181b220 */ /* 0x004fe20000400000 */
[----:B------:R-:W-:-:S04]  /*c240*/  FSETP.GEU.AND P3, PT, R22, -126, PT ;  /* 0xc2fc00001600780b */ /* 0x000fc80003f6e000 */
[----:B------:R-:W-:Y:S01]  /*c250*/  F2FP.F16.F32.PACK_AB R24, R129, R128 ;  /* 0x000000808118723e */ /* 0x000fe200000000ff */
[----:B------:R-:W-:Y:S01]  /*c260*/  FADD R128, R125, R128 ;  /* 0x000000807d807221 */ /* 0x000fe20000000000 */
[----:B-1----:R-:W-:Y:S01]  /*c270*/  @!P5 FMUL R133, R133, R133 ;  /* 0x000000858585d220 */ /* 0x002fe20000400000 */
[----:B------:R-:W-:Y:S02]  /*c280*/  FSETP.GEU.AND P5, PT, R13, -126, PT ;  /* 0xc2fc00000d00780b */ /* 0x000fe40003fae000 */
[----:B------:R-:W-:Y:S02]  /*c290*/  FADD R129, R128, R129 ;  /* 0x0000008180817221 */ /* 0x000fe40000000000 */
[----:B------:R-:W-:Y:S02]  /*c2a0*/  F2FP.F16.F32.PACK_AB R26, R133, R132 ;  /* 0x00000084851a723e */ /* 0x000fe400000000ff */
[----:B------:R-:W-:Y:S01]  /*c2b0*/  @!P3 FMUL R22, R22, 0.5 ;  /* 0x3f0000001616b820 */ /* 0x000fe20000400000 */
[----:B------:R-:W-:Y:S01]  /*c2c0*/  FADD R132, R129, R132 ;  /* 0x0000008481847221 */ /* 0x000fe20000000000 */
[----:B------:R-:W-:-:S03]  /*c2d0*/  WARPGROUP.ARRIVE ;  /* 0x00000000000079c5 */ /* 0x000fc60000000000 */
[----:B------:R-:W-:Y:S01]  /*c2e0*/  FADD R132, R132, R133 ;  /* 0x0000008584847221 */ /* 0x000fe20000000000 */
[----:B------:R-:W1:Y:S01]  /*c2f0*/  MUFU.EX2 R22, R22 ;  /* 0x0000001600167308 */ /* 0x000e620000000800 */
[----:B------:R-:W-:Y:S01]  /*c300*/  @!P5 FMUL R13, R13, 0.5 ;  /* 0x3f0000000d0dd820 */ /* 0x000fe20000400000 */
[----:B------:R-:W-:Y:S01]  /*c310*/  HGMMA.64x128x16.F32 R152, R24, gdesc[UR8].tnspB, R152, gsb0 ;  /* 0x41e0000818987df0 */ /* 0x000fe20008000898 */
[----:B------:R-:W-:Y:S01]  /*c320*/  UMOV UR10, UR8 ;  /* 0x00000008000a7c82 */ /* 0x000fe20008000000 */
[----:B------:R-:W-:-:S04]  /*c330*/  UMOV UR11, 0x40000040 ;  /* 0x40000040000b7882 */ /* 0x000fc80000000000 */
[----:B------:R-:W2:Y:S01]  /*c340*/  MUFU.EX2 R13, R13 ;  /* 0x0000000d000d7308 */ /* 0x000ea20000000800 */
[----:B-1----:R-:W-:Y:S01]  /*c350*/  @!P3 FMUL R22, R22, R22 ;  /* 0x000000161616b220 */ /* 0x002fe20000400000 */
[----:B------:R-:W-:Y:S01]  /*c360*/  FSETP.GEU.AND P3, PT, R30, -126, PT ;  /* 0xc2fc00001e00780b */ /* 0x000fe20003f6e000 */
[----:B--2---:R-:W-:Y:S01]  /*c370*/  @!P5 FMUL R13, R13, R13 ;  /* 0x0000000d0d0dd220 */ /* 0x004fe20000400000 */
[----:B------:R-:W-:-:S11]  /*c380*/  FSETP.GEU.AND P5, PT, R28, -126, PT ;  /* 0xc2fc00001c00780b */ /* 0x000fd60003fae000 */
[----:B------:R-:W-:-:S06]  /*c390*/  @!P3 FMUL R30, R30, 0.5 ;  /* 0x3f0000001e1eb820 */ /* 0x000fcc0000400000 */
[----:B------:R-:W1:Y:S01]  /*c3a0*/  MUFU.EX2 R30, R30 ;  /* 0x0000001e001e7308 */ /* 0x000e620000000800 */
[----:B------:R-:W-:-:S07]  /*c3b0*/  @!P5 FMUL R28, R28, 0.5 ;  /* 0x3f0000001c1cd820 */ /* 0x000fce0000400000 */
        /* <DEDUP_REMOVED lines=18> */
[----:B------:R-:W-:-:S04]  /*c4e0*/  ISETP.NE.AND P3, PT, R6, 0x4, PT ;  /* 0x000000040600780c */ /* 0x000fc80003f65270 */
[----:B------:R-:W-:Y:S01]  /*c4f0*/  SEL R6, R6, RZ, P3 ;  /* 0x000000ff06067207 */ /* 0x000fe20001800000 */
[----:B--2---:R-:W-:Y:S01]  /*c500*/  @!P5 FMUL R20, R20, R20 ;  /* 0x000000141414d220 */ /* 0x004fe20000400000 */
[----:B------:R-:W-:Y:S02]  /*c510*/  WARPGROUP.DEPBAR.LE gsb0, 0x0 ;  /* 0x00008000000079c5 */ /* 0x000fe40000010000 */
[----:B------:R-:W-:Y:S01]  /*c520*/  F2FP.F16.F32.PACK_AB R25, R13, R12 ;  /* 0x0000000c0d19723e */ /* 0x000fe200000000ff */
[----:B------:R-:W-:Y:S01]  /*c530*/  FADD R12, R135, R12 ;  /* 0x0000000c870c7221 */ /* 0x000fe20000000000 */
[----:B------:R-:W-:Y:S02]  /*c540*/  F2FP.F16.F32.PACK_AB R27, R22, R21 ;  /* 0x00000015161b723e */ /* 0x000fe400000000ff */
[----:B------:R-:W-:Y:S01]  /*c550*/  F2FP.F16.F32.PACK_AB R24, R28, R23 ;  /* 0x000000171c18723e */ /* 0x000fe200000000ff */
[----:B------:R-:W-:Y:S01]  /*c560*/  FADD R23, R132, R23 ;  /* 0x0000001784177221 */ /* 0x000fe20000000000 */
[----:B------:R-:W-:Y:S01]  /*c570*/  F2FP.F16.F32.PACK_AB R26, R30, R29 ;  /* 0x0000001d1e1a723e */ /* 0x000fe200000000ff */
[----:B------:R-:W-:Y:S01]  /*c580*/  FADD R12, R12, R13 ;  /* 0x0000000d0c0c7221 */ /* 0x000fe20000000000 */
[----:B------:R-:W-:Y:S01]  /*c590*/  LEA R13, R6, R11, 0x3 ;  /* 0x0000000b060d7211 */ /* 0x000fe200078e18ff */
[----:B------:R-:W-:Y:S01]  /*c5a0*/  FADD R28, R23, R28 ;  /* 0x0000001c171c7221 */ /* 0x000fe20000000000 */
[----:B------:R-:W-:Y:S01]  /*c5b0*/  WARPGROUP.ARRIVE ;  /* 0x00000000000079c5 */ /* 0x000fe20000000000 */
[----:B------:R-:W-:Y:S01]  /*c5c0*/  FADD R21, R12, R21 ;  /* 0x000000150c157221 */ /* 0x000fe20000000000 */
[----:B------:R-:W-:-:S02]  /*c5d0*/  VIADD R6, R6, 0x1 ;  /* 0x0000000106067836 */ /* 0x000fc40000000000 */
[----:B------:R-:W-:Y:S01]  /*c5e0*/  FADD R29, R28, R29 ;  /* 0x0000001d1c1d7221 */ /* 0x000fe20000000000 */
[----:B------:R-:W-:Y:S01]  /*c5f0*/  PRMT R13, RZ, 0x654, R13 ;  /* 0x00000654ff0d7816 */ /* 0x000fe2000000000d */
[----:B------:R-:W-:Y:S01]  /*c600*/  FADD R21, R21, R22 ;  /* 0x0000001615157221 */ /* 0x000fe20000000000 */
[----:B------:R-:W-:Y:S01]  /*c610*/  HGMMA.64x128x16.F32 R152, R24, gdesc[UR8].tnspB, R152, gsb0 ;  /* 0x41e0000818987df0 */ /* 0x000fe20008000898 */
[----:B------:R-:W-:Y:S01]  /*c620*/  FADD R29, R29, R30 ;  /* 0x0000001e1d1d7221 */ /* 0x000fe20000000000 */
[----:B------:R-:W-:Y:S01]  /*c630*/  SEL R12, RZ, 0x1, P4 ;  /* 0x00000001ff0c7807 */ /* 0x000fe20002000000 */
[----:B------:R-:W-:Y:S01]  /*c640*/  FADD R21, R21, R146 ;  /* 0x0000009215157221 */ /* 0x000fe20000000000 */
[C---:B------:R-:W-:Y:S01]  /*c650*/  ISETP.NE.AND P3, PT, R6.reuse, 0x4, PT ;  /* 0x000000040600780c */ /* 0x040fe20003f65270 */
[----:B------:R-:W-:Y:S01]  /*c660*/  FADD R29, R29, R144 ;  /* 0x000000901d1d7221 */ /* 0x000fe20000000000 */
[----:B------:R-:W-:Y:S01]  /*c670*/  LOP3.LUT R3, R3, R12, RZ, 0x3c, !PT ;  /* 0x0000000c03037212 */ /* 0x000fe200078e3cff */
[----:B------:R-:W-:Y:S01]  /*c680*/  FADD R21, R21, R147 ;  /* 0x0000009315157221 */ /* 0x000fe20000000000 */
[----:B------:R-:W-:Y:S01]  /*c690*/  SEL R6, R6, RZ, P3 ;  /* 0x000000ff06067207 */ /* 0x000fe20001800000 */
[----:B------:R-:W-:-:S02]  /*c6a0*/  FADD R29, R29, R145 ;  /* 0x000000911d1d7221 */ /* 0x000fc40000000000 */
[----:B------:R-:W-:Y:S02]  /*c6b0*/  FADD R21, R21, R150 ;  /* 0x0000009615157221 */ /* 0x000fe40000000000 */
[----:B------:R-:W-:Y:S02]  /*c6c0*/  FADD R29, R29, R20 ;  /* 0x000000141d1d7221 */ /* 0x000fe40000000000 */
[----:B------:R-:W-:Y:S01]  /*c6d0*/  FADD R12, R21, R14 ;  /* 0x0000000e150c7221 */ /* 0x000fe20000000000 */
[----:B------:R-:W-:Y:S02]  /*c6e0*/  WARPGROUP.DEPBAR.LE gsb0, 0x0 ;  /* 0x00008000000079c5 */ /* 0x000fe40000010000 */
[----:B------:R-:W-:Y:S02]  /*c6f0*/  F2FP.F16.F32.PACK_AB R25, R147, R146 ;  /* 0x000000929319723e */ /* 0x000fe400000000ff */
[----:B------:R-:W-:Y:S02]  /*c700*/  F2FP.F16.F32.PACK_AB R27, R14, R150 ;  /* 0x000000960e1b723e */ /* 0x000fe400000000ff */
[----:B------:R-:W-:-:S02]  /*c710*/  F2FP.F16.F32.PACK_AB R24, R145, R144 ;  /* 0x000000909118723e */ /* 0x000fc400000000ff */
[----:B------:R-:W-:-:S04]  /*c720*/  F2FP.F16.F32.PACK_AB R26, R149, R20 ;  /* 0x00000014951a723e */ /* 0x000fc800000000ff */
[----:B------:R-:W-:-:S06]  /*c730*/  WARPGROUP.ARRIVE ;  /* 0x00000000000079c5 */ /* 0x000fcc0000000000 */
[----:B------:R-:W-:Y:S03]  /*c740*/  HGMMA.64x128x16.F32 R152, R24, gdesc[UR4].tnspB, R152, gsb0 ;  /* 0x41e0000418987df0 */ /* 0x000fe60008000898 */
[----:B------:R-:W-:Y:S02]  /*c750*/  WARPGROUP.DEPBAR.LE gsb0, 0x0 ;  /* 0x00008000000079c5 */ /* 0x000fe40000010000 */
[----:B------:R1:W-:Y:S02]  /*c760*/  SYNCS.ARRIVE.TRANS64.RED.A1T0 RZ, [R13+URZ], RZ ;  /* 0x000000ff0dff79a7 */ /* 0x0003e4000810043f */
[----:B-1----:R-:W-:Y:S01]  /*c770*/  FADD R13, R29, R149 ;  /* 0x000000951d0d7221 */ /* 0x002fe20000000000 */
[----:B------:R-:W-:Y:S06]  /*c780*/  @P2 BRA `(.L_x_31) ;  /* 0x0000000000b42947 */ /* 0x000fec0003800000 */
[----:B------:R-:W-:Y:S01]  /*c790*/  ISETP.LT.OR P2, PT, R7, 0x1, !P0 ;  /* 0x000000010700780c */ /* 0x000fe20004741670 */
[----:B------:R-:W-:-:S12]  /*c7a0*/  BSSY B0, `(.L_x_32) ;  /* 0x000002a000007945 */ /* 0x000fd80003800000 */
[----:B------:R-:W-:Y:S05]  /*c7b0*/  @P2 BRA `(.L_x_33) ;  /* 0x0000000000a02947 */ /* 0x000fea0003800000 */
[----:B------:R-:W-:Y:S02]  /*c7c0*/  LEA R14, R5, R2, 0x3 ;  /* 0x00000002050e7211 */ /* 0x000fe400078e18ff */
[----:B------:R-:W-:Y:S02]  /*c7d0*/  SHF.L.U32 R21, R4, 0x1f, RZ ;  /* 0x0000001f04157819 */ /* 0x000fe400000006ff */
[----:B------:R-:W-:Y:S02]  /*c7e0*/  ISETP.NE.AND P3, PT, R0, RZ, PT ;  /* 0x000000ff0000720c */ /* 0x000fe40003f65270 */
[----:B------:R-:W1:Y:S02]  /*c7f0*/  SYNCS.PHASECHK.TRANS64.TRYWAIT P2, [R14+URZ+0x44020], R21 ;  /* 0x044020150e0075a7 */ /* 0x000e64000804017f */
[----:B-1----:R-:W-:Y:S09]  /*c800*/  @!P2 BRA `(.L_x_34) ;  /* 0x000000840094a947 */ /* 0x002ff20003800000 */
.L_x_87:
[----:B------:R-:W-:Y:S05]  /*c810*/  @P3 BRA `(.L_x_35) ;  /* 0x0000000000143947 */ /* 0x000fea0003800000 */
[----:B------:R-:W-:Y:S02]  /*c820*/  LOP3.LUT P2, RZ, R16, 0x1f, RZ, 0xc0, !PT ;  /* 0x0000001f10ff7812 */ /* 0x000fe4000784c0ff */
[----:B-1----:R-:W-:-:S04]  /*c830*/  MOV R21, 0x10000 ;  /* 0x0001000000157802 */ /* 0x002fc80000000f00 */
[----:B------:R2:W-:Y:S07]  /*c840*/  SYNCS.ARRIVE.TRANS64 RZ, [R14+URZ+0x44000], R21 ;  /* 0x044000150eff79a7 */ /* 0x0005ee000800003f */
[----:B------:R-:W-:Y:S05]  /*c850*/  @!P2 BRA `(.L_x_35) ;  /* 0x000000000004a947 */ /* 0x000fea0003800000 */
[----:B------:R-:W-:Y:S01]  /*c860*/  BPT.TRAP 0x1 ;  /* 0x000000040000795c */ /* 0x000fe20000300000 */
.L_x_35:
        /* <DEDUP_REMOVED lines=9> */
[----:B------:R-:W-:Y:S01]  /*c900*/  UMOV UR20, UR36 ;  /* 0x0000002400147c82 */ /* 0x000fe20008000000 */
[----:B------:R-:W-:Y:S01]  /*c910*/  UMOV UR21, UR37 ;  /* 0x0000002500157c82 */ /* 0x000fe20008000000 */
[----:B------:R-:W-:Y:S01]  /*c920*/  UMOV UR10, 0x40 ;  /* 0x00000040000a7882 */ /* 0x000fe20000000000 */
[----:B------:R-:W-:Y:S01]  /*c930*/  UMOV UR12, UR36 ;  /* 0x00000024000c7c82 */ /* 0x000fe20008000000 */
[----:B------:R-:W-:Y:S01]  /*c940*/  UMOV UR13, UR37 ;  /* 0x00000025000d7c82 */ /* 0x000fe20008000000 */
[----:B------:R-:W-:Y:S01]  /*c950*/  VIADD R5, R5, 0x1 ;  /* 0x0000000105057836 */ /* 0x000fe20000000000 */
[----:B------:R-:W-:Y:S01]  /*c960*/  USHF.L.U32 UR19, UR19, 0x8, URZ ;  /* 0x0000000813137899 */ /* 0x000fe2000800063f */
[----:B------:R-:W-:Y:S01]  /*c970*/  IADD3 R8, R8, 0x1, RZ ;  /* 0x0000000108087810 */ /* 0x000fe20007ffe0ff */
[----:B------:R-:W-:-:S02]  /*c980*/  UIADD3 UR17, UR17, 0x44000, URZ ;  /* 0x0004400011117890 */ /* 0x000fc4000fffe03f */
[----:B------:R-:W-:Y:S01]  /*c990*/  UIADD3 UR16, UR8, 0x4000, URZ ;  /* 0x0000400008107890 */ /* 0x000fe2000fffe03f */
[C---:B------:R-:W-:Y:S01]  /*c9a0*/  ISETP.NE.AND P2, PT, R5.reuse, 0x4, PT ;  /* 0x000000040500780c */ /* 0x040fe20003f45270 */
[----:B------:R-:W-:Y:S01]  /*c9b0*/  UIADD3 UR8, UR8, 0xc000, URZ ;  /* 0x0000c00008087890 */ /* 0x000fe2000fffe03f */
[----:B------:R-:W-:Y:S02]  /*c9c0*/  UMOV UR11, UR19 ;  /* 0x00000013000b7c82 */ /* 0x000fe40008000000 */
[----:B------:R-:W-:Y:S01]  /*c9d0*/  UMOV UR9, UR17 ;  /* 0x0000001100097c82 */ /* 0x000fe20008000000 */
[----:B-12---:R-:W-:Y:S02]  /*c9e0*/  SEL R21, RZ, 0x1, P2 ;  /* 0x00000001ff157807 */ /* 0x006fe40001000000 */
[----:B------:R-:W-:Y:S01]  /*c9f0*/  SEL R5, R5, RZ, P2 ;  /* 0x000000ff05057207 */ /* 0x000fe20001000000 */
[----:B------:R1:W-:Y:S01]  /*ca00*/  UTMALDG.4D [UR16], [UR6], desc[UR26] ;  /* 0x00001a10060075b4 */ /* 0x0003e20008019000 */
[----:B------:R-:W-:Y:S01]  /*ca10*/  LOP3.LUT R4, R4, R21, RZ, 0x3c, !PT ;  /* 0x0000001504047212 */ /* 0x000fe200078e3cff */
[----:B------:R1:W-:Y:S02]  /*ca20*/  UTMALDG.4D [UR8], [UR6], desc[UR26] ;  /* 0x00001a08060075b4 */ /* 0x0003e40008019000 */
[----:B-1----:R-:W-:-:S04]  /*ca30*/  NOP ;  /* 0x0000000000007918 */ /* 0x002fc80000000000 */
.L_x_33:
[----:B------:R-:W-:Y:S05]  /*ca40*/  BSYNC B0 ;  /* 0x0000000000007941 */ /* 0x000fea0003800000 */
.L_x_32:
[----:B------:R-:W-:-:S07]  /*ca50*/  IADD3 R7, R7, -0x1, RZ ;  /* 0xffffffff07077810 */ /* 0x000fce0007ffe0ff */
.L_x_31:
[----:B------:R-:W-:Y:S01]  /*ca60*/  IADD3 R10, R10, 0x100, RZ ;  /* 0x000001000a0a7810 */ /* 0x000fe20007ffe0ff */
[----:B------:R-:W-:Y:S01]  /*ca70*/  IMAD.MOV.U32 R21, RZ, RZ, R19 ;  /* 0x000000ffff157224 */ /* 0x000fe200078e0013 */
[----:B------:R-:W-:Y:S01]  /*ca80*/  MOV R23, R18 ;  /* 0x0000001200177202 */ /* 0x000fe20000000f00 */
[----:B------:R-:W-:Y:S06]  /*ca90*/  @P1 BRA `(.L_x_36) ;  /* 0xffffffac00601947 */ /* 0x000fec000383ffff */
.L_x_24:
[----:B------:R-:W-:-:S13]  /*caa0*/  ISETP.GE.AND P1, PT, R17, 0x1, PT ;  /* 0x000000011100780c */ /* 0x000fda0003f26270 */
[----:B------:R-:W-:Y:S05]  /*cab0*/  @!P1 BRA `(.L_x_37) ;  /* 0x0000006400409947 */ /* 0x000fea0003800000 */
[----:B------:R-:W-:Y:S02]  /*cac0*/  MOV R21, R19 ;  /* 0x0000001300157202 */ /* 0x000fe40000000f00 */
[----:B------:R-:W-:Y:S02]  /*cad0*/  MOV R20, R18 ;  /* 0x0000001200147202 */ /* 0x000fe40000000f00 */
[----:B------:R-:W-:-:S07]  /*cae0*/  LOP3.LUT R14, R16, 0x1f, RZ, 0xc0, !PT ;  /* 0x0000001f100e7812 */ /* 0x000fce00078ec0ff */
.L_x_50:
[----:B------:R-:W-:Y:S01]  /*caf0*/  IMAD R19, R15, 0x8, R2 ;  /* 0x000000080f137824 */ /* 0x000fe200078e0202 */
[----:B------:R-:W-:-:S07]  /*cb00*/  SHF.L.U32 R18, R3, 0x1f, RZ ;  /* 0x0000001f03127819 */ /* 0x000fce00000006ff */
[----:B------:R-:W-:Y:S05]  /*cb10*/  YIELD ;  /* 0x0000000000007946 */ /* 0x000fea0003800000 */
[----:B------:R-:W1:Y:S02]  /*cb20*/  SYNCS.PHASECHK.TRANS64.TRYWAIT P1, [R19+URZ+0x44000], R18 ;  /* 0x04400012130075a7 */ /* 0x000e64000802017f */
[----:B-1----:R-:W-:Y:S05]  /*cb30*/  @!P1 BRA `(.L_x_38) ;  /* 0x0000008000dc9947 */ /* 0x002fea0003800000 */
.L_x_88:
[----:B------:R-:W-:Y:S05]  /*cb40*/  WARPSYNC.ALL ;  /* 0x0000000000007948 */ /* 0x000fea0003800000 */
[----:B-1----:R-:W-:Y:S01]  /*cb50*/  LEA R18, R15, UR38, 0xc ;  /* 0x000000260f127c11 */ /* 0x002fe2000f8e60ff */
[----:B------:R-:W-:Y:S01]  /*cb60*/  WARPGROUP.ARRIVE ;  /* 0x00000000000079c5 */ /* 0x000fe20000000000 */
[----:B------:R-:W-:Y:S02]  /*cb70*/  MOV R19, 0x40000040 ;  /* 0x4000004000137802 */ /* 0x000fe40000000f00 */
[----:B------:R-:W-:Y:S02]  /*cb80*/  R2UR UR58, R18 ;  /* 0x00000000123a72ca */ /* 0x000fe400000e0000 */
[----:B------:R-:W-:-:S02]  /*cb90*/  R2UR UR59, R19 ;  /* 0x00000000133b72ca */ /* 0x000fc400000e0000 */
[----:B------:R-:W-:Y:S02]  /*cba0*/  IADD3 R22, R18, 0x2, RZ ;  /* 0x0000000212167810 */ /* 0x000fe40007ffe0ff */
[----:B------:R-:W-:Y:S02]  /*cbb0*/  MOV R23, 0x40000040 ;  /* 0x4000004000177802 */ /* 0x000fe40000000f00 */
[----:B------:R-:W-:Y:S01]  /*cbc0*/  R2UR UR54, R22 ;  /* 0x00000000163672ca */ /* 0x000fe200000e0000 */
[----:B------:R-:W-:Y:S01]  /*cbd0*/  VIADD R22, R18, 0x4 ;  /* 0x0000000412167836 */ /* 0x000fe20000000000 */
[----:B------:R-:W-:Y:S02]  /*cbe0*/  R2UR UR55, R23 ;  /* 0x00000000173772ca */ /* 0x000fe400000e0000 */
[----:B------:R-:W-:Y:S02]  /*cbf0*/  MOV R23, 0x40000040 ;  /* 0x4000004000177802 */ /* 0x000fe40000000f00 */
[----:B------:R-:W-:Y:S01]  /*cc00*/  R2UR UR50, R22 ;  /* 0x00000000163272ca */ /* 0x000fe200000e0000 */
[----:B------:R-:W-:Y:S01]  /*cc10*/  HGMMA.64x256x16.F32 R24, gdesc[UR56], RZ, !UPT, gsb0 ;  /* 0x03e00000381879f0 */ /* 0x000fe2000c0008ff */
[----:B------:R-:W-:-:S02]  /*cc20*/  R2UR UR51, R23 ;  /* 0x00000000173372ca */ /* 0x000fc400000e0000 */
[----:B------:R-:W-:Y:S02]  /*cc30*/  IADD3 R22, R18, 0x6, RZ ;  /* 0x0000000612167810 */ /* 0x000fe40007ffe0ff */
[----:B------:R-:W-:Y:S02]  /*cc40*/  MOV R23, 0x40000040 ;  /* 0x4000004000177802 */ /* 0x000fe40000000f00 */
[----:B------:R-:W-:Y:S01]  /*cc50*/  R2UR UR46, R22 ;  /* 0x00000000162e72ca */ /* 0x000fe200000e0000 */
[----:B------:R-:W-:Y:S01]  /*cc60*/  VIADD R22, R18, 0x800 ;  /* 0x0000080012167836 */ /* 0x000fe20000000000 */
[----:B------:R-:W-:Y:S02]  /*cc70*/  R2UR UR47, R23 ;  /* 0x00000000172f72ca */ /* 0x000fe400000e0000 */
[----:B------:R-:W-:Y:S02]  /*cc80*/  MOV R23, 0x40000040 ;  /* 0x4000004000177802 */ /* 0x000fe40000000f00 */
[----:B------:R-:W-:-:S02]  /*cc90*/  R2UR UR42, R22 ;  /* 0x00000000162a72ca */ /* 0x000fc400000e0000 */
[----:B------:R-:W-:Y:S02]  /*cca0*/  R2UR UR43, R23 ;  /* 0x00000000172b72ca */ /* 0x000fe400000e0000 */
[----:B------:R-:W-:Y:S02]  /*ccb0*/  IADD3 R22, R18, 0x802, RZ ;  /* 0x0000080212167810 */ /* 0x000fe40007ffe0ff */
[----:B------:R-:W-:Y:S02]  /*ccc0*/  MOV R23, 0x40000040 ;  /* 0x4000004000177802 */ /* 0x000fe40000000f00 */
[----:B------:R-:W-:Y:S01]  /*ccd0*/  R2UR UR30, R22 ;  /* 0x00000000161e72ca */ /* 0x000fe200000e0000 */
[----:B------:R-:W-:Y:S01]  /*cce0*/  VIADD R22, R18, 0x804 ;  /* 0x0000080412167836 */ /* 0x000fe20000000000 */
[----:B------:R-:W-:Y:S02]  /*ccf0*/  R2UR UR31, R23 ;  /* 0x00000000171f72ca */ /* 0x000fe400000e0000 */
[----:B------:R-:W-:-:S02]  /*cd00*/  MOV R23, 0x40000040 ;  /* 0x4000004000177802 */ /* 0x000fc40000000f00 */
[----:B------:R-:W-:Y:S02]  /*cd10*/  R2UR UR26, R22 ;  /* 0x00000000161a72ca */ /* 0x000fe400000e0000 */
[----:B------:R-:W-:Y:S02]  /*cd20*/  R2UR UR27, R23 ;  /* 0x00000000171b72ca */ /* 0x000fe400000e0000 */
[----:B------:R-:W-:Y:S02]  /*cd30*/  IADD3 R18, R18, 0x806, RZ ;  /* 0x0000080612127810 */ /* 0x000fe40007ffe0ff */
[----:B------:R-:W-:Y:S02]  /*cd40*/  MOV R19, 0x40000040 ;  /* 0x4000004000137802 */ /* 0x000fe40000000f00 */
[----:B------:R-:W-:Y:S02]  /*cd50*/  R2UR UR6, R18 ;  /* 0x00000000120672ca */ /* 0x000fe400000e0000 */
[----:B------:R-:W-:-:S02]  /*cd60*/  R2UR UR7, R19 ;  /* 0x00000000130772ca */ /* 0x000fc400000e0000 */
[----:B------:R-:W-:Y:S01]  /*cd70*/  ISETP.NE.AND P1, PT, R9, RZ, PT ;  /* 0x000000ff0900720c */ /* 0x000fe20003f25270 */
[----:B------:R-:W-:Y:S02]  /*cd80*/  WARPGROUP.DEPBAR.LE gsb0, 0x0 ;  /* 0x00008000000079c5 */ /* 0x000fe40000010000 */
[----:B------:R-:W-:-:S06]  /*cd90*/  WARPGROUP.ARRIVE ;  /* 0x00000000000079c5 */ /* 0x000fcc0000000000 */
        /* <DEDUP_REMOVED lines=29> */
[----:B------:R-:W-:Y:S01]  /*cf70*/  IMAD R18, R5, 0x8, R2 ;  /* 0x0000000805127824 */ /* 0x000fe200078e0202 */
[----:B------:R-:W-:Y:S02]  /*cf80*/  SHF.L.U32 R19, R4, 0x1f, RZ ;  /* 0x0000001f04137819 */ /* 0x000fe400000006ff */
[----:B------:R-:W-:Y:S02]  /*cf90*/  ISETP.NE.AND P3, PT, R0, RZ, PT ;  /* 0x000000ff0000720c */ /* 0x000fe40003f65270 */
[----:B------:R-:W1:Y:S02]  /*cfa0*/  SYNCS.PHASECHK.TRANS64.TRYWAIT P2, [R18+URZ+0x44020], R19 ;  /* 0x04402013120075a7 */ /* 0x000e64000804017f */
[----:B-1----:R-:W-:Y:S09]  /*cfb0*/  @!P2 BRA `(.L_x_41) ;  /* 0x0000007c00d0a947 */ /* 0x002ff20003800000 */
.L_x_89:
[----:B------:R-:W-:Y:S05]  /*cfc0*/  @P3 BRA `(.L_x_42) ;  /* 0x0000000000143947 */ /* 0x000fea0003800000 */
[----:B------:R-:W-:Y:S02]  /*cfd0*/  ISETP.NE.AND P2, PT, R14, RZ, PT ;  /* 0x000000ff0e00720c */ /* 0x000fe40003f45270 */
[----:B-1----:R-:W-:-:S04]  /*cfe0*/  MOV R19, 0x10000 ;  /* 0x0001000000137802 */ /* 0x002fc80000000f00 */
[----:B------:R2:W-:Y:S07]  /*cff0*/  SYNCS.ARRIVE.TRANS64 RZ, [R18+URZ+0x44000], R19 ;  /* 0x0440001312ff79a7 */ /* 0x0005ee000800003f */
[----:B------:R-:W-:Y:S05]  /*d000*/  @!P2 BRA `(.L_x_42) ;  /* 0x000000000004a947 */ /* 0x000fea0003800000 */
[----:B------:R-:W-:Y:S01]  /*d010*/  BPT.TRAP 0x1 ;  /* 0x000000040000795c */ /* 0x000fe20000300000 */
.L_x_42:
[----:B-12---:R-:W-:Y:S01]  /*d020*/  LEA R19, R5, R2, 0x10 ;  /* 0x0000000205137211 */ /* 0x006fe200078e80ff */
        /* <DEDUP_REMOVED lines=13> */
[----:B------:R-:W-:Y:S01]  /*d100*/  UMOV UR12, UR36 ;  /* 0x00000024000c7c82 */ /* 0x000fe20008000000 */
[----:B------:R-:W-:Y:S01]  /*d110*/  USHF.L.U32 UR19, UR19, 0x8, URZ ;  /* 0x0000000813137899 */ /* 0x000fe2000800063f */
[----:B------:R-:W-:Y:S01]  /*d120*/  ISETP.NE.AND P2, PT, R5, 0x4, PT ;  /* 0x000000040500780c */ /* 0x000fe20003f45270 */
[----:B------:R-:W-:-:S02]  /*d130*/  UIADD3 UR17, UR17, 0x44000, URZ ;  /* 0x0004400011117890 */ /* 0x000fc4000fffe03f */
[----:B------:R-:W-:Y:S01]  /*d140*/  UIADD3 UR16, UR8, 0x4000, URZ ;  /* 0x0000400008107890 */ /* 0x000fe2000fffe03f */
[----:B------:R-:W-:Y:S01]  /*d150*/  SEL R19, RZ, 0x1, P2 ;  /* 0x00000001ff137807 */ /* 0x000fe20001000000 */
[----:B------:R-:W-:Y:S01]  /*d160*/  UIADD3 UR8, UR8, 0xc000, URZ ;  /* 0x0000c00008087890 */ /* 0x000fe2000fffe03f */
[----:B------:R-:W-:Y:S01]  /*d170*/  SEL R5, R5, RZ, P2 ;  /* 0x000000ff05057207 */ /* 0x000fe20001000000 */
[----:B------:R-:W-:Y:S01]  /*d180*/  UMOV UR13, UR37 ;  /* 0x00000025000d7c82 */ /* 0x000fe20008000000 */
[----:B------:R-:W-:Y:S01]  /*d190*/  UMOV UR9, UR17 ;  /* 0x0000001100097c82 */ /* 0x000fe20008000000 */
[----:B------:R-:W-:Y:S01]  /*d1a0*/  UMOV UR11, UR19 ;  /* 0x00000013000b7c82 */ /* 0x000fe20008000000 */
[----:B------:R-:W-:Y:S02]  /*d1b0*/  LOP3.LUT R4, R4, R19, RZ, 0x3c, !PT ;  /* 0x0000001304047212 */ /* 0x000fe400078e3cff */
[----:B------:R1:W-:Y:S02]  /*d1c0*/  UTMALDG.4D [UR16], [UR6], desc[UR26] ;  /* 0x00001a10060075b4 */ /* 0x0003e40008019000 */
[----:B------:R1:W-:Y:S02]  /*d1d0*/  UTMALDG.4D [UR8], [UR6], desc[UR26] ;  /* 0x00001a08060075b4 */ /* 0x0003e40008019000 */
[----:B-1----:R-:W-:Y:S01]  /*d1e0*/  NOP ;  /* 0x0000000000007918 */ /* 0x002fe20000000000 */
.L_x_40:
[----:B------:R-:W-:-:S07]  /*d1f0*/  VIADD R7, R7, 0xffffffff ;  /* 0xffffffff07077836 */ /* 0x000fce0000000000 */
.L_x_39:
[----:B------:R-:W-:Y:S01]  /*d200*/  IADD3 R15, R15, 0x1, RZ ;  /* 0x000000010f0f7810 */ /* 0x000fe20007ffe0ff */
[----:B------:R-:W-:Y:S05]  /*d210*/  WARPSYNC.ALL ;  /* 0x0000000000007948 */ /* 0x000fea0003800000 */
[----:B------:R-:W-:-:S04]  /*d220*/  ISETP.NE.AND P2, PT, R15, 0x4, PT ;  /* 0x000000040f00780c */ /* 0x000fc80003f45270 */
[----:B------:R-:W-:Y:S02]  /*d230*/  SEL R18, RZ, 0x1, P2 ;  /* 0x00000001ff127807 */ /* 0x000fe40001000000 */
[----:B------:R-:W-:Y:S02]  /*d240*/  SEL R15, R15, RZ, P2 ;  /* 0x000000ff0f0f7207 */ /* 0x000fe40001000000 */
[----:B------:R-:W-:Y:S02]  /*d250*/  LOP3.LUT R3, R3, R18, RZ, 0x3c, !PT ;  /* 0x0000001203037212 */ /* 0x000fe400078e3cff */
[C---:B------:R-:W-:Y:S01]  /*d260*/  IADD3 R18, R10.reuse, 0x1, RZ ;  /* 0x000000010a127810 */ /* 0x040fe20007ffe0ff */
[C---:B------:R-:W-:Y:S01]  /*d270*/  VIADD R22, R10.reuse, 0x9 ;  /* 0x000000090a167836 */ /* 0x040fe20000000000 */
[----:B------:R-:W-:Y:S01]  /*d280*/  ISETP.GE.AND P5, PT, R10, UR15, PT ;  /* 0x0000000f0a007c0c */ /* 0x000fe2000bfa6270 */
[----:B------:R-:W-:Y:S01]  /*d290*/  BSSY B0, `(.L_x_43) ;  /* 0x00001a1000007945 */ /* 0x000fe20003800000 */
[----:B------:R-:W-:-:S02]  /*d2a0*/  ISETP.GE.AND P2, PT, R18, UR15, PT ;  /* 0x0000000f12007c0c */ /* 0x000fc4000bf46270 */
[C---:B------:R-:W-:Y:S02]  /*d2b0*/  IADD3 R18, R10.reuse, 0x10, RZ ;  /* 0x000000100a127810 */ /* 0x040fe40007ffe0ff */
[----:B------:R-:W-:Y:S02]  /*d2c0*/  IADD3 R19, R10, 0x8, RZ ;  /* 0x000000080a137810 */ /* 0x000fe40007ffe0ff */
[----:B------:R-:W-:Y:S02]  /*d2d0*/  ISETP.GE.AND P6, PT, R18, UR15, PT ;  /* 0x0000000f12007c0c */ /* 0x000fe4000bfc6270 */
[----:B------:R-:W-:Y:S02]  /*d2e0*/  IADD3 R18, R10, 0x11, RZ ;  /* 0x000000110a127810 */ /* 0x000fe40007ffe0ff */
[----:B------:R-:W-:Y:S02]  /*d2f0*/  FSEL R24, R24, -INF , !P5 ;  /* 0xff80000018187808 */ /* 0x000fe40006800000 */
[----:B------:R-:W-:Y:S01]  /*d300*/  FSEL R23, R26, -INF , !P5 ;  /* 0xff8000001a177808 */ /* 0x000fe20006800000 */
[----:B------:R-:W-:Y:S01]  /*d310*/  VIADD R26, R10, 0x89 ;  /* 0x000000890a1a7836 */ /* 0x000fe20000000000 */
[----:B------:R-:W-:Y:S01]  /*d320*/  ISETP.GE.AND P5, PT, R18, UR15, PT ;  /* 0x0000000f12007c0c */ /* 0x000fe2000bfa6270 */
[----:B------:R-:W-:Y:S01]  /*d330*/  VIADD R18, R10, 0x19 ;  /* 0x000000190a127836 */ /* 0x000fe20000000000 */
[----:B------:R-:W-:-:S02]  /*d340*/  ISETP.GE.AND P4, PT, R19, UR15, PT ;  /* 0x0000000f13007c0c */ /* 0x000fc4000bf86270 */
[----:B------:R-:W-:Y:S02]  /*d350*/  IADD3 R19, R10, 0x18, RZ ;  /* 0x000000180a137810 */ /* 0x000fe40007ffe0ff */
[----:B------:R-:W-:Y:S02]  /*d360*/  FSEL R28, R28, -INF , !P4 ;  /* 0xff8000001c1c7808 */ /* 0x000fe40006000000 */
[----:B------:R-:W-:Y:S02]  /*d370*/  FSEL R30, R30, -INF , !P4 ;  /* 0xff8000001e1e7808 */ /* 0x000fe40006000000 */
[----:B------:R-:W-:Y:S02]  /*d380*/  ISETP.GE.AND P4, PT, R18, UR15, PT ;  /* 0x0000000f12007c0c */ /* 0x000fe4000bf86270 */
[----:B------:R-:W-:Y:S02]  /*d390*/  IADD3 R18, R10, 0x21, RZ ;  /* 0x000000210a127810 */ /* 0x000fe40007ffe0ff */
[----:B------:R-:W-:-:S02]  /*d3a0*/  FSEL R25, R25, -INF , !P2 ;  /* 0xff80000019197808 */ /* 0x000fc40005000000 */
[----:B------:R-:W-:Y:S02]  /*d3b0*/  FSEL R27, R27, -INF , !P2 ;  /* 0xff8000001b1b7808 */ /* 0x000fe40005000000 */
[----:B------:R-:W-:Y:S02]  /*d3c0*/  FSEL R32, R32, -INF , !P6 ;  /* 0xff80000020207808 */ /* 0x000fe40007000000 */
[----:B------:R-:W-:Y:S02]  /*d3d0*/  FSEL R34, R34, -INF , !P6 ;  /* 0xff80000022227808 */ /* 0x000fe40007000000 */
[----:B------:R-:W-:Y:S02]  /*d3e0*/  ISETP.GE.AND P3, PT, R22, UR15, PT ;  /* 0x0000000f16007c0c */ /* 0x000fe4000bf66270 */
[----:B------:R-:W-:Y:S02]  /*d3f0*/  ISETP.GE.AND P2, PT, R19, UR15, PT ;  /* 0x0000000f13007c0c */ /* 0x000fe4000bf46270 */
[----:B------:R-:W-:Y:S01]  /*d400*/  ISETP.GE.AND P6, PT, R18, UR15, PT ;  /* 0x0000000f12007c0c */ /* 0x000fe2000bfc6270 */
[C---:B------:R-:W-:Y:S01]  /*d410*/  VIADD R18, R10.reuse, 0x29 ;  /* 0x000000290a127836 */ /* 0x040fe20000000000 */
[----:B------:R-:W-:-:S02]  /*d420*/  IADD3 R19, R10, 0x20, RZ ;  /* 0x000000200a137810 */ /* 0x000fc40007ffe0ff */
[----:B------:R-:W-:Y:S02]  /*d430*/  FSEL R29, R29, -INF , !P3 ;  /* 0xff8000001d1d7808 */ /* 0x000fe40005800000 */
[----:B------:R-:W-:Y:S02]  /*d440*/  FSEL R31, R31, -INF , !P3 ;  /* 0xff8000001f1f7808 */ /* 0x000fe40005800000 */
[----:B------:R-:W-:Y:S02]  /*d450*/  ISETP.GE.AND P3, PT, R19, UR15, PT ;  /* 0x0000000f13007c0c */ /* 0x000fe4000bf66270 */
[----:B------:R-:W-:Y:S02]  /*d460*/  FSEL R36, R36, -INF , !P2 ;  /* 0xff80000024247808 */ /* 0x000fe40005000000 */
[----:B------:R-:W-:Y:S02]  /*d470*/  FSEL R38, R38, -INF , !P2 ;  /* 0xff80000026267808 */ /* 0x000fe40005000000 */
[----:B------:R-:W-:-:S02]  /*d480*/  IADD3 R19, R10, 0x28, RZ ;  /* 0x000000280a137810 */ /* 0x000fc40007ffe0ff */
[----:B------:R-:W-:Y:S02]  /*d490*/  ISETP.GE.AND P2, PT, R18, UR15, PT ;  /* 0x0000000f12007c0c */ /* 0x000fe4000bf46270 */
[----:B------:R-:W-:Y:S02]  /*d4a0*/  IADD3 R18, R10, 0x31, RZ ;  /* 0x000000310a127810 */ /* 0x000fe40007ffe0ff */
[----:B------:R-:W-:Y:S02]  /*d4b0*/  FSEL R33, R33, -INF , !P5 ;  /* 0xff80000021217808 */ /* 0x000fe40006800000 */
[----:B------:R-:W-:Y:S02]  /*d4c0*/  FSEL R35, R35, -INF , !P5 ;  /* 0xff80000023237808 */ /* 0x000fe40006800000 */
[----:B------:R-:W-:Y:S02]  /*d4d0*/  ISETP.GE.AND P5, PT, R19, UR15, PT ;  /* 0x0000000f13007c0c */ /* 0x000fe4000bfa6270 */
[----:B------:R-:W-:-:S02]  /*d4e0*/  FSEL R40, R40, -INF , !P3 ;  /* 0xff80000028287808 */ /* 0x000fc40005800000 */
[----:B------:R-:W-:Y:S02]  /*d4f0*/  FSEL R42, R42, -INF , !P3 ;  /* 0xff8000002a2a7808 */ /* 0x000fe40005800000 */
[----:B------:R-:W-:Y:S02]  /*d500*/  IADD3 R19, R10, 0x30, RZ ;  /* 0x000000300a137810 */ /* 0x000fe40007ffe0ff */
[----:B------:R-:W-:Y:S01]  /*d510*/  ISETP.GE.AND P3, PT, R18, UR15, PT ;  /* 0x0000000f12007c0c */ /* 0x000fe2000bf66270 */
[----:B------:R-:W-:Y:S01]  /*d520*/  VIADD R18, R10, 0x39 ;  /* 0x000000390a127836 */ /* 0x000fe20000000000 */
[----:B------:R-:W-:Y:S02]  /*d530*/  FSEL R37, R37, -INF , !P4 ;  /* 0xff80000025257808 */ /* 0x000fe40006000000 */
[----:B------:R-:W-:Y:S02]  /*d540*/  FSEL R39, R39, -INF , !P4 ;  /* 0xff80000027277808 */ /* 0x000fe40006000000 */
        /* <DEDUP_REMOVED lines=8> */
[----:B------:R-:W-:Y:S02]  /*d5d0*/  ISETP.GE.AND P6, PT, R19, UR15, PT ;  /* 0x0000000f13007c0c */ /* 0x000fe4000bfc6270 */
[----:B------:R-:W-:Y:S02]  /*d5e0*/  IADD3 R19, R10, 0x40, RZ ;  /* 0x000000400a137810 */ /* 0x000fe40007ffe0ff */
[----:B------:R-:W-:Y:S02]  /*d5f0*/  FSEL R48, R48, -INF , !P4 ;  /* 0xff80000030307808 */ /* 0x000fe40006000000 */
[----:B------:R-:W-:Y:S02]  /*d600*/  FSEL R50, R50, -INF , !P4 ;  /* 0xff80000032327808 */ /* 0x000fe40006000000 */
[----:B------:R-:W-:Y:S01]  /*d610*/  ISETP.GE.AND P4, PT, R18, UR15, PT ;  /* 0x0000000f12007c0c */ /* 0x000fe2000bf86270 */
[----:B------:R-:W-:Y:S01]  /*d620*/  VIADD R18, R10, 0x49 ;  /* 0x000000490a127836 */ /* 0x000fe20000000000 */
[----:B------:R-:W-:-:S02]  /*d630*/  FSEL R45, R45, -INF , !P2 ;  /* 0xff8000002d2d7808 */ /* 0x000fc40005000000 */
[----:B------:R-:W-:Y:S02]  /*d640*/  FSEL R47, R47, -INF , !P2 ;  /* 0xff8000002f2f7808 */ /* 0x000fe40005000000 */
[----:B------:R-:W-:Y:S02]  /*d650*/  ISETP.GE.AND P2, PT, R19, UR15, PT ;  /* 0x0000000f13007c0c */ /* 0x000fe4000bf46270 */
[----:B------:R-:W-:Y:S02]  /*d660*/  IADD3 R19, R10, 0x48, RZ ;  /* 0x000000480a137810 */ /* 0x000fe40007ffe0ff */
[----:B------:R-:W-:Y:S02]  /*d670*/  FSEL R52, R52, -INF , !P6 ;  /* 0xff80000034347808 */ /* 0x000fe40007000000 */
[----:B------:R-:W-:Y:S02]  /*d680*/  FSEL R54, R54, -INF , !P6 ;  /* 0xff80000036367808 */ /* 0x000fe40007000000 */
[----:B------:R-:W-:-:S02]  /*d690*/  ISETP.GE.AND P6, PT, R18, UR15, PT ;  /* 0x0000000f12007c0c */ /* 0x000fc4000bfc6270 */
[----:B------:R-:W-:Y:S02]  /*d6a0*/  FSEL R49, R49, -INF , !P3 ;  /* 0xff80000031317808 */ /* 0x000fe40005800000 */
[----:B------:R-:W-:Y:S02]  /*d6b0*/  FSEL R51, R51, -INF , !P3 ;  /* 0xff80000033337808 */ /* 0x000fe40005800000 */
[C---:B------:R-:W-:Y:S02]  /*d6c0*/  IADD3 R18, R10.reuse, 0x51, RZ ;  /* 0x000000510a127810 */ /* 0x040fe40007ffe0ff */
[----:B------:R-:W-:Y:S02]  /*d6d0*/  ISETP.GE.AND P3, PT, R19, UR15, PT ;  /* 0x0000000f13007c0c */ /* 0x000fe4000bf66270 */
[----:B------:R-:W-:Y:S02]  /*d6e0*/  IADD3 R19, R10, 0x50, RZ ;  /* 0x000000500a137810 */ /* 0x000fe40007ffe0ff */
[----:B------:R-:W-:-:S02]  /*d6f0*/  FSEL R56, R56, -INF , !P2 ;  /* 0xff80000038387808 */ /* 0x000fc40005000000 */
[----:B------:R-:W-:Y:S02]  /*d700*/  FSEL R58, R58, -INF , !P2 ;  /* 0xff8000003a3a7808 */ /* 0x000fe40005000000 */
[----:B------:R-:W-:Y:S01]  /*d710*/  ISETP.GE.AND P2, PT, R18, UR15, PT ;  /* 0x0000000f12007c0c */ /* 0x000fe2000bf46270 */
[C---:B------:R-:W-:Y:S01]  /*d720*/  VIADD R18, R10.reuse, 0x59 ;  /* 0x000000590a127836 */ /* 0x040fe20000000000 */
[----:B------:R-:W-:Y:S02]  /*d730*/  FSEL R53, R53, -INF , !P5 ;  /* 0xff80000035357808 */ /* 0x000fe40006800000 */
[----:B------:R-:W-:Y:S02]  /*d740*/  FSEL R55, R55, -INF , !P5 ;  /* 0xff80000037377808 */ /* 0x000fe40006800000 */
[----:B------:R-:W-:Y:S02]  /*d750*/  ISETP.GE.AND P5, PT, R19, UR15, PT ;  /* 0x0000000f13007c0c */ /* 0x000fe4000bfa6270 */
[----:B------:R-:W-:-:S02]  /*d760*/  IADD3 R19, R10, 0x58, RZ ;  /* 0x000000580a137810 */ /* 0x000fc40007ffe0ff */
[----:B------:R-:W-:Y:S02]  /*d770*/  FSEL R60, R60, -INF , !P3 ;  /* 0xff8000003c3c7808 */ /* 0x000fe40005800000 */
[----:B------:R-:W-:Y:S02]  /*d780*/  FSEL R62, R62, -INF , !P3 ;  /* 0xff8000003e3e7808 */ /* 0x000fe40005800000 */
[----:B------:R-:W-:Y:S02]  /*d790*/  FSEL R57, R57, -INF , !P4 ;  /* 0xff80000039397808 */ /* 0x000fe40006000000 */
[----:B------:R-:W-:Y:S02]  /*d7a0*/  FSEL R59, R59, -INF , !P4 ;  /* 0xff8000003b3b7808 */ /* 0x000fe40006000000 */
[----:B------:R-:W-:Y:S02]  /*d7b0*/  ISETP.GE.AND P3, PT, R18, UR15, PT ;  /* 0x0000000f12007c0c */ /* 0x000fe4000bf66270 */
[----:B------:R-:W-:-:S02]  /*d7c0*/  ISETP.GE.AND P4, PT, R19, UR15, PT ;  /* 0x0000000f13007c0c */ /* 0x000fc4000bf86270 */
[C---:B------:R-:W-:Y:S02]  /*d7d0*/  IADD3 R18, R10.reuse, 0x61, RZ ;  /* 0x000000610a127810 */ /* 0x040fe40007ffe0ff */
[----:B------:R-:W-:Y:S02]  /*d7e0*/  IADD3 R19, R10, 0x60, RZ ;  /* 0x000000600a137810 */ /* 0x000fe40007ffe0ff */
[----:B------:R-:W-:Y:S02]  /*d7f0*/  FSEL R64, R64, -INF , !P5 ;  /* 0xff80000040407808 */ /* 0x000fe40006800000 */
[----:B------:R-:W-:Y:S02]  /*d800*/  FSEL R66, R66, -INF , !P5 ;  /* 0xff80000042427808 */ /* 0x000fe40006800000 */
[----:B------:R-:W-:Y:S02]  /*d810*/  FSEL R61, R61, -INF , !P6 ;  /* 0xff8000003d3d7808 */ /* 0x000fe40007000000 */
[----:B------:R-:W-:-:S02]  /*d820*/  FSEL R63, R63, -INF , !P6 ;  /* 0xff8000003f3f7808 */ /* 0x000fc40007000000 */
[----:B------:R-:W-:Y:S01]  /*d830*/  ISETP.GE.AND P5, PT, R18, UR15, PT ;  /* 0x0000000f12007c0c */ /* 0x000fe2000bfa6270 */
[C---:B------:R-:W-:Y:S01]  /*d840*/  VIADD R18, R10.reuse, 0x69 ;  /* 0x000000690a127836 */ /* 0x040fe20000000000 */
[----:B------:R-:W-:Y:S02]  /*d850*/  ISETP.GE.AND P6, PT, R19, UR15, PT ;  /* 0x0000000f13007c0c */ /* 0x000fe4000bfc6270 */
[----:B------:R-:W-:Y:S02]  /*d860*/  IADD3 R19, R10, 0x68, RZ ;  /* 0x000000680a137810 */ /* 0x000fe40007ffe0ff */
[----:B------:R-:W-:Y:S02]  /*d870*/  FSEL R65, R65, -INF , !P2 ;  /* 0xff80000041417808 */ /* 0x000fe40005000000 */
[----:B------:R-:W-:Y:S02]  /*d880*/  FSEL R67, R67, -INF , !P2 ;  /* 0xff80000043437808 */ /* 0x000fe40005000000 */
[----:B------:R-:W-:-:S02]  /*d890*/  FSEL R68, R68, -INF , !P4 ;  /* 0xff80000044447808 */ /* 0x000fc40006000000 */
[----:B------:R-:W-:Y:S02]  /*d8a0*/  FSEL R70, R70, -INF , !P4 ;  /* 0xff80000046467808 */ /* 0x000fe40006000000 */
[----:B------:R-:W-:Y:S02]  /*d8b0*/  ISETP.GE.AND P2, PT, R19, UR15, PT ;  /* 0x0000000f13007c0c */ /* 0x000fe4000bf46270 */
[----:B------:R-:W-:Y:S02]  /*d8c0*/  ISETP.GE.AND P4, PT, R18, UR15, PT ;  /* 0x0000000f12007c0c */ /* 0x000fe4000bf86270 */
[C---:B------:R-:W-:Y:S02]  /*d8d0*/  IADD3 R19, R10.reuse, 0x70, RZ ;  /* 0x000000700a137810 */ /* 0x040fe40007ffe0ff */
[----:B------:R-:W-:Y:S02]  /*d8e0*/  IADD3 R18, R10, 0x71, RZ ;  /* 0x000000710a127810 */ /* 0x000fe40007ffe0ff */
[----:B------:R-:W-:-:S02]  /*d8f0*/  FSEL R69, R69, -INF , !P3 ;  /* 0xff80000045457808 */ /* 0x000fc40005800000 */
[----:B------:R-:W-:Y:S02]  /*d900*/  FSEL R71, R71, -INF , !P3 ;  /* 0xff80000047477808 */ /* 0x000fe40005800000 */
[----:B------:R-:W-:Y:S02]  /*d910*/  FSEL R72, R72, -INF , !P6 ;  /* 0xff80000048487808 */ /* 0x000fe40007000000 */
[----:B------:R-:W-:Y:S02]  /*d920*/  FSEL R74, R74, -INF , !P6 ;  /* 0xff8000004a4a7808 */ /* 0x000fe40007000000 */
        /* <DEDUP_REMOVED lines=18> */
[----:B------:R-:W-:Y:S02]  /*da50*/  ISETP.GE.AND P3, PT, R18, UR15, PT ;  /* 0x0000000f12007c0c */ /* 0x000fe4000bf66270 */
[----:B------:R-:W-:Y:S02]  /*da60*/  FMNMX R18, R24, R21, !PT ;  /* 0x0000001518127209 */ /* 0x000fe40007800000 */
[----:B------:R-:W-:Y:S02]  /*da70*/  FMNMX R22, R23, R20, !PT ;  /* 0x0000001417167209 */ /* 0x000fe40007800000 */
[----:B------:R-:W-:-:S02]  /*da80*/  FSEL R81, R81, -INF , !P6 ;  /* 0xff80000051517808 */ /* 0x000fc40007000000 */
[----:B------:R-:W-:Y:S02]  /*da90*/  FSEL R83, R83, -INF , !P6 ;  /* 0xff80000053537808 */ /* 0x000fe40007000000 */
[----:B------:R-:W-:Y:S02]  /*daa0*/  ISETP.GE.AND P6, PT, R19, UR15, PT ;  /* 0x0000000f13007c0c */ /* 0x000fe4000bfc6270 */
        /* <DEDUP_REMOVED lines=46> */
[----:B------:R-:W-:Y:S02]  /*dd90*/  FSEL R84, R84, -INF , !P5 ;  /* 0xff80000054547808 */ /* 0x000fe40006800000 */
[----:B------:R-:W-:Y:S02]  /*dda0*/  FSEL R86, R86, -INF , !P5 ;  /* 0xff80000056567808 */ /* 0x000fe40006800000 */
[----:B------:R-:W-:Y:S02]  /*ddb0*/  FMNMX R18, R72, R19, !PT ;  /* 0x0000001348127209 */ /* 0x000fe40007800000 */
[----:B------:R-:W-:Y:S02]  /*ddc0*/  FMNMX R22, R74, R217, !PT ;  /* 0x000000d94a167209 */ /* 0x000fe40007800000 */
[----:B------:R-:W-:Y:S02]  /*ddd0*/  ISETP.GE.AND P5, PT, R26, UR15, PT ;  /* 0x0000000f1a007c0c */ /* 0x000fe4000bfa6270 */
[----:B------:R-:W-:-:S02]  /*dde0*/  IADD3 R26, R10, 0x90, RZ ;  /* 0x000000900a1a7810 */ /* 0x000fc40007ffe0ff */
[----:B------:R-:W-:Y:S02]  /*ddf0*/  FMNMX R19, R73, R18, !PT ;  /* 0x0000001249137209 */ /* 0x000fe40007800000 */
[----:B------:R-:W-:Y:S02]  /*de00*/  FMNMX R217, R75, R22, !PT ;  /* 0x000000164bd97209 */ /* 0x000fe40007800000 */
[----:B------:R-:W-:Y:S02]  /*de10*/  FSEL R85, R85, -INF , !P2 ;  /* 0xff80000055557808 */ /* 0x000fe40005000000 */
[----:B------:R-:W-:Y:S02]  /*de20*/  FSEL R87, R87, -INF , !P2 ;  /* 0xff80000057577808 */ /* 0x000fe40005000000 */
        /* <DEDUP_REMOVED lines=12> */
[----:B------:R-:W-:Y:S01]  /*def0*/  ISETP.GE.AND P3, PT, R26, UR15, PT ;  /* 0x0000000f1a007c0c */ /* 0x000fe2000bf66270 */
[----:B------:R-:W-:Y:S01]  /*df00*/  VIADD R26, R10, 0x99 ;  /* 0x000000990a1a7836 */ /* 0x000fe20000000000 */
[----:B------:R-:W-:-:S02]  /*df10*/  FMNMX R18, R80, R19, !PT ;  /* 0x0000001350127209 */ /* 0x000fc40007800000 */
[----:B------:R-:W-:Y:S02]  /*df20*/  FMNMX R22, R82, R217, !PT ;  /* 0x000000d952167209 */ /* 0x000fe40007800000 */
[----:B------:R-:W-:Y:S02]  /*df30*/  FMNMX R19, R81, R18, !PT ;  /* 0x0000001251137209 */ /* 0x000fe40007800000 */
[----:B------:R-:W-:Y:S02]  /*df40*/  FMNMX R217, R83, R22, !PT ;  /* 0x0000001653d97209 */ /* 0x000fe40007800000 */
[----:B------:R-:W-:Y:S02]  /*df50*/  FSEL R92, R92, -INF , !P6 ;  /* 0xff8000005c5c7808 */ /* 0x000fe40007000000 */
[----:B------:R-:W-:Y:S02]  /*df60*/  FSEL R94, R94, -INF , !P6 ;  /* 0xff8000005e5e7808 */ /* 0x000fe40007000000 */
[----:B------:R-:W-:-:S02]  /*df70*/  ISETP.GE.AND P6, PT, R26, UR15, PT ;  /* 0x0000000f1a007c0c */ /* 0x000fc4000bfc6270 */
[----:B------:R-:W-:Y:S02]  /*df80*/  IADD3 R26, R10, 0xa0, RZ ;  /* 0x000000a00a1a7810 */ /* 0x000fe40007ffe0ff */
        /* <DEDUP_REMOVED lines=11> */
[----:B------:R-:W-:Y:S02]  /*e040*/  FMNMX R18, R88, R19, !PT ;  /* 0x0000001358127209 */ /* 0x000fe40007800000 */
[----:B------:R-:W-:Y:S02]  /*e050*/  FMNMX R22, R90, R217, !PT ;  /* 0x000000d95a167209 */ /* 0x000fe40007800000 */
[----:B------:R-:W-:Y:S02]  /*e060*/  IADD3 R26, R10, 0xa8, RZ ;  /* 0x000000a80a1a7810 */ /* 0x000fe40007ffe0ff */
[----:B------:R-:W-:Y:S02]  /*e070*/  FSEL R97, R97, -INF , !P4 ;  /* 0xff80000061617808 */ /* 0x000fe40006000000 */
[----:B------:R-:W-:Y:S02]  /*e080*/  FSEL R99, R99, -INF , !P4 ;  /* 0xff80000063637808 */ /* 0x000fe40006000000 */
[----:B------:R-:W-:-:S02]  /*e090*/  FMNMX R19, R89, R18, !PT ;  /* 0x0000001259137209 */ /* 0x000fc40007800000 */
[----:B------:R-:W-:Y:S02]  /*e0a0*/  FMNMX R217, R91, R22, !PT ;  /* 0x000000165bd97209 */ /* 0x000fe40007800000 */
[----:B------:R-:W-:Y:S01]  /*e0b0*/  ISETP.GE.AND P4, PT, R26, UR15, PT ;  /* 0x0000000f1a007c0c */ /* 0x000fe2000bf86270 */
[----:B------:R-:W-:Y:S01]  /*e0c0*/  VIADD R26, R10, 0xa9 ;  /* 0x000000a90a1a7836 */ /* 0x000fe20000000000 */
[----:B------:R-:W-:Y:S02]  /*e0d0*/  FMNMX R18, R92, R19, !PT ;  /* 0x000000135c127209 */ /* 0x000fe40007800000 */
[----:B------:R-:W-:Y:S02]  /*e0e0*/  FMNMX R22, R94, R217, !PT ;  /* 0x000000d95e167209 */ /* 0x000fe40007800000 */
[----:B------:R-:W-:Y:S02]  /*e0f0*/  FSEL R100, R100, -INF , !P3 ;  /* 0xff80000064647808 */ /* 0x000fe40005800000 */
[----:B------:R-:W-:-:S02]  /*e100*/  FSEL R102, R102, -INF , !P3 ;  /* 0xff80000066667808 */ /* 0x000fc40005800000 */
[----:B------:R-:W-:Y:S02]  /*e110*/  ISETP.GE.AND P3, PT, R26, UR15, PT ;  /* 0x0000000f1a007c0c */ /* 0x000fe4000bf66270 */
[----:B------:R-:W-:Y:S02]  /*e120*/  IADD3 R26, R10, 0xb0, RZ ;  /* 0x000000b00a1a7810 */ /* 0x000fe40007ffe0ff */
[----:B------:R-:W-:Y:S02]  /*e130*/  FMNMX R19, R93, R18, !PT ;  /* 0x000000125d137209 */ /* 0x000fe40007800000 */
[----:B------:R-:W-:Y:S02]  /*e140*/  FMNMX R217, R95, R22, !PT ;  /* 0x000000165fd97209 */ /* 0x000fe40007800000 */
[----:B------:R-:W-:Y:S02]  /*e150*/  FSEL R101, R101, -INF , !P6 ;  /* 0xff80000065657808 */ /* 0x000fe40007000000 */
[----:B------:R-:W-:-:S02]  /*e160*/  FSEL R103, R103, -INF , !P6 ;  /* 0xff80000067677808 */ /* 0x000fc40007000000 */
[----:B------:R-:W-:Y:S02]  /*e170*/  ISETP.GE.AND P6, PT, R26, UR15, PT ;  /* 0x0000000f1a007c0c */ /* 0x000fe4000bfc6270 */
[----:B------:R-:W-:Y:S02]  /*e180*/  FMNMX R18, R96, R19, !PT ;  /* 0x0000001360127209 */ /* 0x000fe40007800000 */
[----:B------:R-:W-:Y:S02]  /*e190*/  FMNMX R22, R98, R217, !PT ;  /* 0x000000d962167209 */ /* 0x000fe40007800000 */
[----:B------:R-:W-:Y:S02]  /*e1a0*/  IADD3 R26, R10, 0xb1, RZ ;  /* 0x000000b10a1a7810 */ /* 0x000fe40007ffe0ff */
[----:B------:R-:W-:Y:S02]  /*e1b0*/  FSEL R104, R104, -INF , !P5 ;  /* 0xff80000068687808 */ /* 0x000fe40006800000 */
[----:B------:R-:W-:-:S02]  /*e1c0*/  FSEL R106, R106, -INF , !P5 ;  /* 0xff8000006a6a7808 */ /* 0x000fc40006800000 */
[----:B------:R-:W-:Y:S02]  /*e1d0*/  FMNMX R19, R97, R18, !PT ;  /* 0x0000001261137209 */ /* 0x000fe40007800000 */
[----:B------:R-:W-:Y:S02]  /*e1e0*/  FMNMX R217, R99, R22, !PT ;  /* 0x0000001663d97209 */ /* 0x000fe40007800000 */
[----:B------:R-:W-:Y:S02]  /*e1f0*/  ISETP.GE.AND P5, PT, R26, UR15, PT ;  /* 0x0000000f1a007c0c */ /* 0x000fe4000bfa6270 */
[----:B------:R-:W-:Y:S02]  /*e200*/  IADD3 R26, R10, 0xb8, RZ ;  /* 0x000000b80a1a7810 */ /* 0x000fe40007ffe0ff */
[----:B------:R-:W-:Y:S02]  /*e210*/  FMNMX R18, R100, R19, !PT ;  /* 0x0000001364127209 */ /* 0x000fe40007800000 */
[----:B------:R-:W-:-:S02]  /*e220*/  FMNMX R22, R102, R217, !PT ;  /* 0x000000d966167209 */ /* 0x000fc40007800000 */
[----:B------:R-:W-:Y:S02]  /*e230*/  FSEL R105, R105, -INF , !P2 ;  /* 0xff80000069697808 */ /* 0x000fe40005000000 */
[----:B------:R-:W-:Y:S02]  /*e240*/  FSEL R107, R107, -INF , !P2 ;  /* 0xff8000006b6b7808 */ /* 0x000fe40005000000 */
[----:B------:R-:W-:Y:S01]  /*e250*/  ISETP.GE.AND P2, PT, R26, UR15, PT ;  /* 0x0000000f1a007c0c */ /* 0x000fe2000bf46270 */
[----:B------:R-:W-:Y:S01]  /*e260*/  VIADD R26, R10, 0xb9 ;  /* 0x000000b90a1a7836 */ /* 0x000fe20000000000 */
[----:B------:R-:W-:Y:S02]  /*e270*/  FMNMX R19, R101, R18, !PT ;  /* 0x0000001265137209 */ /* 0x000fe40007800000 */
[----:B------:R-:W-:Y:S02]  /*e280*/  FMNMX R217, R103, R22, !PT ;  /* 0x0000001667d97209 */ /* 0x000fe40007800000 */
[----:B------:R-:W-:-:S02]  /*e290*/  FSEL R108, R108, -INF , !P4 ;  /* 0xff8000006c6c7808 */ /* 0x000fc40006000000 */
[----:B------:R-:W-:Y:S02]  /*e2a0*/  FSEL R110, R110, -INF , !P4 ;  /* 0xff8000006e6e7808 */ /* 0x000fe40006000000 */
[----:B------:R-:W-:Y:S02]  /*e2b0*/  ISETP.GE.AND P4, PT, R26, UR15, PT ;  /* 0x0000000f1a007c0c */ /* 0x000fe4000bf86270 */
[----:B------:R-:W-:Y:S02]  /*e2c0*/  FMNMX R18, R104, R19, !PT ;  /* 0x0000001368127209 */ /* 0x000fe40007800000 */
[----:B------:R-:W-:Y:S02]  /*e2d0*/  FMNMX R22, R106, R217, !PT ;  /* 0x000000d96a167209 */ /* 0x000fe40007800000 */
[----:B------:R-:W-:Y:S02]  /*e2e0*/  IADD3 R26, R10, 0xc0, RZ ;  /* 0x000000c00a1a7810 */ /* 0x000fe40007ffe0ff */
[----:B------:R-:W-:-:S02]  /*e2f0*/  FSEL R109, R109, -INF , !P3 ;  /* 0xff8000006d6d7808 */ /* 0x000fc40005800000 */
[----:B------:R-:W-:Y:S02]  /*e300*/  FSEL R111, R111, -INF , !P3 ;  /* 0xff8000006f6f7808 */ /* 0x000fe40005800000 */
[----:B------:R-:W-:Y:S02]  /*e310*/  FMNMX R19, R105, R18, !PT ;  /* 0x0000001269137209 */ /* 0x000fe40007800000 */
[----:B------:R-:W-:Y:S02]  /*e320*/  FMNMX R217, R107, R22, !PT ;  /* 0x000000166bd97209 */ /* 0x000fe40007800000 */
[----:B------:R-:W-:Y:S02]  /*e330*/  ISETP.GE.AND P3, PT, R26, UR15, PT ;  /* 0x0000000f1a007c0c */ /* 0x000fe4000bf66270 */
[----:B------:R-:W-:Y:S02]  /*e340*/  IADD3 R26, R10, 0xc1, RZ ;  /* 0x000000c10a1a7810 */ /* 0x000fe40007ffe0ff */
[----:B------:R-:W-:-:S02]  /*e350*/  FMNMX R18, R108, R19, !PT ;  /* 0x000000136c127209 */ /* 0x000fc40007800000 */
[----:B------:R-:W-:Y:S02]  /*e360*/  FMNMX R22, R110, R217, !PT ;  /* 0x000000d96e167209 */ /* 0x000fe40007800000 */
[----:B------:R-:W-:Y:S02]  /*e370*/  FSEL R112, R112, -INF , !P6 ;  /* 0xff80000070707808 */ /* 0x000fe40007000000 */
[----:B------:R-:W-:Y:S02]  /*e380*/  FSEL R114, R114, -INF , !P6 ;  /* 0xff80000072727808 */ /* 0x000fe40007000000 */
[----:B------:R-:W-:Y:S02]  /*e390*/  ISETP.GE.AND P6, PT, R26, UR15, PT ;  /* 0x0000000f1a007c0c */ /* 0x000fe4000bfc6270 */
[----:B------:R-:W-:Y:S02]  /*e3a0*/  IADD3 R26, R10, 0xc8, RZ ;  /* 0x000000c80a1a7810 */ /* 0x000fe40007ffe0ff */
[----:B------:R-:W-:-:S02]  /*e3b0*/  FMNMX R19, R109, R18, !PT ;  /* 0x000000126d137209 */ /* 0x000fc40007800000 */
[----:B------:R-:W-:Y:S02]  /*e3c0*/  FMNMX R217, R111, R22, !PT ;  /* 0x000000166fd97209 */ /* 0x000fe40007800000 */
[----:B------:R-:W-:Y:S02]  /*e3d0*/  FSEL R113, R113, -INF , !P5 ;  /* 0xff80000071717808 */ /* 0x000fe40006800000 */
[----:B------:R-:W-:Y:S02]  /*e3e0*/  FSEL R115, R115, -INF , !P5 ;  /* 0xff80000073737808 */ /* 0x000fe40006800000 */
[----:B------:R-:W-:Y:S01]  /*e3f0*/  ISETP.GE.AND P5, PT, R26, UR15, PT ;  /* 0x0000000f1a007c0c */ /* 0x000fe2000bfa6270 */
[----:B------:R-:W-:Y:S01]  /*e400*/  VIADD R26, R10, 0xc9 ;  /* 0x000000c90a1a7836 */ /* 0x000fe20000000000 */
        /* <DEDUP_REMOVED lines=24> */
[----:B------:R-:W-:Y:S01]  /*e590*/  ISETP.GE.AND P6, PT, R26, UR15, PT ;  /* 0x0000000f1a007c0c */ /* 0x000fe2000bfc6270 */
[----:B------:R-:W-:Y:S01]  /*e5a0*/  VIADD R26, R10, 0xd9 ;  /* 0x000000d90a1a7836 */ /* 0x000fe20000000000 */
[----:B------:R-:W-:-:S02]  /*e5b0*/  FSEL R124, R124, -INF , !P5 ;  /* 0xff8000007c7c7808 */ /* 0x000fc40006800000 */
[----:B------:R-:W-:Y:S02]  /*e5c0*/  FSEL R126, R126, -INF , !P5 ;  /* 0xff8000007e7e7808 */ /* 0x000fe40006800000 */
[----:B------:R-:W-:Y:S02]  /*e5d0*/  FMNMX R19, R121, R18, !PT ;  /* 0x0000001279137209 */ /* 0x000fe40007800000 */
[----:B------:R-:W-:Y:S02]  /*e5e0*/  FMNMX R217, R123, R22, !PT ;  /* 0x000000167bd97209 */ /* 0x000fe40007800000 */
[----:B------:R-:W-:Y:S02]  /*e5f0*/  FSEL R125, R125, -INF , !P2 ;  /* 0xff8000007d7d7808 */ /* 0x000fe40005000000 */
[----:B------:R-:W-:Y:S02]  /*e600*/  FSEL R127, R127, -INF , !P2 ;  /* 0xff8000007f7f7808 */ /* 0x000fe40005000000 */
[----:B------:R-:W-:-:S02]  /*e610*/  FMNMX R18, R124, R19, !PT ;  /* 0x000000137c127209 */ /* 0x000fc40007800000 */
[----:B------:R-:W-:Y:S02]  /*e620*/  FMNMX R22, R126, R217, !PT ;  /* 0x000000d97e167209 */ /* 0x000fe40007800000 */
[----:B------:R-:W-:Y:S02]  /*e630*/  ISETP.GE.AND P5, PT, R26, UR15, PT ;  /* 0x0000000f1a007c0c */ /* 0x000fe4000bfa6270 */
[----:B------:R-:W-:Y:S02]  /*e640*/  IADD3 R26, R10, 0xe0, RZ ;  /* 0x000000e00a1a7810 */ /* 0x000fe40007ffe0ff */
        /* <DEDUP_REMOVED lines=11> */
[----:B------:R-:W-:Y:S02]  /*e700*/  FSEL R132, R132, -INF , !P6 ;  /* 0xff80000084847808 */ /* 0x000fe40007000000 */
[----:B------:R-:W-:Y:S02]  /*e710*/  FSEL R134, R134, -INF , !P6 ;  /* 0xff80000086867808 */ /* 0x000fe40007000000 */
[----:B------:R-:W-:Y:S02]  /*e720*/  FMNMX R19, R129, R18, !PT ;  /* 0x0000001281137209 */ /* 0x000fe40007800000 */
[----:B------:R-:W-:-:S02]  /*e730*/  FMNMX R217, R131, R22, !PT ;  /* 0x0000001683d97209 */ /* 0x000fc40007800000 */
[----:B------:R-:W-:Y:S02]  /*e740*/  IADD3 R26, R10, 0xe8, RZ ;  /* 0x000000e80a1a7810 */ /* 0x000fe40007ffe0ff */
        /* <DEDUP_REMOVED lines=10> */
[----:B------:R-:W-:Y:S02]  /*e7f0*/  ISETP.GE.AND P6, PT, R26, UR15, PT ;  /* 0x0000000f1a007c0c */ /* 0x000fe4000bfc6270 */
[----:B------:R-:W-:Y:S02]  /*e800*/  IADD3 R26, R10, 0xf0, RZ ;  /* 0x000000f00a1a7810 */ /* 0x000fe40007ffe0ff */
[----:B------:R-:W-:-:S02]  /*e810*/  FSEL R137, R137, -INF , !P4 ;  /* 0xff80000089897808 */ /* 0x000fc40006000000 */
[----:B------:R-:W-:Y:S02]  /*e820*/  FSEL R139, R139, -INF , !P4 ;  /* 0xff8000008b8b7808 */ /* 0x000fe40006000000 */
[----:B------:R-:W-:Y:S02]  /*e830*/  FMNMX R18, R136, R19, !PT ;  /* 0x0000001388127209 */ /* 0x000fe40007800000 */
[----:B------:R-:W-:Y:S02]  /*e840*/  FMNMX R22, R138, R217, !PT ;  /* 0x000000d98a167209 */ /* 0x000fe40007800000 */
[----:B------:R-:W-:Y:S02]  /*e850*/  ISETP.GE.AND P5, PT, R26, UR15, PT ;  /* 0x0000000f1a007c0c */ /* 0x000fe4000bfa6270 */
[----:B------:R-:W-:Y:S02]  /*e860*/  FSEL R140, R140, -INF , !P3 ;  /* 0xff8000008c8c7808 */ /* 0x000fe40005800000 */
[----:B------:R-:W-:-:S02]  /*e870*/  FSEL R142, R142, -INF , !P3 ;  /* 0xff8000008e8e7808 */ /* 0x000fc40005800000 */
[----:B------:R-:W-:Y:S02]  /*e880*/  FMNMX R19, R137, R18, !PT ;  /* 0x0000001289137209 */ /* 0x000fe40007800000 */
[----:B------:R-:W-:Y:S02]  /*e890*/  FMNMX R217, R139, R22, !PT ;  /* 0x000000168bd97209 */ /* 0x000fe40007800000 */
[----:B------:R-:W-:Y:S02]  /*e8a0*/  IADD3 R26, R10, 0xf1, RZ ;  /* 0x000000f10a1a7810 */ /* 0x000fe40007ffe0ff */
[----:B------:R-:W-:Y:S02]  /*e8b0*/  FSEL R141, R141, -INF , !P6 ;  /* 0xff8000008d8d7808 */ /* 0x000fe40007000000 */
[----:B------:R-:W-:Y:S02]  /*e8c0*/  FMNMX R18, R140, R19, !PT ;  /* 0x000000138c127209 */ /* 0x000fe40007800000 */
[----:B------:R-:W-:-:S02]  /*e8d0*/  FSEL R143, R143, -INF , !P6 ;  /* 0xff8000008f8f7808 */ /* 0x000fc40007000000 */
[----:B------:R-:W-:Y:S02]  /*e8e0*/  FMNMX R22, R142, R217, !PT ;  /* 0x000000d98e167209 */ /* 0x000fe40007800000 */
[----:B------:R-:W-:Y:S02]  /*e8f0*/  ISETP.GE.AND P2, PT, R26, UR15, PT ;  /* 0x0000000f1a007c0c */ /* 0x000fe4000bf46270 */
[----:B------:R-:W-:Y:S02]  /*e900*/  IADD3 R26, R10, 0xf8, RZ ;  /* 0x000000f80a1a7810 */ /* 0x000fe40007ffe0ff */
[----:B------:R-:W-:Y:S02]  /*e910*/  FSEL R144, R144, -INF , !P5 ;  /* 0xff80000090907808 */ /* 0x000fe40006800000 */
[----:B------:R-:W-:Y:S02]  /*e920*/  FMNMX R19, R141, R18, !PT ;  /* 0x000000128d137209 */ /* 0x000fe40007800000 */
[----:B------:R-:W-:-:S02]  /*e930*/  FSEL R146, R146, -INF , !P5 ;  /* 0xff80000092927808 */ /* 0x000fc40006800000 */
[----:B------:R-:W-:Y:S02]  /*e940*/  FMNMX R217, R143, R22, !PT ;  /* 0x000000168fd97209 */ /* 0x000fe40007800000 */
[----:B------:R-:W-:Y:S01]  /*e950*/  ISETP.GE.AND P4, PT, R26, UR15, PT ;  /* 0x0000000f1a007c0c */ /* 0x000fe2000bf86270 */
[----:B------:R-:W-:Y:S01]  /*e960*/  VIADD R26, R10, 0xf9 ;  /* 0x000000f90a1a7836 */ /* 0x000fe20000000000 */
[----:B------:R-:W-:Y:S02]  /*e970*/  FSEL R145, R145, -INF , !P2 ;  /* 0xff80000091917808 */ /* 0x000fe40005000000 */
[----:B------:R-:W-:Y:S02]  /*e980*/  FMNMX R18, R144, R19, !PT ;  /* 0x0000001390127209 */ /* 0x000fe40007800000 */
[----:B------:R-:W-:Y:S02]  /*e990*/  FSEL R147, R147, -INF , !P2 ;  /* 0xff80000093937808 */ /* 0x000fe40005000000 */
[----:B------:R-:W-:-:S02]  /*e9a0*/  FMNMX R22, R146, R217, !PT ;  /* 0x000000d992167209 */ /* 0x000fc40007800000 */
[----:B------:R-:W-:Y:S02]  /*e9b0*/  ISETP.GE.AND P3, PT, R26, UR15, PT ;  /* 0x0000000f1a007c0c */ /* 0x000fe4000bf66270 */
        /* <DEDUP_REMOVED lines=8> */
[----:B------:R-:W-:Y:S02]  /*ea40*/  FMNMX R22, R149, R18, !PT ;  /* 0x0000001295167209 */ /* 0x000fe40007800000 */
[----:B------:R-:W-:Y:S02]  /*ea50*/  FMNMX R26, R151, R26, !PT ;  /* 0x0000001a971a7209 */ /* 0x000fe40007800000 */
[----:B------:R-:W-:Y:S01]  /*ea60*/  LEA R221, R15, R2, 0x3 ;  /* 0x000000020fdd7211 */ /* 0x000fe200078e18ff */
[----:B------:R-:W1:Y:S01]  /*ea70*/  SHFL.BFLY PT, R19, R22, 0x1, 0x1f ;  /* 0x0c201f0016137f89 */ /* 0x000e6200000e0000 */
[----:B------:R-:W-:-:S03]  /*ea80*/  SHF.L.U32 R218, R3, 0x1f, RZ ;  /* 0x0000001f03da7819 */ /* 0x000fc600000006ff */
[----:B------:R-:W2:Y:S01]  /*ea90*/  SHFL.BFLY PT, R217, R26, 0x1, 0x1f ;  /* 0x0c201f001ad97f89 */ /* 0x000ea200000e0000 */
[----:B-1----:R-:W-:Y:S02]  /*eaa0*/  FMNMX R216, R22, R19, !PT ;  /* 0x0000001316d87209 */ /* 0x002fe40007800000 */
[----:B------:R-:W-:Y:S02]  /*eab0*/  LEA R22, R6, R11, 0x3 ;  /* 0x0000000b06167211 */ /* 0x000fe400078e18ff */
[----:B--2---:R-:W-:Y:S01]  /*eac0*/  FMNMX R217, R26, R217, !PT ;  /* 0x000000d91ad97209 */ /* 0x004fe20007800000 */
[----:B------:R-:W1:Y:S01]  /*ead0*/  SHFL.BFLY PT, R19, R216, 0x2, 0x1f ;  /* 0x0c401f00d8137f89 */ /* 0x000e6200000e0000 */
[----:B------:R-:W-:-:S03]  /*eae0*/  PRMT R22, RZ, 0x654, R22 ;  /* 0x00000654ff167816 */ /* 0x000fc60000000016 */
[----:B------:R-:W2:Y:S01]  /*eaf0*/  SHFL.BFLY PT, R18, R217, 0x2, 0x1f ;  /* 0x0c401f00d9127f89 */ /* 0x000ea200000e0000 */
[----:B------:R3:W-:Y:S01]  /*eb00*/  SYNCS.ARRIVE.TRANS64.RED.A1T0 RZ, [R22+URZ], RZ ;  /* 0x000000ff16ff79a7 */ /* 0x0007e2000810043f */
[----:B------:R-:W4:Y:S01]  /*eb10*/  SYNCS.PHASECHK.TRANS64.TRYWAIT P4, [R221+URZ+0x44000], R218 ;  /* 0x044000dadd0075a7 */ /* 0x000f22000808017f */
[----:B-1----:R-:W-:Y:S02]  /*eb20*/  FMNMX R19, R216, R19, !PT ;  /* 0x00000013d8137209 */ /* 0x002fe40007800000 */
[----:B--2---:R-:W-:Y:S02]  /*eb30*/  FMNMX R18, R217, R18, !PT ;  /* 0x00000012d9127209 */ /* 0x004fe40007800000 */
[C---:B------:R-:W-:Y:S02]  /*eb40*/  FSETP.NEU.AND P2, PT, R19.reuse, -INF , PT ;  /* 0xff8000001300780b */ /* 0x040fe40003f4d000 */
[----:B------:R-:W-:Y:S02]  /*eb50*/  FSETP.NEU.AND P3, PT, R18, -INF , PT ;  /* 0xff8000001200780b */ /* 0x000fe40003f6d000 */
[----:B------:R-:W-:-:S02]  /*eb60*/  FSEL R222, R19, RZ, P2 ;  /* 0x000000ff13de7208 */ /* 0x000fc40001000000 */
[----:B------:R-:W-:-:S03]  /*eb70*/  FSEL R219, R18, RZ, P3 ;  /* 0x000000ff12db7208 */ /* 0x000fc60001800000 */
[----:B------:R-:W-:Y:S02]  /*eb80*/  FADD R21, -R222, R21 ;  /* 0x00000015de157221 */ /* 0x000fe40000000100 */
[----:B------:R-:W-:Y:S02]  /*eb90*/  FADD R20, -R219, R20 ;  /* 0x00000014db147221 */ /* 0x000fe40000000100 */
[----:B------:R-:W-:Y:S02]  /*eba0*/  FMUL R21, R21, UR14 ;  /* 0x0000000e15157c20 */ /* 0x000fe40008400000 */
[----:B------:R-:W-:Y:S01]  /*ebb0*/  FMUL R26, R20, UR14 ;  /* 0x0000000e141a7c20 */ /* 0x000fe20008400000 */
[----:B------:R-:W-:Y:S02]  /*ebc0*/  FMUL R20, R219, UR14 ;  /* 0x0000000edb147c20 */ /* 0x000fe40008400000 */
[----:B------:R-:W-:Y:S02]  /*ebd0*/  FSETP.GEU.AND P5, PT, R21, -126, PT ;  /* 0xc2fc00001500780b */ /* 0x000fe40003fae000 */
[----:B------:R-:W-:Y:S01]  /*ebe0*/  FSETP.GEU.AND P6, PT, R26, -126, PT ;  /* 0xc2fc00001a00780b */ /* 0x000fe20003fce000 */
[--C-:B------:R-:W-:Y:S01]  /*ebf0*/  FFMA R216, R23, UR14, -R20.reuse ;  /* 0x0000000e17d87c23 */ /* 0x100fe20008000814 */
[--C-:B------:R-:W-:Y:S01]  /*ec00*/  FFMA R27, R27, UR14, -R20.reuse ;  /* 0x0000000e1b1b7c23 */ /* 0x100fe20008000814 */
[----:B------:R-:W-:-:S03]  /*ec10*/  FFMA R217, R30, UR14, -R20 ;  /* 0x0000000e1ed97c23 */ /* 0x000fc60008000814 */
[----:B------:R-:W-:Y:S02]  /*ec20*/  FSETP.GEU.AND P2, PT, R216, -126, PT ;  /* 0xc2fc0000d800780b */ /* 0x000fe40003f4e000 */
[----:B------:R-:W-:-:S03]  /*ec30*/  FSETP.GEU.AND P3, PT, R27, -126, PT ;  /* 0xc2fc00001b00780b */ /* 0x000fc60003f6e000 */
[----:B------:R-:W-:Y:S02]  /*ec40*/  @!P5 FMUL R21, R21, 0.5 ;  /* 0x3f0000001515d820 */ /* 0x000fe40000400000 */
[----:B------:R-:W-:Y:S02]  /*ec50*/  @!P6 FMUL R26, R26, 0.5 ;  /* 0x3f0000001a1ae820 */ /* 0x000fe40000400000 */
[----:B---3--:R1:W2:Y:S04]  /*ec60*/  MUFU.EX2 R22, R21 ;  /* 0x0000001500167308 */ /* 0x0082a80000000800 */
[----:B------:R-:W-:-:S04]  /*ec70*/  @!P2 FMUL R216, R216, 0.5 ;  /* 0x3f000000d8d8a820 */ /* 0x000fc80000400000 */
[----:B------:R1:W3:Y:S01]  /*ec80*/  MUFU.EX2 R23, R26 ;  /* 0x0000001a00177308 */ /* 0x0002e20000000800 */
[----:B----4-:R-:W-:Y:S05]  /*ec90*/  @!P4 BRA `(.L_x_44) ;  /* 0x0000006000acc947 */ /* 0x010fea0003800000 */
.L_x_90:
[----:B------:R-:W-:Y:S05]  /*eca0*/  BSYNC B0 ;  /* 0x0000000000007941 */ /* 0x000fea0003800000 */
.L_x_43:
[----:B------:R-:W-:Y:S01]  /*ecb0*/  FSETP.GEU.AND P4, PT, R217, -126, PT ;  /* 0xc2fc0000d900780b */ /* 0x000fe20003f8e000 */
[----:B------:R-:W-:Y:S01]  /*ecc0*/  @!P3 FMUL R27, R27, 0.5 ;  /* 0x3f0000001b1bb820 */ /* 0x000fe20000400000 */
[--C-:B------:R-:W-:Y:S01]  /*ecd0*/  FFMA R220, R31, UR14, -R20.reuse ;  /* 0x0000000e1fdc7c23 */ /* 0x100fe20008000814 */
[----:B------:R-:W5:Y:S01]  /*ece0*/  MUFU.EX2 R30, R216 ;  /* 0x000000d8001e7308 */ /* 0x000f620000000800 */
[----:B-1----:R-:W-:Y:S01]  /*ecf0*/  FMUL R21, R222, UR14 ;  /* 0x0000000ede157c20 */ /* 0x002fe20008400000 */
[----:B--2---:R-:W-:Y:S01]  /*ed00*/  @!P5 FMUL R22, R22, R22 ;  /* 0x000000161616d220 */ /* 0x004fe20000400000 */
[----:B---3--:R-:W-:Y:S01]  /*ed10*/  @!P6 FMUL R23, R23, R23 ;  /* 0x000000171717e220 */ /* 0x008fe20000400000 */
[----:B------:R-:W-:Y:S01]  /*ed20*/  FSETP.GEU.AND P5, PT, R220, -126, PT ;  /* 0xc2fc0000dc00780b */ /* 0x000fe20003fae000 */
[--C-:B------:R-:W-:Y:S01]  /*ed30*/  FFMA R24, R24, UR14, -R21.reuse ;  /* 0x0000000e18187c23 */ /* 0x100fe20008000815 */
[--C-:B------:R-:W-:Y:S01]  /*ed40*/  FFMA R25, R25, UR14, -R21.reuse ;  /* 0x0000000e19197c23 */ /* 0x100fe20008000815 */
[--C-:B------:R-:W-:Y:S01]  /*ed50*/  FFMA R26, R28, UR14, -R21.reuse ;  /* 0x0000000e1c1a7c23 */ /* 0x100fe20008000815 */
[----:B------:R1:W2:Y:S01]  /*ed60*/  MUFU.EX2 R31, R27 ;  /* 0x0000001b001f7308 */ /* 0x0002a20000000800 */
[----:B------:R-:W-:Y:S01]  /*ed70*/  LEA R222, R15, UR23, 0xc ;  /* 0x000000170fde7c11 */ /* 0x000fe2000f8e60ff */
[----:B------:R-:W-:Y:S01]  /*ed80*/  @!P4 FMUL R217, R217, 0.5 ;  /* 0x3f000000d9d9c820 */ /* 0x000fe20000400000 */
[----:B------:R-:W-:Y:S01]  /*ed90*/  FSETP.GEU.AND P6, PT, R24, -126, PT ;  /* 0xc2fc00001800780b */ /* 0x000fe20003fce000 */
[----:B------:R-:W-:Y:S05]  /*eda0*/  WARPSYNC.ALL ;  /* 0x0000000000007948 */ /* 0x000fea0003800000 */
[----:B------:R-:W3:Y:S01]  /*edb0*/  MUFU.EX2 R217, R217 ;  /* 0x000000d900d97308 */ /* 0x000ee20000000800 */
[--C-:B-1----:R-:W-:Y:S01]  /*edc0*/  FFMA R27, R29, UR14, -R21.reuse ;  /* 0x0000000e1d1b7c23 */ /* 0x102fe20008000815 */
[----:B-----5:R-:W-:Y:S01]  /*edd0*/  @!P2 FMUL R30, R30, R30 ;  /* 0x0000001e1e1ea220 */ /* 0x020fe20000400000 */
[----:B------:R-:W-:Y:S01]  /*ede0*/  FSETP.GEU.AND P2, PT, R25, -126, PT ;  /* 0xc2fc00001900780b */ /* 0x000fe20003f4e000 */
[----:B------:R-:W-:Y:S01]  /*edf0*/  @!P5 FMUL R220, R220, 0.5 ;  /* 0x3f000000dcdcd820 */ /* 0x000fe20000400000 */
[----:B------:R-:W-:Y:S01]  /*ee00*/  MOV R223, 0x40000040 ;  /* 0x4000004000df7802 */ /* 0x000fe20000000f00 */
[-C--:B------:R-:W-:Y:S01]  /*ee10*/  FMUL R152, R152, R22.reuse ;  /* 0x0000001698987220 */ /* 0x080fe20000400000 */
[----:B------:R-:W-:Y:S01]  /*ee20*/  @!P6 FMUL R24, R24, 0.5 ;  /* 0x3f0000001818e820 */ /* 0x000fe20000400000 */
[----:B--2---:R-:W-:Y:S01]  /*ee30*/  @!P3 FMUL R31, R31, R31 ;  /* 0x0000001f1f1fb220 */ /* 0x004fe20000400000 */
[----:B------:R-:W-:Y:S01]  /*ee40*/  FSETP.GEU.AND P3, PT, R26, -126, PT ;  /* 0xc2fc00001a00780b */ /* 0x000fe20003f6e000 */
[----:B------:R-:W1:Y:S01]  /*ee50*/  MUFU.EX2 R28, R220 ;  /* 0x000000dc001c7308 */ /* 0x000e620000000800 */
[----:B------:R-:W-:Y:S01]  /*ee60*/  R2UR UR6, R222 ;  /* 0x00000000de0672ca */ /* 0x000fe200000e0000 */
[-C--:B------:R-:W-:Y:S01]  /*ee70*/  FMUL R153, R153, R22.reuse ;  /* 0x0000001699997220 */ /* 0x080fe20000400000 */
[----:B------:R-:W-:Y:S01]  /*ee80*/  R2UR UR7, R223 ;  /* 0x00000000df0772ca */ /* 0x000fe200000e0000 */
[-C--:B------:R-:W-:Y:S01]  /*ee90*/  FMUL R156, R156, R22.reuse ;  /* 0x000000169c9c7220 */ /* 0x080fe20000400000 */
[-C--:B------:R-:W-:Y:S01]  /*eea0*/  FMUL R157, R157, R22.reuse ;  /* 0x000000169d9d7220 */ /* 0x080fe20000400000 */
[----:B------:R-:W-:Y:S01]  /*eeb0*/  @!P2 FMUL R25, R25, 0.5 ;  /* 0x3f0000001919a820 */ /* 0x000fe20000400000 */
[----:B---3--:R-:W-:Y:S01]  /*eec0*/  @!P4 FMUL R217, R217, R217 ;  /* 0x000000d9d9d9c220 */ /* 0x008fe20000400000 */
[----:B------:R-:W-:Y:S01]  /*eed0*/  FSETP.GEU.AND P4, PT, R27, -126, PT ;  /* 0xc2fc00001b00780b */ /* 0x000fe20003f8e000 */
[----:B------:R-:W2:Y:S01]  /*eee0*/  MUFU.EX2 R219, R24 ;  /* 0x0000001800db7308 */ /* 0x000ea20000000800 */
[-C--:B------:R-:W-:Y:S01]  /*eef0*/  FMUL R160, R160, R22.reuse ;  /* 0x00000016a0a07220 */ /* 0x080fe20000400000 */
[-C--:B------:R-:W-:Y:S01]  /*ef00*/  FMUL R161, R161, R22.reuse ;  /* 0x00000016a1a17220 */ /* 0x080fe20000400000 */
[----:B------:R-:W-:Y:S01]  /*ef10*/  @!P3 FMUL R26, R26, 0.5 ;  /* 0x3f0000001a1ab820 */ /* 0x000fe20000400000 */
[-C--:B------:R-:W-:Y:S01]  /*ef20*/  FMUL R164, R164, R22.reuse ;  /* 0x00000016a4a47220 */ /* 0x080fe20000400000 */
[-C--:B------:R-:W-:Y:S01]  /*ef30*/  FMUL R165, R165, R22.reuse ;  /* 0x00000016a5a57220 */ /* 0x080fe20000400000 */
[-C--:B------:R-:W-:Y:S01]  /*ef40*/  FMUL R168, R168, R22.reuse ;  /* 0x00000016a8a87220 */ /* 0x080fe20000400000 */
[----:B------:R-:W-:Y:S01]  /*ef50*/  FMUL R169, R169, R22 ;  /* 0x00000016a9a97220 */ /* 0x000fe20000400000 */
[----:B----4-:R-:W3:Y:S01]  /*ef60*/  MUFU.EX2 R218, R25 ;  /* 0x0000001900da7308 */ /* 0x010ee20000000800 */
[----:B-1----:R-:W-:Y:S01]  /*ef70*/  @!P5 FMUL R28, R28, R28 ;  /* 0x0000001c1c1cd220 */ /* 0x002fe20000400000 */
[-C--:B------:R-:W-:Y:S01]  /*ef80*/  FMUL R172, R172, R22.reuse ;  /* 0x00000016acac7220 */ /* 0x080fe20000400000 */
[-C--:B------:R-:W-:Y:S01]  /*ef90*/  FMUL R173, R173, R22.reuse ;  /* 0x00000016adad7220 */ /* 0x080fe20000400000 */
[----:B------:R-:W-:Y:S01]  /*efa0*/  @!P4 FMUL R27, R27, 0.5 ;  /* 0x3f0000001b1bc820 */ /* 0x000fe20000400000 */
[-C--:B------:R-:W-:Y:S01]  /*efb0*/  FMUL R176, R176, R22.reuse ;  /* 0x00000016b0b07220 */ /* 0x080fe20000400000 */
[-C--:B------:R-:W-:Y:S01]  /*efc0*/  FMUL R177, R177, R22.reuse ;  /* 0x00000016b1b17220 */ /* 0x080fe20000400000 */
[-C--:B------:R-:W-:Y:S01]  /*efd0*/  FMUL R180, R180, R22.reuse ;  /* 0x00000016b4b47220 */ /* 0x080fe20000400000 */
[----:B------:R-:W1:Y:S01]  /*efe0*/  MUFU.EX2 R216, R26 ;  /* 0x0000001a00d87308 */ /* 0x000e620000000800 */
[----:B--2---:R-:W-:Y:S01]  /*eff0*/  @!P6 FMUL R219, R219, R219 ;  /* 0x000000dbdbdbe220 */ /* 0x004fe20000400000 */
[-C--:B------:R-:W-:Y:S01]  /*f000*/  FMUL R181, R181, R22.reuse ;  /* 0x00000016b5b57220 */ /* 0x080fe20000400000 */
[-C--:B------:R-:W-:Y:S01]  /*f010*/  FMUL R184, R184, R22.reuse ;  /* 0x00000016b8b87220 */ /* 0x080fe20000400000 */
[-C--:B------:R-:W-:Y:S01]  /*f020*/  FMUL R185, R185, R22.reuse ;  /* 0x00000016b9b97220 */ /* 0x080fe20000400000 */
[-C--:B------:R-:W-:Y:S01]  /*f030*/  FMUL R188, R188, R22.reuse ;  /* 0x00000016bcbc7220 */ /* 0x080fe20000400000 */
[-C--:B------:R-:W-:Y:S01]  /*f040*/  FMUL R189, R189, R22.reuse ;  /* 0x00000016bdbd7220 */ /* 0x080fe20000400000 */
[----:B------:R-:W-:Y:S01]  /*f050*/  FMUL R192, R192, R22 ;  /* 0x00000016c0c07220 */ /* 0x000fe20000400000 */
[----:B------:R-:W2:Y:S01]  /*f060*/  MUFU.EX2 R29, R27 ;  /* 0x0000001b001d7308 */ /* 0x000ea20000000800 */
[----:B---3--:R-:W-:Y:S01]  /*f070*/  @!P2 FMUL R218, R218, R218 ;  /* 0x000000dadadaa220 */ /* 0x008fe20000400000 */
[-C--:B------:R-:W-:Y:S01]  /*f080*/  FMUL R193, R193, R22.reuse ;  /* 0x00000016c1c17220 */ /* 0x080fe20000400000 */
[-C--:B------:R-:W-:Y:S01]  /*f090*/  FMUL R196, R196, R22.reuse ;  /* 0x00000016c4c47220 */ /* 0x080fe20000400000 */
[-C--:B------:R-:W-:Y:S01]  /*f0a0*/  FMUL R197, R197, R22.reuse ;  /* 0x00000016c5c57220 */ /* 0x080fe20000400000 */
[-C--:B------:R-:W-:Y:S01]  /*f0b0*/  FMUL R200, R200, R22.reuse ;  /* 0x00000016c8c87220 */ /* 0x080fe20000400000 */
[-C--:B------:R-:W-:Y:S01]  /*f0c0*/  FMUL R201, R201, R22.reuse ;  /* 0x00000016c9c97220 */ /* 0x080fe20000400000 */
[-C--:B------:R-:W-:Y:S01]  /*f0d0*/  FMUL R204, R204, R22.reuse ;  /* 0x00000016cccc7220 */ /* 0x080fe20000400000 */
[----:B------:R-:W-:Y:S01]  /*f0e0*/  FMUL R205, R205, R22 ;  /* 0x00000016cdcd7220 */ /* 0x000fe20000400000 */
[----:B-1----:R-:W-:Y:S01]  /*f0f0*/  @!P3 FMUL R216, R216, R216 ;  /* 0x000000d8d8d8b220 */ /* 0x002fe20000400000 */
[-C--:B------:R-:W-:Y:S01]  /*f100*/  FMUL R208, R208, R22.reuse ;  /* 0x00000016d0d07220 */ /* 0x080fe20000400000 */
[-C--:B------:R-:W-:Y:S01]  /*f110*/  FMUL R209, R209, R22.reuse ;  /* 0x00000016d1d17220 */ /* 0x080fe20000400000 */
[-C--:B------:R-:W-:Y:S01]  /*f120*/  FMUL R212, R212, R22.reuse ;  /* 0x00000016d4d47220 */ /* 0x080fe20000400000 */
[----:B------:R-:W-:Y:S01]  /*f130*/  FMUL R213, R213, R22 ;  /* 0x00000016d5d57220 */ /* 0x000fe20000400000 */
        /* <DEDUP_REMOVED lines=34> */
[--C-:B------:R-:W-:Y:S01]  /*f360*/  FFMA R32, R32, UR14, -R21.reuse ;  /* 0x0000000e20207c23 */ /* 0x100fe20008000815 */
[----:B------:R-:W-:Y:S01]  /*f370*/  F2FP.F16.F32.PACK_AB R27, R28, R217 ;  /* 0x000000d91c1b723e */ /* 0x000fe200000000ff */
[--C-:B------:R-:W-:Y:S01]  /*f380*/  FFMA R33, R33, UR14, -R21.reuse ;  /* 0x0000000e21217c23 */ /* 0x100fe20008000815 */
[----:B------:R-:W-:Y:S01]  /*f390*/  F2FP.F16.F32.PACK_AB R24, R218, R219 ;  /* 0x000000dbda18723e */ /* 0x000fe200000000ff */
[--C-:B------:R-:W-:Y:S01]  /*f3a0*/  FFMA R34, R34, UR14, -R20.reuse ;  /* 0x0000000e22227c23 */ /* 0x100fe20008000814 */
[----:B------:R-:W-:Y:S01]  /*f3b0*/  F2FP.F16.F32.PACK_AB R26, R29, R216 ;  /* 0x000000d81d1a723e */ /* 0x000fe200000000ff */
[--C-:B------:R-:W-:Y:S01]  /*f3c0*/  FFMA R35, R35, UR14, -R20.reuse ;  /* 0x0000000e23237c23 */ /* 0x100fe20008000814 */
[----:B------:R-:W-:Y:S01]  /*f3d0*/  FSETP.GEU.AND P3, PT, R32, -126, PT ;  /* 0xc2fc00002000780b */ /* 0x000fe20003f6e000 */
[--C-:B------:R-:W-:Y:S01]  /*f3e0*/  FFMA R220, R38, UR14, -R20.reuse ;  /* 0x0000000e26dc7c23 */ /* 0x100fe20008000814 */
[----:B------:R-:W-:Y:S01]  /*f3f0*/  WARPGROUP.ARRIVE ;  /* 0x00000000000079c5 */ /* 0x000fe20000000000 */
[----:B------:R-:W-:Y:S01]  /*f400*/  FSETP.GEU.AND P6, PT, R33, -126, PT ;  /* 0xc2fc00002100780b */ /* 0x000fe20003fce000 */
[--C-:B------:R-:W-:Y:S01]  /*f410*/  FFMA R221, R39, UR14, -R20.reuse ;  /* 0x0000000e27dd7c23 */ /* 0x100fe20008000814 */
[----:B------:R-:W-:Y:S01]  /*f420*/  FSETP.GEU.AND P5, PT, R34, -126, PT ;  /* 0xc2fc00002200780b */ /* 0x000fe20003fae000 */
[--C-:B------:R-:W-:Y:S01]  /*f430*/  FFMA R40, R40, UR14, -R21.reuse ;  /* 0x0000000e28287c23 */ /* 0x100fe20008000815 */
[----:B------:R-:W-:Y:S01]  /*f440*/  FSETP.GEU.AND P2, PT, R35, -126, PT ;  /* 0xc2fc00002300780b */ /* 0x000fe20003f4e000 */
[----:B------:R-:W-:Y:S01]  /*f450*/  HGMMA.64x128x16.F32 R152, R24, gdesc[UR4].tnspB, R152, gsb0 ;  /* 0x41e0000418987df0 */ /* 0x000fe20008000898 */
[--C-:B------:R-:W-:Y:S01]  /*f460*/  FFMA R41, R41, UR14, -R21.reuse ;  /* 0x0000000e29297c23 */ /* 0x100fe20008000815 */
[--C-:B------:R-:W-:Y:S01]  /*f470*/  FFMA R42, R42, UR14, -R20.reuse ;  /* 0x0000000e2a2a7c23 */ /* 0x100fe20008000814 */
[--C-:B------:R-:W-:Y:S01]  /*f480*/  FFMA R43, R43, UR14, -R20.reuse ;  /* 0x0000000e2b2b7c23 */ /* 0x100fe20008000814 */
[--C-:B------:R-:W-:Y:S01]  /*f490*/  FFMA R48, R48, UR14, -R21.reuse ;  /* 0x0000000e30307c23 */ /* 0x100fe20008000815 */
[----:B------:R-:W-:Y:S01]  /*f4a0*/  @!P3 FMUL R32, R32, 0.5 ;  /* 0x3f0000002020b820 */ /* 0x000fe20000400000 */
[--C-:B------:R-:W-:Y:S01]  /*f4b0*/  FFMA R49, R49, UR14, -R21.reuse ;  /* 0x0000000e31317c23 */ /* 0x100fe20008000815 */
[--C-:B------:R-:W-:Y:S01]  /*f4c0*/  FFMA R50, R50, UR14, -R20.reuse ;  /* 0x0000000e32327c23 */ /* 0x100fe20008000814 */
[----:B------:R-:W-:Y:S01]  /*f4d0*/  @!P6 FMUL R33, R33, 0.5 ;  /* 0x3f0000002121e820 */ /* 0x000fe20000400000 */
[--C-:B------:R-:W-:Y:S01]  /*f4e0*/  FFMA R51, R51, UR14, -R20.reuse ;  /* 0x0000000e33337c23 */ /* 0x100fe20008000814 */
[----:B------:R-:W-:Y:S01]  /*f4f0*/  @!P5 FMUL R34, R34, 0.5 ;  /* 0x3f0000002222d820 */ /* 0x000fe20000400000 */
[----:B------:R-:W1:Y:S01]  /*f500*/  MUFU.EX2 R32, R32 ;  /* 0x0000002000207308 */ /* 0x000e620000000800 */
[----:B------:R-:W-:Y:S01]  /*f510*/  @!P2 FMUL R35, R35, 0.5 ;  /* 0x3f0000002323a820 */ /* 0x000fe20000400000 */
[--C-:B------:R-:W-:Y:S01]  /*f520*/  FFMA R56, R56, UR14, -R21.reuse ;  /* 0x0000000e38387c23 */ /* 0x100fe20008000815 */
[--C-:B------:R-:W-:Y:S01]  /*f530*/  FFMA R57, R57, UR14, -R21.reuse ;  /* 0x0000000e39397c23 */ /* 0x100fe20008000815 */
[--C-:B------:R-:W-:Y:S01]  /*f540*/  FFMA R58, R58, UR14, -R20.reuse ;  /* 0x0000000e3a3a7c23 */ /* 0x100fe20008000814 */
[--C-:B------:R-:W-:Y:S01]  /*f550*/  FFMA R59, R59, UR14, -R20.reuse ;  /* 0x0000000e3b3b7c23 */ /* 0x100fe20008000814 */
[--C-:B------:R-:W-:Y:S01]  /*f560*/  FFMA R64, R64, UR14, -R21.reuse ;  /* 0x0000000e40407c23 */ /* 0x100fe20008000815 */
[--C-:B------:R-:W-:Y:S01]  /*f570*/  FFMA R66, R66, UR14, -R20.reuse ;  /* 0x0000000e42427c23 */ /* 0x100fe20008000814 */
[----:B------:R-:W2:Y:S01]  /*f580*/  MUFU.EX2 R33, R33 ;  /* 0x0000002100217308 */ /* 0x000ea20000000800 */
        /* <DEDUP_REMOVED lines=8> */
[----:B-1----:R-:W-:Y:S01]  /*f610*/  @!P3 FMUL R32, R32, R32 ;  /* 0x000000202020b220 */ /* 0x002fe20000400000 */
[--C-:B------:R-:W-:Y:S01]  /*f620*/  FFMA R95, R95, UR14, -R20.reuse ;  /* 0x0000000e5f5f7c23 */ /* 0x100fe20008000814 */
[--C-:B------:R-:W-:Y:S01]  /*f630*/  FFMA R100, R100, UR14, -R21.reuse ;  /* 0x0000000e64647c23 */ /* 0x100fe20008000815 */
[--C-:B------:R-:W-:Y:S01]  /*f640*/  FFMA R102, R102, UR14, -R20.reuse ;  /* 0x0000000e66667c23 */ /* 0x100fe20008000814 */
[--C-:B------:R-:W-:Y:S01]  /*f650*/  FFMA R103, R103, UR14, -R20.reuse ;  /* 0x0000000e67677c23 */ /* 0x100fe20008000814 */
[--C-:B------:R-:W-:Y:S01]  /*f660*/  FFMA R106, R106, UR14, -R20.reuse ;  /* 0x0000000e6a6a7c23 */ /* 0x100fe20008000814 */
[--C-:B------:R-:W-:Y:S01]  /*f670*/  FFMA R109, R109, UR14, -R21.reuse ;  /* 0x0000000e6d6d7c23 */ /* 0x100fe20008000815 */
[----:B------:R-:W1:Y:S01]  /*f680*/  MUFU.EX2 R35, R35 ;  /* 0x0000002300237308 */ /* 0x000e620000000800 */
[----:B--2---:R-:W-:Y:S01]  /*f690*/  @!P6 FMUL R33, R33, R33 ;  /* 0x000000212121e220 */ /* 0x004fe20000400000 */
[----:B------:R-:W-:Y:S01]  /*f6a0*/  FSETP.GEU.AND P6, PT, R220, -126, PT ;  /* 0xc2fc0000dc00780b */ /* 0x000fe20003fce000 */
[--C-:B------:R-:W-:Y:S01]  /*f6b0*/  FFMA R110, R110, UR14, -R20.reuse ;  /* 0x0000000e6e6e7c23 */ /* 0x100fe20008000814 */
[--C-:B------:R-:W-:Y:S01]  /*f6c0*/  FFMA R111, R111, UR14, -R20.reuse ;  /* 0x0000000e6f6f7c23 */ /* 0x100fe20008000814 */
[--C-:B------:R-:W-:Y:S01]  /*f6d0*/  FFMA R117, R117, UR14, -R21.reuse ;  /* 0x0000000e75757c23 */ /* 0x100fe20008000815 */
[--C-:B------:R-:W-:Y:S01]  /*f6e0*/  FFMA R118, R118, UR14, -R20.reuse ;  /* 0x0000000e76767c23 */ /* 0x100fe20008000814 */
[--C-:B------:R-:W-:Y:S01]  /*f6f0*/  FFMA R119, R119, UR14, -R20.reuse ;  /* 0x0000000e77777c23 */ /* 0x100fe20008000814 */
[----:B------:R-:W-:Y:S01]  /*f700*/  FFMA R125, R125, UR14, -R21 ;  /* 0x0000000e7d7d7c23 */ /* 0x000fe20008000815 */
[----:B---3--:R-:W-:Y:S01]  /*f710*/  @!P5 FMUL R34, R34, R34 ;  /* 0x000000222222d220 */ /* 0x008fe20000400000 */
[----:B------:R-:W-:Y:S01]  /*f720*/  FSETP.GEU.AND P5, PT, R221, -126, PT ;  /* 0xc2fc0000dd00780b */ /* 0x000fe20003fae000 */
[--C-:B------:R-:W-:Y:S01]  /*f730*/  FFMA R126, R126, UR14, -R20.reuse ;  /* 0x0000000e7e7e7c23 */ /* 0x100fe20008000814 */
[----:B------:R-:W-:Y:S01]  /*f740*/  FFMA R127, R127, UR14, -R20 ;  /* 0x0000000e7f7f7c23 */ /* 0x000fe20008000814 */
[----:B------:R-:W-:Y:S01]  /*f750*/  FFMA R13, R22, R13, R219 ;  /* 0x0000000d160d7223 */ /* 0x000fe200000000db */
[----:B------:R-:W-:Y:S01]  /*f760*/  FFMA R30, R23, R12, R30 ;  /* 0x0000000c171e7223 */ /* 0x000fe2000000001e */
[----:B------:R-:W-:Y:S01]  /*f770*/  @!P6 FMUL R220, R220, 0.5 ;  /* 0x3f000000dcdce820 */ /* 0x000fe20000400000 */
[----:B------:R-:W-:-:S02]  /*f780*/  VIADD R12, R222, 0x680 ;  /* 0x00000680de0c7836 */ /* 0x000fc40000000000 */
[----:B-1----:R-:W-:Y:S01]  /*f790*/  @!P2 FMUL R35, R35, R35 ;  /* 0x000000232323a220 */ /* 0x002fe20000400000 */
[----:B------:R-:W-:Y:S01]  /*f7a0*/  FSETP.GEU.AND P2, PT, R43, -126, PT ;  /* 0xc2fc00002b00780b */ /* 0x000fe20003f4e000 */
[----:B------:R-:W-:Y:S01]  /*f7b0*/  FADD R23, R13, R218 ;  /* 0x000000da0d177221 */ /* 0x000fe20000000000 */
[----:B------:R-:W-:Y:S01]  /*f7c0*/  MOV R13, 0x40000040 ;  /* 0x40000040000d7802 */ /* 0x000fe20000000f00 */
[----:B------:R-:W-:Y:S01]  /*f7d0*/  FADD R30, R30, R31 ;  /* 0x0000001f1e1e7221 */ /* 0x000fe20000000000 */
[----:B------:R-:W-:Y:S01]  /*f7e0*/  FFMA R22, R136, UR14, -R21 ;  /* 0x0000000e88167c23 */ /* 0x000fe20008000815 */
[----:B------:R-:W-:Y:S01]  /*f7f0*/  @!P5 FMUL R221, R221, 0.5 ;  /* 0x3f000000ddddd820 */ /* 0x000fe20000400000 */
[----:B------:R-:W-:Y:S01]  /*f800*/  FADD R216, R23, R216 ;  /* 0x000000d817d87221 */ /* 0x000fe20000000000 */
[----:B------:R-:W-:Y:S01]  /*f810*/  FADD R217, R30, R217 ;  /* 0x000000d91ed97221 */ /* 0x000fe20000000000 */
[--C-:B------:R-:W-:Y:S01]  /*f820*/  FFMA R23, R137, UR14, -R21.reuse ;  /* 0x0000000e89177c23 */ /* 0x100fe20008000815 */
[----:B------:R-:W-:Y:S01]  /*f830*/  FFMA R30, R140, UR14, -R21 ;  /* 0x0000000e8c1e7c23 */ /* 0x000fe20008000815 */
[----:B------:R-:W-:Y:S01]  /*f840*/  FADD R29, R216, R29 ;  /* 0x0000001dd81d7221 */ /* 0x000fe20000000000 */
[----:B------:R-:W-:Y:S01]  /*f850*/  FADD R217, R217, R28 ;  /* 0x0000001cd9d97221 */ /* 0x000fe20000000000 */
[--C-:B------:R-:W-:Y:S01]  /*f860*/  FFMA R28, R138, UR14, -R20.reuse ;  /* 0x0000000e8a1c7c23 */ /* 0x100fe20008000814 */
[----:B------:R-:W-:Y:S01]  /*f870*/  @!P2 FMUL R43, R43, 0.5 ;  /* 0x3f0000002b2ba820 */ /* 0x000fe20000400000 */
[--C-:B------:R-:W-:Y:S01]  /*f880*/  FFMA R31, R141, UR14, -R21.reuse ;  /* 0x0000000e8d1f7c23 */ /* 0x100fe20008000815 */
[--C-:B------:R-:W-:Y:S01]  /*f890*/  FFMA R144, R144, UR14, -R21.reuse ;  /* 0x0000000e90907c23 */ /* 0x100fe20008000815 */
[--C-:B------:R-:W-:Y:S01]  /*f8a0*/  FFMA R145, R145, UR14, -R21.reuse ;  /* 0x0000000e91917c23 */ /* 0x100fe20008000815 */
[--C-:B------:R-:W-:Y:S01]  /*f8b0*/  FFMA R146, R146, UR14, -R20.reuse ;  /* 0x0000000e92927c23 */ /* 0x100fe20008000814 */
[--C-:B------:R-:W-:Y:S01]  /*f8c0*/  FFMA R147, R147, UR14, -R20.reuse ;  /* 0x0000000e93937c23 */ /* 0x100fe20008000814 */
[----:B------:R-:W1:Y:S01]  /*f8d0*/  MUFU.EX2 R43, R43 ;  /* 0x0000002b002b7308 */ /* 0x000e620000000800 */
[----:B------:R-:W-:Y:S01]  /*f8e0*/  FFMA R150, R150, UR14, -R20 ;  /* 0x0000000e96967c23 */ /* 0x000fe20008000814 */
[--C-:B------:R-:W-:Y:S01]  /*f8f0*/  FFMA R149, R149, UR14, -R21.reuse ;  /* 0x0000000e95957c23 */ /* 0x100fe20008000815 */
[----:B------:R-:W-:Y:S01]  /*f900*/  FFMA R148, R148, UR14, -R21 ;  /* 0x0000000e94947c23 */ /* 0x000fe20008000815 */
[----:B------:R-:W-:Y:S01]  /*f910*/  IADD3 R6, R6, 0x1, RZ ;  /* 0x0000000106067810 */ /* 0x000fe20007ffe0ff */
[----:B-1----:R-:W-:Y:S01]  /*f920*/  @!P2 FMUL R43, R43, R43 ;  /* 0x0000002b2b2ba220 */ /* 0x002fe20000400000 */
[----:B------:R-:W-:-:S13]  /*f930*/  FSETP.GEU.AND P2, PT, R51, -126, PT ;  /* 0xc2fc00003300780b */ /* 0x000fda0003f4e000 */
[----:B------:R-:W-:-:S06]  /*f940*/  @!P2 FMUL R51, R51, 0.5 ;  /* 0x3f0000003333a820 */ /* 0x000fcc0000400000 */
[----:B------:R-:W1:Y:S02]  /*f950*/  MUFU.EX2 R51, R51 ;  /* 0x0000003300337308 */ /* 0x000e640000000800 */
[----:B-1----:R-:W-:Y:S01]  /*f960*/  @!P2 FMUL R51, R51, R51 ;  /* 0x000000333333a220 */ /* 0x002fe20000400000 */
[----:B------:R-:W-:-:S13]  /*f970*/  FSETP.GEU.AND P2, PT, R59, -126, PT ;  /* 0xc2fc00003b00780b */ /* 0x000fda0003f4e000 */
[----:B------:R-:W-:Y:S01]  /*f980*/  @!P2 FMUL R59, R59, 0.5 ;  /* 0x3f0000003b3ba820 */ /* 0x000fe20000400000 */
[----:B------:R-:W-:Y:S02]  /*f990*/  WARPGROUP.DEPBAR.LE gsb0, 0x0 ;  /* 0x00008000000079c5 */ /* 0x000fe40000010000 */
[--C-:B------:R-:W-:Y:S01]  /*f9a0*/  FFMA R26, R36, UR14, -R21.reuse ;  /* 0x0000000e241a7c23 */ /* 0x100fe20008000815 */
[----:B------:R-:W-:Y:S01]  /*f9b0*/  FFMA R27, R37, UR14, -R21 ;  /* 0x0000000e251b7c23 */ /* 0x000fe20008000815 */
[----:B------:R1:W2:Y:S01]  /*f9c0*/  MUFU.EX2 R36, R221 ;  /* 0x000000dd00247308 */ /* 0x0002a20000000800 */
[----:B------:R-:W-:Y:S01]  /*f9d0*/  VIADD R24, R222, 0x80 ;  /* 0x00000080de187836 */ /* 0x000fe20000000000 */
[----:B------:R-:W-:Y:S02]  /*f9e0*/  MOV R25, 0x40000040 ;  /* 0x4000004000197802 */ /* 0x000fe40000000f00 */
[----:B------:R-:W-:Y:S02]  /*f9f0*/  FSETP.GEU.AND P4, PT, R26, -126, PT ;  /* 0xc2fc00001a00780b */ /* 0x000fe40003f8e000 */
[----:B------:R-:W-:-:S02]  /*fa00*/  FSETP.GEU.AND P3, PT, R27, -126, PT ;  /* 0xc2fc00001b00780b */ /* 0x000fc40003f6e000 */
[----:B------:R3:W4:Y:S01]  /*fa10*/  MUFU.EX2 R37, R220 ;  /* 0x000000dc00257308 */ /* 0x0007220000000800 */
[----:B------:R-:W-:Y:S01]  /*fa20*/  R2UR UR6, R24 ;  /* 0x00000000180672ca */ /* 0x000fe200000e0000 */
[----:B-1----:R-:W-:Y:S01]  /*fa30*/  FFMA R221, R47, UR14, -R20 ;  /* 0x0000000e2fdd7c23 */ /* 0x002fe20008000814 */
[----:B------:R-:W-:Y:S02]  /*fa40*/  R2UR UR7, R25 ;  /* 0x00000000190772ca */ /* 0x000fe400000e0000 */
[----:B------:R-:W-:Y:S01]  /*fa50*/  F2FP.F16.F32.PACK_AB R24, R33, R32 ;  /* 0x000000202118723e */ /* 0x000fe200000000ff */
[----:B------:R-:W-:Y:S01]  /*fa60*/  FADD R32, R29, R32 ;  /* 0x000000201d207221 */ /* 0x000fe20000000000 */
[----:B------:R-:W-:Y:S01]  /*fa70*/  F2FP.F16.F32.PACK_AB R25, R35, R34 ;  /* 0x000000222319723e */ /* 0x000fe200000000ff */
[----:B------:R-:W1:Y:S01]  /*fa80*/  MUFU.EX2 R59, R59 ;  /* 0x0000003b003b7308 */ /* 0x000e620000000800 */
[----:B------:R-:W-:Y:S01]  /*fa90*/  @!P4 FMUL R26, R26, 0.5 ;  /* 0x3f0000001a1ac820 */ /* 0x000fe20000400000 */
[----:B--2---:R-:W-:Y:S01]  /*faa0*/  @!P5 FMUL R36, R36, R36 ;  /* 0x000000242424d220 */ /* 0x004fe20000400000 */
[----:B------:R-:W-:Y:S01]  /*fab0*/  @!P3 FMUL R27, R27, 0.5 ;  /* 0x3f0000001b1bb820 */ /* 0x000fe20000400000 */
[----:B------:R-:W-:Y:S01]  /*fac0*/  FSETP.GEU.AND P5, PT, R42, -126, PT ;  /* 0xc2fc00002a00780b */ /* 0x000fe20003fae000 */
[--C-:B---3--:R-:W-:Y:S01]  /*fad0*/  FFMA R220, R46, UR14, -R20.reuse ;  /* 0x0000000e2edc7c23 */ /* 0x108fe20008000814 */
[----:B------:R-:W-:Y:S01]  /*fae0*/  FADD R32, R32, R33 ;  /* 0x0000002120207221 */ /* 0x000fe20000000000 */
[--C-:B------:R-:W-:Y:S01]  /*faf0*/  FFMA R29, R139, UR14, -R20.reuse ;  /* 0x0000000e8b1d7c23 */ /* 0x100fe20008000814 */
[----:B------:R-:W2:Y:S01]  /*fb00*/  MUFU.EX2 R39, R26 ;  /* 0x0000001a00277308 */ /* 0x000ea20000000800 */
[----:B----4-:R-:W-:Y:S01]  /*fb10*/  @!P6 FMUL R37, R37, R37 ;  /* 0x000000252525e220 */ /* 0x010fe20000400000 */
[----:B------:R-:W-:Y:S01]  /*fb20*/  FSETP.GEU.AND P6, PT, R41, -126, PT ;  /* 0xc2fc00002900780b */ /* 0x000fe20003fce000 */
[----:B------:R-:W-:Y:S01]  /*fb30*/  FFMA R33, R143, UR14, -R20 ;  /* 0x0000000e8f217c23 */ /* 0x000fe20008000814 */
[----:B------:R-:W-:-:S04]  /*fb40*/  FADD R34, R217, R34 ;  /* 0x00000022d9227221 */ /* 0x000fc80000000000 */
[----:B------:R3:W4:Y:S01]  /*fb50*/  MUFU.EX2 R38, R27 ;  /* 0x0000001b00267308 */ /* 0x0007220000000800 */
[----:B------:R-:W-:Y:S01]  /*fb60*/  @!P5 FMUL R42, R42, 0.5 ;  /* 0x3f0000002a2ad820 */ /* 0x000fe20000400000 */
[----:B-1----:R-:W-:Y:S01]  /*fb70*/  @!P2 FMUL R59, R59, R59 ;  /* 0x0000003b3b3ba220 */ /* 0x002fe20000400000 */
[----:B------:R-:W-:-:S04]  /*fb80*/  FADD R34, R34, R35 ;  /* 0x0000002322227221 */ /* 0x000fc80000000000 */
[----:B------:R-:W-:Y:S01]  /*fb90*/  @!P6 FMUL R41, R41, 0.5 ;  /* 0x3f0000002929e820 */ /* 0x000fe20000400000 */
[----:B------:R-:W1:Y:S01]  /*fba0*/  MUFU.EX2 R42, R42 ;  /* 0x0000002a002a7308 */ /* 0x000e620000000800 */
[----:B--2---:R-:W-:Y:S01]  /*fbb0*/  @!P4 FMUL R39, R39, R39 ;  /* 0x000000272727c220 */ /* 0x004fe20000400000 */
[----:B---3--:R-:W-:Y:S01]  /*fbc0*/  F2FP.F16.F32.PACK_AB R27, R36, R37 ;  /* 0x00000025241b723e */ /* 0x008fe200000000ff */
[----:B------:R-:W-:-:S04]  /*fbd0*/  FADD R37, R34, R37 ;  /* 0x0000002522257221 */ /* 0x000fc80000000000 */
[----:B------:R-:W-:Y:S01]  /*fbe0*/  FADD R37, R37, R36 ;  /* 0x0000002425257221 */ /* 0x000fe20000000000 */
[----:B------:R-:W2:Y:S01]  /*fbf0*/  MUFU.EX2 R41, R41 ;  /* 0x0000002900297308 */ /* 0x000ea20000000800 */
[----:B----4-:R-:W-:Y:S01]  /*fc00*/  @!P3 FMUL R38, R38, R38 ;  /* 0x000000262626b220 */ /* 0x010fe20000400000 */
[----:B------:R-:W-:-:S04]  /*fc10*/  FSETP.GEU.AND P3, PT, R40, -126, PT ;  /* 0xc2fc00002800780b */ /* 0x000fc80003f6e000 */
[----:B------:R-:W-:Y:S01]  /*fc20*/  F2FP.F16.F32.PACK_AB R26, R38, R39 ;  /* 0x00000027261a723e */ /* 0x000fe200000000ff */
[----:B------:R-:W-:Y:S01]  /*fc30*/  FADD R39, R32, R39 ;  /* 0x0000002720277221 */ /* 0x000fe20000000000 */
[----:B------:R-:W-:Y:S01]  /*fc40*/  FFMA R32, R142, UR14, -R20 ;  /* 0x0000000e8e207c23 */ /* 0x000fe20008000814 */
[----:B-1----:R-:W-:Y:S01]  /*fc50*/  @!P5 FMUL R42, R42, R42 ;  /* 0x0000002a2a2ad220 */ /* 0x002fe20000400000 */
[----:B------:R-:W-:Y:S01]  /*fc60*/  WARPGROUP.ARRIVE ;  /* 0x00000000000079c5 */ /* 0x000fe20000000000 */
[----:B------:R-:W-:Y:S01]  /*fc70*/  FSETP.GEU.AND P5, PT, R221, -126, PT ;  /* 0xc2fc0000dd00780b */ /* 0x000fe20003fae000 */
[----:B------:R-:W-:-:S03]  /*fc80*/  FADD R39, R39, R38 ;  /* 0x0000002627277221 */ /* 0x000fc60000000000 */
[----:B------:R-:W-:Y:S01]  /*fc90*/  @!P3 FMUL R40, R40, 0.5 ;  /* 0x3f0000002828b820 */ /* 0x000fe20000400000 */
[----:B------:R-:W-:Y:S01]  /*fca0*/  HGMMA.64x128x16.F32 R152, R24, gdesc[UR4].tnspB, R152, gsb0 ;  /* 0x41e0000418987df0 */ /* 0x000fe20008000898 */
[----:B--2---:R-:W-:Y:S01]  /*fcb0*/  @!P6 FMUL R41, R41, R41 ;  /* 0x000000292929e220 */ /* 0x004fe20000400000 */
[----:B------:R-:W-:-:S03]  /*fcc0*/  FSETP.GEU.AND P6, PT, R220, -126, PT ;  /* 0xc2fc0000dc00780b */ /* 0x000fc60003fce000 */
[----:B------:R-:W1:Y:S03]  /*fcd0*/  MUFU.EX2 R40, R40 ;  /* 0x0000002800287308 */ /* 0x000e660000000800 */
[----:B------:R-:W-:-:S07]  /*fce0*/  @!P5 FMUL R221, R221, 0.5 ;  /* 0x3f000000ddddd820 */ /* 0x000fce0000400000 */
[----:B------:R-:W-:Y:S01]  /*fcf0*/  @!P6 FMUL R220, R220, 0.5 ;  /* 0x3f000000dcdce820 */ /* 0x000fe20000400000 */
[----:B-1----:R-:W-:Y:S01]  /*fd00*/  @!P3 FMUL R40, R40, R40 ;  /* 0x000000282828b220 */ /* 0x002fe20000400000 */
[----:B------:R-:W-:Y:S02]  /*fd10*/  WARPGROUP.DEPBAR.LE gsb0, 0x0 ;  /* 0x00008000000079c5 */ /* 0x000fe40000010000 */
[--C-:B------:R-:W-:Y:S01]  /*fd20*/  FFMA R26, R44, UR14, -R21.reuse ;  /* 0x0000000e2c1a7c23 */ /* 0x100fe20008000815 */
[----:B------:R-:W-:Y:S01]  /*fd30*/  FFMA R27, R45, UR14, -R21 ;  /* 0x0000000e2d1b7c23 */ /* 0x000fe20008000815 */
[----:B------:R1:W2:Y:S01]  /*fd40*/  MUFU.EX2 R44, R221 ;  /* 0x000000dd002c7308 */ /* 0x0002a20000000800 */
[----:B------:R-:W-:Y:S02]  /*fd50*/  IADD3 R24, R222, 0x100, RZ ;  /* 0x00000100de187810 */ /* 0x000fe40007ffe0ff */
[----:B------:R-:W-:Y:S02]  /*fd60*/  FSETP.GEU.AND P4, PT, R26, -126, PT ;  /* 0xc2fc00001a00780b */ /* 0x000fe40003f8e000 */
[----:B------:R-:W-:-:S02]  /*fd70*/  FSETP.GEU.AND P3, PT, R27, -126, PT ;  /* 0xc2fc00001b00780b */ /* 0x000fc40003f6e000 */
[----:B------:R-:W-:Y:S01]  /*fd80*/  MOV R25, 0x40000040 ;  /* 0x4000004000197802 */ /* 0x000fe20000000f00 */
[----:B------:R3:W4:Y:S01]  /*fd90*/  MUFU.EX2 R45, R220 ;  /* 0x000000dc002d7308 */ /* 0x0007220000000800 */
[----:B------:R-:W-:Y:S01]  /*fda0*/  R2UR UR6, R24 ;  /* 0x00000000180672ca */ /* 0x000fe200000e0000 */
[----:B-1----:R-:W-:Y:S01]  /*fdb0*/  FFMA R221, R55, UR14, -R20 ;  /* 0x0000000e37dd7c23 */ /* 0x002fe20008000814 */
[----:B------:R-:W-:Y:S02]  /*fdc0*/  R2UR UR7, R25 ;  /* 0x00000000190772ca */ /* 0x000fe400000e0000 */
[----:B------:R-:W-:Y:S01]  /*fdd0*/  F2FP.F16.F32.PACK_AB R24, R41, R40 ;  /* 0x000000282918723e */ /* 0x000fe200000000ff */
[----:B------:R-:W-:Y:S01]  /*fde0*/  FADD R40, R39, R40 ;  /* 0x0000002827287221 */ /* 0x000fe20000000000 */
[----:B------:R-:W-:Y:S01]  /*fdf0*/  F2FP.F16.F32.PACK_AB R25, R43, R42 ;  /* 0x0000002a2b19723e */ /* 0x000fe200000000ff */
[----:B------:R-:W-:Y:S01]  /*fe00*/  @!P4 FMUL R26, R26, 0.5 ;  /* 0x3f0000001a1ac820 */ /* 0x000fe20000400000 */
[----:B--2---:R-:W-:Y:S01]  /*fe10*/  @!P5 FMUL R44, R44, R44 ;  /* 0x0000002c2c2cd220 */ /* 0x004fe20000400000 */
[----:B------:R-:W-:Y:S01]  /*fe20*/  @!P3 FMUL R27, R27, 0.5 ;  /* 0x3f0000001b1bb820 */ /* 0x000fe20000400000 */
[----:B------:R-:W-:Y:S01]  /*fe30*/  FSETP.GEU.AND P5, PT, R50, -126, PT ;  /* 0xc2fc00003200780b */ /* 0x000fe20003fae000 */
[----:B------:R-:W1:Y:S01]  /*fe40*/  MUFU.EX2 R47, R26 ;  /* 0x0000001a002f7308 */ /* 0x000e620000000800 */
[----:B---3--:R-:W-:Y:S01]  /*fe50*/  FFMA R220, R54, UR14, -R20 ;  /* 0x0000000e36dc7c23 */ /* 0x008fe20008000814 */
[----:B------:R-:W-:Y:S01]  /*fe60*/  FADD R42, R37, R42 ;  /* 0x0000002a252a7221 */ /* 0x000fe20000000000 */
[----:B------:R-:W-:Y:S01]  /*fe70*/  FADD R40, R40, R41 ;  /* 0x0000002928287221 */ /* 0x000fe20000000000 */
[----:B----4-:R-:W-:Y:S01]  /*fe80*/  @!P6 FMUL R45, R45, R45 ;  /* 0x0000002d2d2de220 */ /* 0x010fe20000400000 */
[----:B------:R-:W-:Y:S01]  /*fe90*/  FSETP.GEU.AND P6, PT, R49, -126, PT ;  /* 0xc2fc00003100780b */ /* 0x000fe20003fce000 */
[----:B------:R-:W-:-:S02]  /*fea0*/  FADD R42, R42, R43 ;  /* 0x0000002b2a2a7221 */ /* 0x000fc40000000000 */
[----:B------:R2:W3:Y:S04]  /*feb0*/  MUFU.EX2 R46, R27 ;  /* 0x0000001b002e7308 */ /* 0x0004e80000000800 */
[----:B------:R-:W-:Y:S01]  /*fec0*/  @!P5 FMUL R50, R50, 0.5 ;  /* 0x3f0000003232d820 */ /* 0x000fe20000400000 */
[----:B-1----:R-:W-:Y:S01]  /*fed0*/  @!P4 FMUL R47, R47, R47 ;  /* 0x0000002f2f2fc220 */ /* 0x002fe20000400000 */
[----:B--2---:R-:W-:-:S04]  /*fee0*/  F2FP.F16.F32.PACK_AB R27, R44, R45 ;  /* 0x0000002d2c1b723e */ /* 0x004fc800000000ff */
[----:B------:R-:W-:Y:S01]  /*fef0*/  @!P6 FMUL R49, R49, 0.5 ;  /* 0x3f0000003131e820 */ /* 0x000fe20000400000 */
[----:B------:R-:W1:Y:S01]  /*ff00*/  MUFU.EX2 R50, R50 ;  /* 0x0000003200327308 */ /* 0x000e620000000800 */
[----:B------:R-:W-:Y:S01]  /*ff10*/  FADD R45, R42, R45 ;  /* 0x0000002d2a2d7221 */ /* 0x000fe20000000000 */
[----:B---3--:R-:W-:Y:S01]  /*ff20*/  @!P3 FMUL R46, R46, R46 ;  /* 0x0000002e2e2eb220 */ /* 0x008fe20000400000 */
[----:B------:R-:W-:Y:S02]  /*ff30*/  FSETP.GEU.AND P3, PT, R48, -126, PT ;  /* 0xc2fc00003000780b */ /* 0x000fe40003f6e000 */
[----:B------:R-:W-:-:S03]  /*ff40*/  FADD R45, R45, R44 ;  /* 0x0000002c2d2d7221 */ /* 0x000fc60000000000 */
[----:B------:R-:W2:Y:S01]  /*ff50*/  MUFU.EX2 R49, R49 ;  /* 0x0000003100317308 */ /* 0x000ea20000000800 */
[----:B------:R-:W-:Y:S01]  /*ff60*/  F2FP.F16.F32.PACK_AB R26, R46, R47 ;  /* 0x0000002f2e1a723e */ /* 0x000fe200000000ff */
[----:B------:R-:W-:-:S03]  /*ff70*/  FADD R47, R40, R47 ;  /* 0x0000002f282f7221 */ /* 0x000fc60000000000 */
[----:B------:R-:W-:Y:S01]  /*ff80*/  WARPGROUP.ARRIVE ;  /* 0x00000000000079c5 */ /* 0x000fe20000000000 */
[----:B------:R-:W-:Y:S01]  /*ff90*/  FADD R47, R47, R46 ;  /* 0x0000002e2f2f7221 */ /* 0x000fe20000000000 */
[----:B-1----:R-:W-:Y:S01]  /*ffa0*/  @!P5 FMUL R50, R50, R50 ;  /* 0x000000323232d220 */ /* 0x002fe20000400000 */
[----:B------:R-:W-:Y:S01]  /*ffb0*/  FSETP.GEU.AND P5, PT, R221, -126, PT ;  /* 0xc2fc0000dd00780b */ /* 0x000fe20003fae000 */
[----:B------:R-:W-:Y:S02]  /*ffc0*/  @!P3 FMUL R48, R48, 0.5 ;  /* 0x3f0000003030b820 */ /* 0x000fe40000400000 */
[----:B------:R-:W-:Y:S04]  /*ffd0*/  HGMMA.64x128x16.F32 R152, R24, gdesc[UR4].tnspB, R152, gsb0 ;  /* 0x41e0000418987df0 */ /* 0x000fe80008000898 */
[----:B------:R-:W1:Y:S01]  /*ffe0*/  MUFU.EX2 R48, R48 ;  /* 0x0000003000307308 */ /* 0x000e620000000800 */
[----:B--2---:R-:W-:Y:S01]  /*fff0*/  @!P6 FMUL R49, R49, R49 ;  /* 0x000000313131e220 */ /* 0x004fe20000400000 */
[----:B------:R-:W-:-:S04]  /*10000*/  FSETP.GEU.AND P6, PT, R220, -126, PT ;  /* 0xc2fc0000dc00780b */ /* 0x000fc80003fce000 */
[----:B------:R-:W-:-:S09]  /*10010*/  @!P5 FMUL R221, R221, 0.5 ;  /* 0x3f000000ddddd820 */ /* 0x000fd20000400000 */
[----:B------:R-:W-:Y:S01]  /*10020*/  @!P6 FMUL R220, R220, 0.5 ;  /* 0x3f000000dcdce820 */ /* 0x000fe20000400000 */
[----:B-1----:R-:W-:Y:S01]  /*10030*/  @!P3 FMUL R48, R48, R48 ;  /* 0x000000303030b220 */ /* 0x002fe20000400000 */
[----:B------:R-:W-:Y:S02]  /*10040*/  WARPGROUP.DEPBAR.LE gsb0, 0x0 ;  /* 0x00008000000079c5 */ /* 0x000fe40000010000 */
[--C-:B------:R-:W-:Y:S01]  /*10050*/  FFMA R26, R52, UR14, -R21.reuse ;  /* 0x0000000e341a7c23 */ /* 0x100fe20008000815 */
[----:B------:R-:W-:Y:S01]  /*10060*/  FFMA R27, R53, UR14, -R21 ;  /* 0x0000000e351b7c23 */ /* 0x000fe20008000815 */
[----:B------:R1:W2:Y:S01]  /*10070*/  MUFU.EX2 R52, R221 ;  /* 0x000000dd00347308 */ /* 0x0002a20000000800 */
[----:B------:R-:W-:Y:S01]  /*10080*/  VIADD R24, R222, 0x180 ;  /* 0x00000180de187836 */ /* 0x000fe20000000000 */
[----:B------:R-:W-:Y:S02]  /*10090*/  MOV R25, 0x40000040 ;  /* 0x4000004000197802 */ /* 0x000fe40000000f00 */
[----:B------:R-:W-:-:S02]  /*100a0*/  FSETP.GEU.AND P4, PT, R26, -126, PT ;  /* 0xc2fc00001a00780b */ /* 0x000fc40003f8e000 */
[----:B------:R-:W-:Y:S02]  /*100b0*/  FSETP.GEU.AND P3, PT, R27, -126, PT ;  /* 0xc2fc00001b00780b */ /* 0x000fe40003f6e000 */
[----:B------:R3:W4:Y:S01]  /*100c0*/  MUFU.EX2 R53, R220 ;  /* 0x000000dc00357308 */ /* 0x0007220000000800 */
[----:B------:R-:W-:Y:S01]  /*100d0*/  R2UR UR6, R24 ;  /* 0x00000000180672ca */ /* 0x000fe200000e0000 */
[----:B-1----:R-:W-:Y:S01]  /*100e0*/  FFMA R221, R63, UR14, -R20 ;  /* 0x0000000e3fdd7c23 */ /* 0x002fe20008000814 */
[----:B------:R-:W-:Y:S02]  /*100f0*/  R2UR UR7, R25 ;  /* 0x00000000190772ca */ /* 0x000fe400000e0000 */
[----:B------:R-:W-:Y:S01]  /*10100*/  F2FP.F16.F32.PACK_AB R24, R49, R48 ;  /* 0x000000303118723e */ /* 0x000fe200000000ff */
[----:B------:R-:W-:Y:S01]  /*10110*/  FADD R48, R47, R48 ;  /* 0x000000302f307221 */ /* 0x000fe20000000000 */
[----:B------:R-:W-:Y:S01]  /*10120*/  F2FP.F16.F32.PACK_AB R25, R51, R50 ;  /* 0x000000323319723e */ /* 0x000fe200000000ff */
[----:B------:R-:W-:Y:S01]  /*10130*/  FADD R50, R45, R50 ;  /* 0x000000322d327221 */ /* 0x000fe20000000000 */
        /* <DEDUP_REMOVED lines=9> */
[----:B------:R-:W-:-:S03]  /*101d0*/  FSETP.GEU.AND P6, PT, R57, -126, PT ;  /* 0xc2fc00003900780b */ /* 0x000fc60003fce000 */
        /* <DEDUP_REMOVED lines=33> */
[----:B------:R-:W3:Y:S01]  /*103f0*/  MUFU.EX2 R61, R220 ;  /* 0x000000dc003d7308 */ /* 0x000ee20000000800 */
[----:B------:R-:W-:Y:S01]  /*10400*/  R2UR UR6, R24 ;  /* 0x00000000180672ca */ /* 0x000fe200000e0000 */
[----:B-1----:R-:W-:Y:S01]  /*10410*/  FFMA R221, R65, UR14, -R21 ;  /* 0x0000000e41dd7c23 */ /* 0x002fe20008000815 */
[----:B------:R-:W-:Y:S01]  /*10420*/  R2UR UR7, R25 ;  /* 0x00000000190772ca */ /* 0x000fe200000e0000 */
[----:B------:R-:W-:Y:S01]  /*10430*/  FFMA R65, R67, UR14, -R20 ;  /* 0x0000000e43417c23 */ /* 0x000fe20008000814 */
        /* <DEDUP_REMOVED lines=8> */
[----:B------:R-:W-:Y:S01]  /*104c0*/  FSETP.GEU.AND P2, PT, R65, -126, PT ;  /* 0xc2fc00004100780b */ /* 0x000fe20003f4e000 */
[----:B------:R-:W-:Y:S01]  /*104d0*/  FADD R58, R53, R58 ;  /* 0x0000003a353a7221 */ /* 0x000fe20000000000 */
[----:B------:R-:W-:Y:S01]  /*104e0*/  FADD R56, R56, R57 ;  /* 0x0000003938387221 */ /* 0x000fe20000000000 */
[----:B---3--:R-:W-:Y:S01]  /*104f0*/  @!P6 FMUL R61, R61, R61 ;  /* 0x0000003d3d3de220 */ /* 0x008fe20000400000 */
[----:B------:R-:W-:Y:S01]  /*10500*/  FSETP.GEU.AND P6, PT, R221, -126, PT ;  /* 0xc2fc0000dd00780b */ /* 0x000fe20003fce000 */
[----:B------:R-:W-:-:S02]  /*10510*/  FADD R58, R58, R59 ;  /* 0x0000003b3a3a7221 */ /* 0x000fc40000000000 */
[----:B------:R2:W3:Y:S04]  /*10520*/  MUFU.EX2 R62, R27 ;  /* 0x0000001b003e7308 */ /* 0x0004e80000000800 */
[----:B------:R-:W-:Y:S02]  /*10530*/  @!P5 FMUL R66, R66, 0.5 ;  /* 0x3f0000004242d820 */ /* 0x000fe40000400000 */
[----:B------:R-:W-:Y:S02]  /*10540*/  @!P2 FMUL R65, R65, 0.5 ;  /* 0x3f0000004141a820 */ /* 0x000fe40000400000 */
[----:B------:R-:W4:Y:S01]  /*10550*/  MUFU.EX2 R220, R66 ;  /* 0x0000004200dc7308 */ /* 0x000f220000000800 */
[----:B-1----:R-:W-:Y:S01]  /*10560*/  @!P4 FMUL R63, R63, R63 ;  /* 0x0000003f3f3fc220 */ /* 0x002fe20000400000 */
[----:B--2---:R-:W-:Y:S01]  /*10570*/  F2FP.F16.F32.PACK_AB R27, R60, R61 ;  /* 0x0000003d3c1b723e */ /* 0x004fe200000000ff */
[----:B------:R-:W-:Y:S01]  /*10580*/  @!P6 FMUL R221, R221, 0.5 ;  /* 0x3f000000dddde820 */ /* 0x000fe20000400000 */
[----:B------:R-:W-:-:S04]  /*10590*/  FADD R61, R58, R61 ;  /* 0x0000003d3a3d7221 */ /* 0x000fc80000000000 */
[----:B------:R-:W1:Y:S01]  /*105a0*/  MUFU.EX2 R65, R65 ;  /* 0x0000004100417308 */ /* 0x000e620000000800 */
[----:B---3--:R-:W-:Y:S01]  /*105b0*/  @!P3 FMUL R62, R62, R62 ;  /* 0x0000003e3e3eb220 */ /* 0x008fe20000400000 */
[----:B------:R-:W-:Y:S01]  /*105c0*/  FSETP.GEU.AND P3, PT, R64, -126, PT ;  /* 0xc2fc00004000780b */ /* 0x000fe20003f6e000 */
[----:B------:R-:W-:-:S03]  /*105d0*/  FADD R61, R61, R60 ;  /* 0x0000003c3d3d7221 */ /* 0x000fc60000000000 */
[----:B------:R-:W-:Y:S01]  /*105e0*/  F2FP.F16.F32.PACK_AB R26, R62, R63 ;  /* 0x0000003f3e1a723e */ /* 0x000fe200000000ff */
[----:B------:R-:W-:Y:S01]  /*105f0*/  FADD R63, R56, R63 ;  /* 0x0000003f383f7221 */ /* 0x000fe20000000000 */
[----:B------:R-:W2:Y:S01]  /*10600*/  MUFU.EX2 R221, R221 ;  /* 0x000000dd00dd7308 */ /* 0x000ea20000000800 */
[----:B----4-:R-:W-:Y:S01]  /*10610*/  @!P5 FMUL R220, R220, R220 ;  /* 0x000000dcdcdcd220 */ /* 0x010fe20000400000 */
[----:B------:R-:W-:Y:S01]  /*10620*/  WARPGROUP.ARRIVE ;  /* 0x00000000000079c5 */ /* 0x000fe20000000000 */
[----:B------:R-:W-:Y:S01]  /*10630*/  FSETP.GEU.AND P5, PT, R71, -126, PT ;  /* 0xc2fc00004700780b */ /* 0x000fe20003fae000 */
[----:B------:R-:W-:-:S03]  /*10640*/  FADD R63, R63, R62 ;  /* 0x0000003e3f3f7221 */ /* 0x000fc60000000000 */
[----:B------:R-:W-:Y:S01]  /*10650*/  @!P3 FMUL R64, R64, 0.5 ;  /* 0x3f0000004040b820 */ /* 0x000fe20000400000 */
[----:B------:R-:W-:Y:S01]  /*10660*/  HGMMA.64x128x16.F32 R152, R24, gdesc[UR4].tnspB, R152, gsb0 ;  /* 0x41e0000418987df0 */ /* 0x000fe20008000898 */
[----:B-1----:R-:W-:-:S04]  /*10670*/  @!P2 FMUL R65, R65, R65 ;  /* 0x000000414141a220 */ /* 0x002fc80000400000 */
[----:B------:R-:W1:Y:S03]  /*10680*/  MUFU.EX2 R64, R64 ;  /* 0x0000004000407308 */ /* 0x000e660000000800 */
[----:B------:R-:W-:Y:S01]  /*10690*/  @!P5 FMUL R71, R71, 0.5 ;  /* 0x3f0000004747d820 */ /* 0x000fe20000400000 */
[----:B--2---:R-:W-:Y:S01]  /*106a0*/  @!P6 FMUL R221, R221, R221 ;  /* 0x000000dddddde220 */ /* 0x004fe20000400000 */
[----:B------:R-:W-:Y:S01]  /*106b0*/  FSETP.GEU.AND P6, PT, R70, -126, PT ;  /* 0xc2fc00004600780b */ /* 0x000fe20003fce000 */
[----:B-1----:R-:W-:-:S12]  /*106c0*/  @!P3 FMUL R64, R64, R64 ;  /* 0x000000404040b220 */ /* 0x002fd80000400000 */
[----:B------:R-:W-:-:S04]  /*106d0*/  @!P6 FMUL R70, R70, 0.5 ;  /* 0x3f0000004646e820 */ /* 0x000fc80000400000 */
[----:B------:R1:W2:Y:S02]  /*106e0*/  MUFU.EX2 R67, R70 ;  /* 0x0000004600437308 */ /* 0x0002a40000000800 */
[--C-:B-1----:R-:W-:Y:S01]  /*106f0*/  FFMA R70, R72, UR14, -R21.reuse ;  /* 0x0000000e48467c23 */ /* 0x102fe20008000815 */
[----:B------:R-:W-:Y:S01]  /*10700*/  FFMA R72, R74, UR14, -R20 ;  /* 0x0000000e4a487c23 */ /* 0x000fe20008000814 */
[----:B--2---:R-:W-:Y:S01]  /*10710*/  @!P6 FMUL R67, R67, R67 ;  /* 0x000000434343e220 */ /* 0x004fe20000400000 */
[----:B------:R-:W-:Y:S02]  /*10720*/  WARPGROUP.DEPBAR.LE gsb0, 0x0 ;  /* 0x00008000000079c5 */ /* 0x000fe40000010000 */
[--C-:B------:R-:W-:Y:S01]  /*10730*/  FFMA R26, R68, UR14, -R21.reuse ;  /* 0x0000000e441a7c23 */ /* 0x100fe20008000815 */
[----:B------:R-:W-:Y:S01]  /*10740*/  FFMA R27, R69, UR14, -R21 ;  /* 0x0000000e451b7c23 */ /* 0x000fe20008000815 */
[----:B------:R1:W2:Y:S01]  /*10750*/  MUFU.EX2 R68, R71 ;  /* 0x0000004700447308 */ /* 0x0002a20000000800 */
[----:B------:R-:W-:Y:S01]  /*10760*/  VIADD R24, R222, 0x280 ;  /* 0x00000280de187836 */ /* 0x000fe20000000000 */
[----:B------:R-:W-:-:S02]  /*10770*/  MOV R25, 0x40000040 ;  /* 0x4000004000197802 */ /* 0x000fc40000000f00 */
[----:B------:R-:W-:Y:S02]  /*10780*/  FSETP.GEU.AND P4, PT, R26, -126, PT ;  /* 0xc2fc00001a00780b */ /* 0x000fe40003f8e000 */
[----:B------:R-:W-:Y:S02]  /*10790*/  FSETP.GEU.AND P3, PT, R27, -126, PT ;  /* 0xc2fc00001b00780b */ /* 0x000fe40003f6e000 */
[----:B------:R-:W-:Y:S01]  /*107a0*/  R2UR UR6, R24 ;  /* 0x00000000180672ca */ /* 0x000fe200000e0000 */
[----:B-1----:R-:W-:Y:S01]  /*107b0*/  FFMA R71, R73, UR14, -R21 ;  /* 0x0000000e49477c23 */ /* 0x002fe20008000815 */
[----:B------:R-:W-:Y:S01]  /*107c0*/  R2UR UR7, R25 ;  /* 0x00000000190772ca */ /* 0x000fe200000e0000 */
[----:B------:R-:W-:Y:S01]  /*107d0*/  FFMA R73, R75, UR14, -R20 ;  /* 0x0000000e4b497c23 */ /* 0x000fe20008000814 */
[----:B------:R-:W-:Y:S01]  /*107e0*/  F2FP.F16.F32.PACK_AB R24, R221, R64 ;  /* 0x00000040dd18723e */ /* 0x000fe200000000ff */
[----:B------:R-:W-:Y:S01]  /*107f0*/  FADD R64, R63, R64 ;  /* 0x000000403f407221 */ /* 0x000fe20000000000 */
[----:B------:R-:W-:Y:S01]  /*10800*/  F2FP.F16.F32.PACK_AB R25, R65, R220 ;  /* 0x000000dc4119723e */ /* 0x000fe200000000ff */
[----:B------:R-:W-:Y:S01]  /*10810*/  FADD R220, R61, R220 ;  /* 0x000000dc3ddc7221 */ /* 0x000fe20000000000 */
[----:B------:R-:W-:Y:S01]  /*10820*/  FSETP.GEU.AND P6, PT, R71, -126, PT ;  /* 0xc2fc00004700780b */ /* 0x000fe20003fce000 */
[----:B------:R-:W-:Y:S01]  /*10830*/  @!P4 FMUL R26, R26, 0.5 ;  /* 0x3f0000001a1ac820 */ /* 0x000fe20000400000 */
[----:B--2---:R-:W-:Y:S01]  /*10840*/  @!P5 FMUL R68, R68, R68 ;  /* 0x000000444444d220 */ /* 0x004fe20000400000 */
[----:B------:R-:W-:Y:S01]  /*10850*/  @!P3 FMUL R27, R27, 0.5 ;  /* 0x3f0000001b1bb820 */ /* 0x000fe20000400000 */
[----:B------:R-:W-:Y:S01]  /*10860*/  FSETP.GEU.AND P5, PT, R72, -126, PT ;  /* 0xc2fc00004800780b */ /* 0x000fe20003fae000 */
[----:B------:R-:W1:Y:S01]  /*10870*/  MUFU.EX2 R69, R26 ;  /* 0x0000001a00457308 */ /* 0x000e620000000800 */
[----:B------:R-:W-:Y:S01]  /*10880*/  FSETP.GEU.AND P2, PT, R73, -126, PT ;  /* 0xc2fc00004900780b */ /* 0x000fe20003f4e000 */
[----:B------:R-:W-:Y:S01]  /*10890*/  FADD R64, R64, R221 ;  /* 0x000000dd40407221 */ /* 0x000fe20000000000 */
[----:B------:R-:W-:-:S05]  /*108a0*/  FADD R220, R220, R65 ;  /* 0x00000041dcdc7221 */ /* 0x000fca0000000000 */
[----:B------:R2:W3:Y:S01]  /*108b0*/  MUFU.EX2 R66, R27 ;  /* 0x0000001b00427308 */ /* 0x0004e20000000800 */
[----:B------:R-:W-:-:S03]  /*108c0*/  @!P6 FMUL R71, R71, 0.5 ;  /* 0x3f0000004747e820 */ /* 0x000fc60000400000 */
[----:B------:R-:W-:Y:S02]  /*108d0*/  @!P5 FMUL R72, R72, 0.5 ;  /* 0x3f0000004848d820 */ /* 0x000fe40000400000 */
[----:B------:R-:W-:Y:S02]  /*108e0*/  @!P2 FMUL R73, R73, 0.5 ;  /* 0x3f0000004949a820 */ /* 0x000fe40000400000 */
[----:B------:R-:W4:Y:S01]  /*108f0*/  MUFU.EX2 R71, R71 ;  /* 0x0000004700477308 */ /* 0x000f220000000800 */
[----:B-1----:R-:W-:Y:S01]  /*10900*/  @!P4 FMUL R69, R69, R69 ;  /* 0x000000454545c220 */ /* 0x002fe20000400000 */
[----:B--2---:R-:W-:Y:S01]  /*10910*/  F2FP.F16.F32.PACK_AB R27, R68, R67 ;  /* 0x00000043441b723e */ /* 0x004fe200000000ff */
[----:B------:R-:W-:-:S04]  /*10920*/  FADD R67, R220, R67 ;  /* 0x00000043dc437221 */ /* 0x000fc80000000000 */
[----:B------:R-:W-:Y:S01]  /*10930*/  FADD R67, R67, R68 ;  /* 0x0000004443437221 */ /* 0x000fe20000000000 */
[----:B------:R-:W1:Y:S01]  /*10940*/  MUFU.EX2 R72, R72 ;  /* 0x0000004800487308 */ /* 0x000e620000000800 */
[----:B---3--:R-:W-:Y:S01]  /*10950*/  @!P3 FMUL R66, R66, R66 ;  /* 0x000000424242b220 */ /* 0x008fe20000400000 */
[----:B------:R-:W-:-:S04]  /*10960*/  FSETP.GEU.AND P3, PT, R70, -126, PT ;  /* 0xc2fc00004600780b */ /* 0x000fc80003f6e000 */
        /* <DEDUP_REMOVED lines=9> */
[----:B-1----:R-:W-:Y:S01]  /*10a00*/  @!P5 FMUL R72, R72, R72 ;  /* 0x000000484848d220 */ /* 0x002fe20000400000 */
[----:B------:R-:W-:-:S03]  /*10a10*/  FSETP.GEU.AND P5, PT, R79, -126, PT ;  /* 0xc2fc00004f00780b */ /* 0x000fc60003fae000 */
[----:B------:R-:W1:Y:S03]  /*10a20*/  MUFU.EX2 R70, R70 ;  /* 0x0000004600467308 */ /* 0x000e660000000800 */
[----:B------:R-:W-:Y:S01]  /*10a30*/  @!P6 FMUL R78, R78, 0.5 ;  /* 0x3f0000004e4ee820 */ /* 0x000fe20000400000 */
[----:B--2---:R-:W-:-:S04]  /*10a40*/  @!P2 FMUL R73, R73, R73 ;  /* 0x000000494949a220 */ /* 0x004fc80000400000 */
[----:B------:R2:W3:Y:S02]  /*10a50*/  MUFU.EX2 R75, R78 ;  /* 0x0000004e004b7308 */ /* 0x0004e40000000800 */
[----:B------:R-:W-:Y:S01]  /*10a60*/  @!P5 FMUL R79, R79, 0.5 ;  /* 0x3f0000004f4fd820 */ /* 0x000fe20000400000 */
[----:B-1----:R-:W-:Y:S01]  /*10a70*/  @!P3 FMUL R70, R70, R70 ;  /* 0x000000464646b220 */ /* 0x002fe20000400000 */
[--C-:B--2---:R-:W-:Y:S01]  /*10a80*/  FFMA R78, R80, UR14, -R21.reuse ;  /* 0x0000000e504e7c23 */ /* 0x104fe20008000815 */
[----:B------:R-:W-:Y:S01]  /*10a90*/  FFMA R80, R82, UR14, -R20 ;  /* 0x0000000e52507c23 */ /* 0x000fe20008000814 */
[----:B---3--:R-:W-:Y:S01]  /*10aa0*/  @!P6 FMUL R75, R75, R75 ;  /* 0x0000004b4b4be220 */ /* 0x008fe20000400000 */
[----:B------:R-:W-:Y:S02]  /*10ab0*/  WARPGROUP.DEPBAR.LE gsb0, 0x0 ;  /* 0x00008000000079c5 */ /* 0x000fe40000010000 */
[--C-:B------:R-:W-:Y:S01]  /*10ac0*/  FFMA R26, R76, UR14, -R21.reuse ;  /* 0x0000000e4c1a7c23 */ /* 0x100fe20008000815 */
[----:B------:R-:W-:Y:S01]  /*10ad0*/  FFMA R27, R77, UR14, -R21 ;  /* 0x0000000e4d1b7c23 */ /* 0x000fe20008000815 */
[----:B------:R1:W2:Y:S01]  /*10ae0*/  MUFU.EX2 R76, R79 ;  /* 0x0000004f004c7308 */ /* 0x0002a20000000800 */
[----:B------:R-:W-:-:S02]  /*10af0*/  IADD3 R24, R222, 0x300, RZ ;  /* 0x00000300de187810 */ /* 0x000fc40007ffe0ff */
[----:B------:R-:W-:Y:S02]  /*10b00*/  FSETP.GEU.AND P4, PT, R26, -126, PT ;  /* 0xc2fc00001a00780b */ /* 0x000fe40003f8e000 */
[----:B------:R-:W-:Y:S02]  /*10b10*/  FSETP.GEU.AND P3, PT, R27, -126, PT ;  /* 0xc2fc00001b00780b */ /* 0x000fe40003f6e000 */
[----:B------:R-:W-:Y:S02]  /*10b20*/  MOV R25, 0x40000040 ;  /* 0x4000004000197802 */ /* 0x000fe40000000f00 */
        /* <DEDUP_REMOVED lines=14> */
[----:B------:R-:W-:Y:S01]  /*10c10*/  FSETP.GEU.AND P2, PT, R81, -126, PT ;  /* 0xc2fc00005100780b */ /* 0x000fe20003f4e000 */
[----:B------:R-:W-:-:S02]  /*10c20*/  FADD R70, R70, R71 ;  /* 0x0000004746467221 */ /* 0x000fc40000000000 */
[----:B------:R-:W-:Y:S02]  /*10c30*/  FADD R72, R72, R73 ;  /* 0x0000004948487221 */ /* 0x000fe40000000000 */
[----:B------:R2:W3:Y:S04]  /*10c40*/  MUFU.EX2 R74, R27 ;  /* 0x0000001b004a7308 */ /* 0x0004e80000000800 */
[----:B------:R-:W-:Y:S02]  /*10c50*/  @!P6 FMUL R79, R79, 0.5 ;  /* 0x3f0000004f4fe820 */ /* 0x000fe40000400000 */
[----:B------:R-:W-:Y:S02]  /*10c60*/  @!P5 FMUL R80, R80, 0.5 ;  /* 0x3f0000005050d820 */ /* 0x000fe40000400000 */
[----:B------:R-:W-:Y:S01]  /*10c70*/  @!P2 FMUL R81, R81, 0.5 ;  /* 0x3f0000005151a820 */ /* 0x000fe20000400000 */
[----:B-1----:R-:W-:Y:S01]  /*10c80*/  @!P4 FMUL R77, R77, R77 ;  /* 0x0000004d4d4dc220 */ /* 0x002fe20000400000 */
[----:B--2---:R-:W-:Y:S01]  /*10c90*/  F2FP.F16.F32.PACK_AB R27, R76, R75 ;  /* 0x0000004b4c1b723e */ /* 0x004fe200000000ff */
[----:B------:R-:W1:Y:S01]  /*10ca0*/  MUFU.EX2 R79, R79 ;  /* 0x0000004f004f7308 */ /* 0x000e620000000800 */
[----:B------:R-:W-:-:S04]  /*10cb0*/  FADD R75, R72, R75 ;  /* 0x0000004b484b7221 */ /* 0x000fc80000000000 */
[----:B------:R-:W-:Y:S01]  /*10cc0*/  FADD R75, R75, R76 ;  /* 0x0000004c4b4b7221 */ /* 0x000fe20000000000 */
[----:B---3--:R-:W-:Y:S01]  /*10cd0*/  @!P3 FMUL R74, R74, R74 ;  /* 0x0000004a4a4ab220 */ /* 0x008fe20000400000 */
[----:B------:R-:W-:Y:S01]  /*10ce0*/  FSETP.GEU.AND P3, PT, R78, -126, PT ;  /* 0xc2fc00004e00780b */ /* 0x000fe20003f6e000 */
[----:B------:R-:W2:Y:S03]  /*10cf0*/  MUFU.EX2 R80, R80 ;  /* 0x0000005000507308 */ /* 0x000ea60000000800 */
[----:B------:R-:W-:Y:S01]  /*10d00*/  F2FP.F16.F32.PACK_AB R26, R74, R77 ;  /* 0x0000004d4a1a723e */ /* 0x000fe200000000ff */
[----:B------:R-:W-:-:S03]  /*10d10*/  FADD R77, R70, R77 ;  /* 0x0000004d464d7221 */ /* 0x000fc60000000000 */
[----:B------:R-:W-:Y:S01]  /*10d20*/  WARPGROUP.ARRIVE ;  /* 0x00000000000079c5 */ /* 0x000fe20000000000 */
[----:B------:R-:W3:Y:S01]  /*10d30*/  MUFU.EX2 R81, R81 ;  /* 0x0000005100517308 */ /* 0x000ee20000000800 */
[----:B-1----:R-:W-:Y:S01]  /*10d40*/  @!P6 FMUL R79, R79, R79 ;  /* 0x0000004f4f4fe220 */ /* 0x002fe20000400000 */
[----:B------:R-:W-:Y:S01]  /*10d50*/  FSETP.GEU.AND P6, PT, R86, -126, PT ;  /* 0xc2fc00005600780b */ /* 0x000fe20003fce000 */
[----:B------:R-:W-:Y:S01]  /*10d60*/  FADD R77, R77, R74 ;  /* 0x0000004a4d4d7221 */ /* 0x000fe20000000000 */
[----:B------:R-:W-:Y:S01]  /*10d70*/  @!P3 FMUL R78, R78, 0.5 ;  /* 0x3f0000004e4eb820 */ /* 0x000fe20000400000 */
[----:B------:R-:W-:Y:S01]  /*10d80*/  HGMMA.64x128x16.F32 R152, R24, gdesc[UR4].tnspB, R152, gsb0 ;  /* 0x41e0000418987df0 */ /* 0x000fe20008000898 */
[----:B--2---:R-:W-:-:S04]  /*10d90*/  @!P5 FMUL R80, R80, R80 ;  /* 0x000000505050d220 */ /* 0x004fc80000400000 */
[----:B------:R-:W1:Y:S01]  /*10da0*/  MUFU.EX2 R78, R78 ;  /* 0x0000004e004e7308 */ /* 0x000e620000000800 */
[----:B------:R-:W-:-:S04]  /*10db0*/  FSETP.GEU.AND P5, PT, R87, -126, PT ;  /* 0xc2fc00005700780b */ /* 0x000fc80003fae000 */
[----:B------:R-:W-:Y:S01]  /*10dc0*/  @!P6 FMUL R86, R86, 0.5 ;  /* 0x3f0000005656e820 */ /* 0x000fe20000400000 */
[----:B---3--:R-:W-:-:S03]  /*10dd0*/  @!P2 FMUL R81, R81, R81 ;  /* 0x000000515151a220 */ /* 0x008fc60000400000 */
[----:B------:R2:W3:Y:S05]  /*10de0*/  MUFU.EX2 R83, R86 ;  /* 0x0000005600537308 */ /* 0x0004ea0000000800 */
[----:B------:R-:W-:Y:S01]  /*10df0*/  @!P5 FMUL R87, R87, 0.5 ;  /* 0x3f0000005757d820 */ /* 0x000fe20000400000 */
[----:B-1----:R-:W-:Y:S01]  /*10e00*/  @!P3 FMUL R78, R78, R78 ;  /* 0x0000004e4e4eb220 */ /* 0x002fe20000400000 */
[----:B--2---:R-:W-:Y:S01]  /*10e10*/  FFMA R86, R88, UR14, -R21 ;  /* 0x0000000e58567c23 */ /* 0x004fe20008000815 */
[----:B------:R-:W-:Y:S01]  /*10e20*/  FFMA R88, R90, UR14, -R20 ;  /* 0x0000000e5a587c23 */ /* 0x000fe20008000814 */
[----:B---3--:R-:W-:Y:S01]  /*10e30*/  @!P6 FMUL R83, R83, R83 ;  /* 0x000000535353e220 */ /* 0x008fe20000400000 */
[----:B------:R-:W-:-:S02]  /*10e40*/  WARPGROUP.DEPBAR.LE gsb0, 0x0 ;  /* 0x00008000000079c5 */ /* 0x000fc40000010000 */
[--C-:B------:R-:W-:Y:S01]  /*10e50*/  FFMA R26, R84, UR14, -R21.reuse ;  /* 0x0000000e541a7c23 */ /* 0x100fe20008000815 */
[--C-:B------:R-:W-:Y:S01]  /*10e60*/  FFMA R27, R85, UR14, -R21.reuse ;  /* 0x0000000e551b7c23 */ /* 0x100fe20008000815 */
[----:B------:R1:W2:Y:S01]  /*10e70*/  MUFU.EX2 R84, R87 ;  /* 0x0000005700547308 */ /* 0x0002a20000000800 */
[----:B------:R-:W-:Y:S01]  /*10e80*/  VIADD R24, R222, 0x380 ;  /* 0x00000380de187836 */ /* 0x000fe20000000000 */
[----:B------:R-:W-:Y:S02]  /*10e90*/  MOV R25, 0x40000040 ;  /* 0x4000004000197802 */ /* 0x000fe40000000f00 */
[----:B------:R-:W-:Y:S02]  /*10ea0*/  FSETP.GEU.AND P4, PT, R26, -126, PT ;  /* 0xc2fc00001a00780b */ /* 0x000fe40003f8e000 */
[----:B------:R-:W-:Y:S02]  /*10eb0*/  FSETP.GEU.AND P3, PT, R27, -126, PT ;  /* 0xc2fc00001b00780b */ /* 0x000fe40003f6e000 */
[----:B------:R-:W-:Y:S01]  /*10ec0*/  R2UR UR6, R24 ;  /* 0x00000000180672ca */ /* 0x000fe200000e0000 */
[--C-:B-1----:R-:W-:Y:S01]  /*10ed0*/  FFMA R87, R89, UR14, -R21.reuse ;  /* 0x0000000e59577c23 */ /* 0x102fe20008000815 */
[----:B------:R-:W-:Y:S01]  /*10ee0*/  R2UR UR7, R25 ;  /* 0x00000000190772ca */ /* 0x000fe200000e0000 */
[----:B------:R-:W-:Y:S01]  /*10ef0*/  FFMA R89, R91, UR14, -R20 ;  /* 0x0000000e5b597c23 */ /* 0x000fe20008000814 */
[----:B------:R-:W-:Y:S01]  /*10f00*/  F2FP.F16.F32.PACK_AB R24, R79, R78 ;  /* 0x0000004e4f18723e */ /* 0x000fe200000000ff */
[----:B------:R-:W-:Y:S01]  /*10f10*/  FFMA R91, R92, UR14, -R21 ;  /* 0x0000000e5c5b7c23 */ /* 0x000fe20008000815 */
        /* <DEDUP_REMOVED lines=10> */
[----:B------:R-:W-:-:S03]  /*10fc0*/  FADD R78, R78, R79 ;  /* 0x0000004f4e4e7221 */ /* 0x000fc60000000000 */
[----:B------:R-:W-:Y:S02]  /*10fd0*/  FADD R80, R80, R81 ;  /* 0x0000005150507221 */ /* 0x000fe40000000000 */
[----:B------:R2:W3:Y:S01]  /*10fe0*/  MUFU.EX2 R82, R27 ;  /* 0x0000001b00527308 */ /* 0x0004e20000000800 */
[----:B------:R-:W-:-:S03]  /*10ff0*/  @!P6 FMUL R87, R87, 0.5 ;  /* 0x3f0000005757e820 */ /* 0x000fc60000400000 */
[----:B------:R-:W-:Y:S02]  /*11000*/  @!P5 FMUL R88, R88, 0.5 ;  /* 0x3f0000005858d820 */ /* 0x000fe40000400000 */
[----:B------:R-:W-:Y:S02]  /*11010*/  @!P2 FMUL R89, R89, 0.5 ;  /* 0x3f0000005959a820 */ /* 0x000fe40000400000 */
[----:B------:R-:W4:Y:S01]  /*11020*/  MUFU.EX2 R87, R87 ;  /* 0x0000005700577308 */ /* 0x000f220000000800 */
[----:B-1----:R-:W-:Y:S01]  /*11030*/  @!P4 FMUL R85, R85, R85 ;  /* 0x000000555555c220 */ /* 0x002fe20000400000 */
[----:B--2---:R-:W-:Y:S01]  /*11040*/  F2FP.F16.F32.PACK_AB R27, R84, R83 ;  /* 0x00000053541b723e */ /* 0x004fe200000000ff */
[----:B------:R-:W-:Y:S01]  /*11050*/  FADD R83, R80, R83 ;  /* 0x0000005350537221 */ /* 0x000fe20000000000 */
[----:B------:R-:W-:-:S03]  /*11060*/  FSETP.GEU.AND P4, PT, R91, -126, PT ;  /* 0xc2fc00005b00780b */ /* 0x000fc60003f8e000 */
        /* <DEDUP_REMOVED lines=10> */
[----:B------:R-:W-:Y:S01]  /*11110*/  @!P4 FMUL R91, R91, 0.5 ;  /* 0x3f0000005b5bc820 */ /* 0x000fe20000400000 */
[----:B------:R-:W-:Y:S02]  /*11120*/  FADD R85, R85, R82 ;  /* 0x0000005255557221 */ /* 0x000fe40000000000 */
[----:B------:R-:W-:Y:S01]  /*11130*/  @!P3 FMUL R86, R86, 0.5 ;  /* 0x3f0000005656b820 */ /* 0x000fe20000400000 */
[----:B------:R-:W-:Y:S01]  /*11140*/  HGMMA.64x128x16.F32 R152, R24, gdesc[UR4].tnspB, R152, gsb0 ;  /* 0x41e0000418987df0 */ /* 0x000fe20008000898 */
[----:B-1----:R-:W-:Y:S01]  /*11150*/  @!P5 FMUL R88, R88, R88 ;  /* 0x000000585858d220 */ /* 0x002fe20000400000 */
[----:B------:R-:W-:Y:S01]  /*11160*/  FSETP.GEU.AND P5, PT, R95, -126, PT ;  /* 0xc2fc00005f00780b */ /* 0x000fe20003fae000 */
[----:B------:R-:W1:Y:S05]  /*11170*/  MUFU.EX2 R91, R91 ;  /* 0x0000005b005b7308 */ /* 0x000e6a0000000800 */
[----:B------:R-:W-:Y:S01]  /*11180*/  @!P6 FMUL R94, R94, 0.5 ;  /* 0x3f0000005e5ee820 */ /* 0x000fe20000400000 */
[----:B--2---:R-:W-:-:S02]  /*11190*/  @!P2 FMUL R89, R89, R89 ;  /* 0x000000595959a220 */ /* 0x004fc40000400000 */
[----:B------:R-:W2:Y:S04]  /*111a0*/  MUFU.EX2 R86, R86 ;  /* 0x0000005600567308 */ /* 0x000ea80000000800 */
[----:B------:R-:W-:-:S04]  /*111b0*/  @!P5 FMUL R95, R95, 0.5 ;  /* 0x3f0000005f5fd820 */ /* 0x000fc80000400000 */
[----:B------:R3:W4:Y:S01]  /*111c0*/  MUFU.EX2 R90, R95 ;  /* 0x0000005f005a7308 */ /* 0x0007220000000800 */
[----:B-1----:R-:W-:Y:S01]  /*111d0*/  @!P4 FMUL R91, R91, R91 ;  /* 0x0000005b5b5bc220 */ /* 0x002fe20000400000 */
[----:B------:R-:W-:Y:S01]  /*111e0*/  FSETP.GEU.AND P4, PT, R100, -126, PT ;  /* 0xc2fc00006400780b */ /* 0x000fe20003f8e000 */
[----:B--2---:R-:W-:Y:S01]  /*111f0*/  @!P3 FMUL R86, R86, R86 ;  /* 0x000000565656b220 */ /* 0x004fe20000400000 */
[----:B---3--:R-:W-:Y:S01]  /*11200*/  FFMA R95, R97, UR14, -R21 ;  /* 0x0000000e615f7c23 */ /* 0x008fe20008000815 */
[----:B------:R-:W-:-:S10]  /*11210*/  FFMA R97, R99, UR14, -R20 ;  /* 0x0000000e63617c23 */ /* 0x000fd40008000814 */
[----:B------:R-:W-:Y:S01]  /*11220*/  @!P4 FMUL R100, R100, 0.5 ;  /* 0x3f0000006464c820 */ /* 0x000fe20000400000 */
[----:B------:R-:W-:Y:S01]  /*11230*/  FSETP.GEU.AND P2, PT, R97, -126, PT ;  /* 0xc2fc00006100780b */ /* 0x000fe20003f4e000 */
[----:B----4-:R-:W-:-:S04]  /*11240*/  @!P5 FMUL R90, R90, R90 ;  /* 0x0000005a5a5ad220 */ /* 0x010fc80000400000 */
[----:B------:R-:W1:Y:S08]  /*11250*/  MUFU.EX2 R100, R100 ;  /* 0x0000006400647308 */ /* 0x000e700000000800 */
[----:B------:R-:W-:-:S06]  /*11260*/  @!P2 FMUL R97, R97, 0.5 ;  /* 0x3f0000006161a820 */ /* 0x000fcc0000400000 */
[----:B------:R-:W2:Y:S01]  /*11270*/  MUFU.EX2 R97, R97 ;  /* 0x0000006100617308 */ /* 0x000ea20000000800 */
[----:B-1----:R-:W-:Y:S01]  /*11280*/  @!P4 FMUL R100, R100, R100 ;  /* 0x000000646464c220 */ /* 0x002fe20000400000 */
[----:B--2---:R-:W-:Y:S01]  /*11290*/  @!P2 FMUL R97, R97, R97 ;  /* 0x000000616161a220 */ /* 0x004fe20000400000 */
[----:B------:R-:W-:Y:S02]  /*112a0*/  WARPGROUP.DEPBAR.LE gsb0, 0x0 ;  /* 0x00008000000079c5 */ /* 0x000fe40000010000 */
[----:B------:R-:W-:Y:S01]  /*112b0*/  FFMA R26, R93, UR14, -R21 ;  /* 0x0000000e5d1a7c23 */ /* 0x000fe20008000815 */
[----:B------:R-:W-:Y:S02]  /*112c0*/  IADD3 R24, R222, 0x400, RZ ;  /* 0x00000400de187810 */ /* 0x000fe40007ffe0ff */
[----:B------:R1:W2:Y:S01]  /*112d0*/  MUFU.EX2 R93, R94 ;  /* 0x0000005e005d7308 */ /* 0x0002a20000000800 */
[----:B------:R-:W-:Y:S02]  /*112e0*/  MOV R25, 0x40000040 ;  /* 0x4000004000197802 */ /* 0x000fe40000000f00 */
[----:B------:R-:W-:-:S02]  /*112f0*/  FSETP.GEU.AND P3, PT, R26, -126, PT ;  /* 0xc2fc00001a00780b */ /* 0x000fc40003f6e000 */
[----:B------:R-:W-:Y:S02]  /*11300*/  R2UR UR6, R24 ;  /* 0x00000000180672ca */ /* 0x000fe400000e0000 */
[----:B------:R-:W-:Y:S02]  /*11310*/  R2UR UR7, R25 ;  /* 0x00000000190772ca */ /* 0x000fe400000e0000 */
[----:B------:R-:W-:Y:S01]  /*11320*/  F2FP.F16.F32.PACK_AB R24, R87, R86 ;  /* 0x000000565718723e */ /* 0x000fe200000000ff */
[----:B-1----:R-:W-:Y:S01]  /*11330*/  FFMA R94, R96, UR14, -R21 ;  /* 0x0000000e605e7c23 */ /* 0x002fe20008000815 */
[----:B------:R-:W-:Y:S01]  /*11340*/  F2FP.F16.F32.PACK_AB R25, R89, R88 ;  /* 0x000000585919723e */ /* 0x000fe200000000ff */
[----:B------:R-:W-:Y:S01]  /*11350*/  FFMA R96, R98, UR14, -R20 ;  /* 0x0000000e62607c23 */ /* 0x000fe20008000814 */
[----:B------:R-:W-:Y:S01]  /*11360*/  FADD R86, R85, R86 ;  /* 0x0000005655567221 */ /* 0x000fe20000000000 */
[----:B------:R-:W-:Y:S02]  /*11370*/  FADD R88, R83, R88 ;  /* 0x0000005853587221 */ /* 0x000fe40000000000 */
[----:B------:R-:W-:Y:S01]  /*11380*/  @!P3 FMUL R26, R26, 0.5 ;  /* 0x3f0000001a1ab820 */ /* 0x000fe20000400000 */
[----:B--2---:R-:W-:Y:S01]  /*11390*/  @!P6 FMUL R93, R93, R93 ;  /* 0x0000005d5d5de220 */ /* 0x004fe20000400000 */
[----:B------:R-:W-:Y:S01]  /*113a0*/  FSETP.GEU.AND P6, PT, R95, -126, PT ;  /* 0xc2fc00005f00780b */ /* 0x000fe20003fce000 */
[----:B------:R-:W-:Y:S01]  /*113b0*/  FADD R86, R86, R87 ;  /* 0x0000005756567221 */ /* 0x000fe20000000000 */
[----:B------:R-:W1:Y:S01]  /*113c0*/  MUFU.EX2 R92, R26 ;  /* 0x0000001a005c7308 */ /* 0x000e620000000800 */
[----:B------:R-:W-:Y:S01]  /*113d0*/  FSETP.GEU.AND P5, PT, R96, -126, PT ;  /* 0xc2fc00006000780b */ /* 0x000fe20003fae000 */
[----:B------:R-:W-:Y:S01]  /*113e0*/  FADD R88, R88, R89 ;  /* 0x0000005958587221 */ /* 0x000fe20000000000 */
[----:B------:R-:W-:-:S03]  /*113f0*/  F2FP.F16.F32.PACK_AB R27, R90, R93 ;  /* 0x0000005d5a1b723e */ /* 0x000fc600000000ff */
[----:B------:R-:W-:-:S04]  /*11400*/  FADD R93, R88, R93 ;  /* 0x0000005d585d7221 */ /* 0x000fc80000000000 */
[----:B------:R-:W-:Y:S01]  /*11410*/  FADD R93, R93, R90 ;  /* 0x0000005a5d5d7221 */ /* 0x000fe20000000000 */
[----:B------:R-:W-:-:S03]  /*11420*/  @!P6 FMUL R95, R95, 0.5 ;  /* 0x3f0000005f5fe820 */ /* 0x000fc60000400000 */
[----:B------:R-:W-:Y:S01]  /*11430*/  @!P5 FMUL R96, R96, 0.5 ;  /* 0x3f0000006060d820 */ /* 0x000fe20000400000 */
[----:B-1----:R-:W-:Y:S01]  /*11440*/  @!P3 FMUL R92, R92, R92 ;  /* 0x0000005c5c5cb220 */ /* 0x002fe20000400000 */
[----:B------:R-:W-:Y:S01]  /*11450*/  FSETP.GEU.AND P3, PT, R94, -126, PT ;  /* 0xc2fc00005e00780b */ /* 0x000fe20003f6e000 */
[----:B------:R-:W1:Y:S03]  /*11460*/  MUFU.EX2 R95, R95 ;  /* 0x0000005f005f7308 */ /* 0x000e660000000800 */
[----:B------:R-:W-:Y:S01]  /*11470*/  F2FP.F16.F32.PACK_AB R26, R92, R91 ;  /* 0x0000005b5c1a723e */ /* 0x000fe200000000ff */
[----:B------:R-:W-:-:S03]  /*11480*/  FADD R91, R86, R91 ;  /* 0x0000005b565b7221 */ /* 0x000fc60000000000 */
[----:B------:R-:W-:Y:S01]  /*11490*/  WARPGROUP.ARRIVE ;  /* 0x00000000000079c5 */ /* 0x000fe20000000000 */
[----:B------:R-:W2:Y:S01]  /*114a0*/  MUFU.EX2 R96, R96 ;  /* 0x0000006000607308 */ /* 0x000ea20000000800 */
[----:B------:R-:W-:-:S03]  /*114b0*/  FADD R91, R91, R92 ;  /* 0x0000005c5b5b7221 */ /* 0x000fc60000000000 */
[----:B------:R-:W-:Y:S01]  /*114c0*/  @!P3 FMUL R94, R94, 0.5 ;  /* 0x3f0000005e5eb820 */ /* 0x000fe20000400000 */
[----:B------:R-:W-:Y:S01]  /*114d0*/  HGMMA.64x128x16.F32 R152, R24, gdesc[UR4].tnspB, R152, gsb0 ;  /* 0x41e0000418987df0 */ /* 0x000fe20008000898 */
[----:B-1----:R-:W-:-:S04]  /*114e0*/  @!P6 FMUL R95, R95, R95 ;  /* 0x0000005f5f5fe220 */ /* 0x002fc80000400000 */
[----:B------:R-:W1:Y:S01]  /*114f0*/  MUFU.EX2 R94, R94 ;  /* 0x0000005e005e7308 */ /* 0x000e620000000800 */
[----:B------:R-:W-:Y:S01]  /*11500*/  FSETP.GEU.AND P6, PT, R102, -126, PT ;  /* 0xc2fc00006600780b */ /* 0x000fe20003fce000 */
[----:B--2---:R-:W-:Y:S01]  /*11510*/  @!P5 FMUL R96, R96, R96 ;  /* 0x000000606060d220 */ /* 0x004fe20000400000 */
[----:B------:R-:W-:-:S11]  /*11520*/  FSETP.GEU.AND P5, PT, R103, -126, PT ;  /* 0xc2fc00006700780b */ /* 0x000fd60003fae000 */
[----:B------:R-:W-:Y:S01]  /*11530*/  @!P6 FMUL R102, R102, 0.5 ;  /* 0x3f0000006666e820 */ /* 0x000fe20000400000 */
[----:B-1----:R-:W-:-:S03]  /*11540*/  @!P3 FMUL R94, R94, R94 ;  /* 0x0000005e5e5eb220 */ /* 0x002fc60000400000 */
[----:B------:R1:W2:Y:S01]  /*11550*/  MUFU.EX2 R98, R102 ;  /* 0x0000006600627308 */ /* 0x0002a20000000800 */
[----:B------:R-:W-:Y:S01]  /*11560*/  @!P5 FMUL R103, R103, 0.5 ;  /* 0x3f0000006767d820 */ /* 0x000fe20000400000 */
[--C-:B-1----:R-:W-:Y:S01]  /*11570*/  FFMA R102, R105, UR14, -R21.reuse ;  /* 0x0000000e69667c23 */ /* 0x102fe20008000815 */
[----:B------:R-:W-:-:S05]  /*11580*/  FFMA R105, R108, UR14, -R21 ;  /* 0x0000000e6c697c23 */ /* 0x000fca0008000815 */
[----:B------:R-:W-:Y:S01]  /*11590*/  FSETP.GEU.AND P4, PT, R105, -126, PT ;  /* 0xc2fc00006900780b */ /* 0x000fe20003f8e000 */
[----:B--2---:R-:W-:Y:S01]  /*115a0*/  @!P6 FMUL R98, R98, R98 ;  /* 0x000000626262e220 */ /* 0x004fe20000400000 */
[----:B------:R-:W-:-:S11]  /*115b0*/  FSETP.GEU.AND P6, PT, R102, -126, PT ;  /* 0xc2fc00006600780b */ /* 0x000fd60003fce000 */
[----:B------:R-:W-:Y:S02]  /*115c0*/  @!P4 FMUL R105, R105, 0.5 ;  /* 0x3f0000006969c820 */ /* 0x000fe40000400000 */
[----:B------:R-:W-:-:S04]  /*115d0*/  @!P6 FMUL R102, R102, 0.5 ;  /* 0x3f0000006666e820 */ /* 0x000fc80000400000 */
[----:B------:R-:W1:Y:S08]  /*115e0*/  MUFU.EX2 R105, R105 ;  /* 0x0000006900697308 */ /* 0x000e700000000800 */
[----:B------:R-:W2:Y:S01]  /*115f0*/  MUFU.EX2 R102, R102 ;  /* 0x0000006600667308 */ /* 0x000ea20000000800 */
[----:B-1----:R-:W-:Y:S01]  /*11600*/  @!P4 FMUL R105, R105, R105 ;  /* 0x000000696969c220 */ /* 0x002fe20000400000 */
[----:B--2---:R-:W-:Y:S01]  /*11610*/  @!P6 FMUL R102, R102, R102 ;  /* 0x000000666666e220 */ /* 0x004fe20000400000 */
[----:B------:R-:W-:-:S13]  /*11620*/  FSETP.GEU.AND P6, PT, R110, -126, PT ;  /* 0xc2fc00006e00780b */ /* 0x000fda0003fce000 */
[----:B------:R-:W-:Y:S01]  /*11630*/  @!P6 FMUL R110, R110, 0.5 ;  /* 0x3f0000006e6ee820 */ /* 0x000fe20000400000 */
[----:B------:R-:W-:Y:S02]  /*11640*/  WARPGROUP.DEPBAR.LE gsb0, 0x0 ;  /* 0x00008000000079c5 */ /* 0x000fe40000010000 */
[----:B------:R-:W-:Y:S01]  /*11650*/  FFMA R26, R101, UR14, -R21 ;  /* 0x0000000e651a7c23 */ /* 0x000fe20008000815 */
[----:B------:R-:W-:Y:S01]  /*11660*/  VIADD R24, R222, 0x480 ;  /* 0x00000480de187836 */ /* 0x000fe20000000000 */
[----:B------:R1:W2:Y:S01]  /*11670*/  MUFU.EX2 R101, R103 ;  /* 0x0000006700657308 */ /* 0x0002a20000000800 */
[----:B------:R-:W-:Y:S02]  /*11680*/  MOV R25, 0x40000040 ;  /* 0x4000004000197802 */ /* 0x000fe40000000f00 */
[----:B------:R-:W-:Y:S02]  /*11690*/  FSETP.GEU.AND P3, PT, R26, -126, PT ;  /* 0xc2fc00001a00780b */ /* 0x000fe40003f6e000 */
[----:B------:R-:W-:-:S02]  /*116a0*/  R2UR UR6, R24 ;  /* 0x00000000180672ca */ /* 0x000fc400000e0000 */
        /* <DEDUP_REMOVED lines=19> */
[----:B------:R-:W2:Y:S01]  /*117e0*/  MUFU.EX2 R223, R106 ;  /* 0x0000006a00df7308 */ /* 0x000ea20000000800 */
[----:B-1----:R-:W-:Y:S01]  /*117f0*/  @!P3 FMUL R99, R99, R99 ;  /* 0x000000636363b220 */ /* 0x002fe20000400000 */
[----:B------:R-:W-:-:S04]  /*11800*/  FSETP.GEU.AND P3, PT, R103, -126, PT ;  /* 0xc2fc00006700780b */ /* 0x000fc80003f6e000 */
[----:B------:R-:W-:Y:S02]  /*11810*/  F2FP.F16.F32.PACK_AB R26, R99, R100 ;  /* 0x00000064631a723e */ /* 0x000fe400000000ff */
[----:B------:R-:W1:Y:S01]  /*11820*/  MUFU.EX2 R104, R104 ;  /* 0x0000006800687308 */ /* 0x000e620000000800 */
[----:B------:R-:W-:Y:S01]  /*11830*/  FADD R100, R95, R100 ;  /* 0x000000645f647221 */ /* 0x000fe20000000000 */
[----:B------:R-:W-:-:S03]  /*11840*/  WARPGROUP.ARRIVE ;  /* 0x00000000000079c5 */ /* 0x000fc60000000000 */
[----:B------:R-:W-:Y:S02]  /*11850*/  FADD R100, R100, R99 ;  /* 0x0000006364647221 */ /* 0x000fe40000000000 */
[----:B------:R-:W-:Y:S01]  /*11860*/  @!P3 FMUL R103, R103, 0.5 ;  /* 0x3f0000006767b820 */ /* 0x000fe20000400000 */
[----:B------:R-:W-:Y:S01]  /*11870*/  HGMMA.64x128x16.F32 R152, R24, gdesc[UR4].tnspB, R152, gsb0 ;  /* 0x41e0000418987df0 */ /* 0x000fe20008000898 */
[----:B--2---:R-:W-:Y:S01]  /*11880*/  @!P5 FMUL R223, R223, R223 ;  /* 0x000000dfdfdfd220 */ /* 0x004fe20000400000 */
[----:B------:R-:W-:Y:S01]  /*11890*/  FSETP.GEU.AND P5, PT, R111, -126, PT ;  /* 0xc2fc00006f00780b */ /* 0x000fe20003fae000 */
[----:B------:R2:W3:Y:S01]  /*118a0*/  MUFU.EX2 R106, R110 ;  /* 0x0000006e006a7308 */ /* 0x0004e20000000800 */
[----:B-1----:R-:W-:-:S07]  /*118b0*/  @!P2 FMUL R104, R104, R104 ;  /* 0x000000686868a220 */ /* 0x002fce0000400000 */
[----:B------:R-:W1:Y:S01]  /*118c0*/  MUFU.EX2 R103, R103 ;  /* 0x0000006700677308 */ /* 0x000e620000000800 */
[--C-:B--2---:R-:W-:Y:S01]  /*118d0*/  FFMA R110, R113, UR14, -R21.reuse ;  /* 0x0000000e716e7c23 */ /* 0x104fe20008000815 */
[----:B------:R-:W-:Y:S02]  /*118e0*/  FFMA R113, R116, UR14, -R21 ;  /* 0x0000000e74717c23 */ /* 0x000fe40008000815 */
[----:B------:R-:W-:-:S03]  /*118f0*/  @!P5 FMUL R111, R111, 0.5 ;  /* 0x3f0000006f6fd820 */ /* 0x000fc60000400000 */
[----:B------:R-:W-:Y:S01]  /*11900*/  FSETP.GEU.AND P4, PT, R113, -126, PT ;  /* 0xc2fc00007100780b */ /* 0x000fe20003f8e000 */
[----:B------:R2:W4:Y:S01]  /*11910*/  MUFU.EX2 R107, R111 ;  /* 0x0000006f006b7308 */ /* 0x0005220000000800 */
[----:B---3--:R-:W-:Y:S01]  /*11920*/  @!P6 FMUL R106, R106, R106 ;  /* 0x0000006a6a6ae220 */ /* 0x008fe20000400000 */
[----:B------:R-:W-:Y:S01]  /*11930*/  FSETP.GEU.AND P6, PT, R110, -126, PT ;  /* 0xc2fc00006e00780b */ /* 0x000fe20003fce000 */
[----:B-1----:R-:W-:Y:S01]  /*11940*/  @!P3 FMUL R103, R103, R103 ;  /* 0x000000676767b220 */ /* 0x002fe20000400000 */
[----:B------:R-:W-:Y:S01]  /*11950*/  FSETP.GEU.AND P3, PT, R109, -126, PT ;  /* 0xc2fc00006d00780b */ /* 0x000fe20003f6e000 */
[----:B--2---:R-:W-:-:S07]  /*11960*/  FFMA R111, R114, UR14, -R20 ;  /* 0x0000000e726f7c23 */ /* 0x004fce0008000814 */
[----:B------:R-:W-:-:S03]  /*11970*/  @!P4 FMUL R113, R113, 0.5 ;  /* 0x3f0000007171c820 */ /* 0x000fc60000400000 */
[----:B------:R-:W-:Y:S01]  /*11980*/  @!P6 FMUL R110, R110, 0.5 ;  /* 0x3f0000006e6ee820 */ /* 0x000fe20000400000 */
[----:B----4-:R-:W-:Y:S01]  /*11990*/  @!P5 FMUL R107, R107, R107 ;  /* 0x0000006b6b6bd220 */ /* 0x010fe20000400000 */
[----:B------:R-:W-:Y:S01]  /*119a0*/  FSETP.GEU.AND P5, PT, R111, -126, PT ;  /* 0xc2fc00006f00780b */ /* 0x000fe20003fae000 */
[----:B------:R-:W1:Y:S01]  /*119b0*/  MUFU.EX2 R113, R113 ;  /* 0x0000007100717308 */ /* 0x000e620000000800 */
[----:B------:R-:W-:-:S07]  /*119c0*/  @!P3 FMUL R109, R109, 0.5 ;  /* 0x3f0000006d6db820 */ /* 0x000fce0000400000 */
[----:B------:R2:W3:Y:S04]  /*119d0*/  MUFU.EX2 R108, R109 ;  /* 0x0000006d006c7308 */ /* 0x0004e80000000800 */
[----:B------:R-:W-:-:S04]  /*119e0*/  @!P5 FMUL R111, R111, 0.5 ;  /* 0x3f0000006f6fd820 */ /* 0x000fc80000400000 */
[----:B------:R-:W4:Y:S01]  /*119f0*/  MUFU.EX2 R110, R110 ;  /* 0x0000006e006e7308 */ /* 0x000f220000000800 */
[----:B--2---:R-:W-:Y:S01]  /*11a00*/  FFMA R109, R112, UR14, -R21 ;  /* 0x0000000e706d7c23 */ /* 0x004fe20008000815 */
[----:B------:R-:W-:Y:S01]  /*11a10*/  FFMA R112, R115, UR14, -R20 ;  /* 0x0000000e73707c23 */ /* 0x000fe20008000814 */
[----:B-1----:R-:W-:-:S04]  /*11a20*/  @!P4 FMUL R113, R113, R113 ;  /* 0x000000717171c220 */ /* 0x002fc80000400000 */
[----:B------:R-:W-:Y:S01]  /*11a30*/  FSETP.GEU.AND P2, PT, R112, -126, PT ;  /* 0xc2fc00007000780b */ /* 0x000fe20003f4e000 */
[----:B------:R-:W1:Y:S01]  /*11a40*/  MUFU.EX2 R111, R111 ;  /* 0x0000006f006f7308 */ /* 0x000e620000000800 */
[----:B---3--:R-:W-:Y:S01]  /*11a50*/  @!P3 FMUL R108, R108, R108 ;  /* 0x0000006c6c6cb220 */ /* 0x008fe20000400000 */
[----:B------:R-:W-:Y:S01]  /*11a60*/  FSETP.GEU.AND P3, PT, R109, -126, PT ;  /* 0xc2fc00006d00780b */ /* 0x000fe20003f6e000 */
[----:B----4-:R-:W-:Y:S01]  /*11a70*/  @!P6 FMUL R110, R110, R110 ;  /* 0x0000006e6e6ee220 */ /* 0x010fe20000400000 */
[----:B------:R-:W-:-:S08]  /*11a80*/  FSETP.GEU.AND P6, PT, R118, -126, PT ;  /* 0xc2fc00007600780b */ /* 0x000fd00003fce000 */
[----:B------:R-:W-:-:S03]  /*11a90*/  @!P2 FMUL R112, R112, 0.5 ;  /* 0x3f0000007070a820 */ /* 0x000fc60000400000 */
[----:B------:R-:W-:Y:S01]  /*11aa0*/  @!P3 FMUL R109, R109, 0.5 ;  /* 0x3f0000006d6db820 */ /* 0x000fe20000400000 */
[----:B-1----:R-:W-:Y:S01]  /*11ab0*/  @!P5 FMUL R111, R111, R111 ;  /* 0x0000006f6f6fd220 */ /* 0x002fe20000400000 */
[----:B------:R-:W-:Y:S01]  /*11ac0*/  FSETP.GEU.AND P5, PT, R119, -126, PT ;  /* 0xc2fc00007700780b */ /* 0x000fe20003fae000 */
[----:B------:R-:W1:Y:S01]  /*11ad0*/  MUFU.EX2 R112, R112 ;  /* 0x0000007000707308 */ /* 0x000e620000000800 */
[----:B------:R-:W-:-:S07]  /*11ae0*/  @!P6 FMUL R118, R118, 0.5 ;  /* 0x3f0000007676e820 */ /* 0x000fce0000400000 */
[----:B------:R-:W2:Y:S04]  /*11af0*/  MUFU.EX2 R109, R109 ;  /* 0x0000006d006d7308 */ /* 0x000ea80000000800 */
[----:B------:R-:W-:-:S04]  /*11b00*/  @!P5 FMUL R119, R119, 0.5 ;  /* 0x3f0000007777d820 */ /* 0x000fc80000400000 */
[----:B------:R3:W4:Y:S01]  /*11b10*/  MUFU.EX2 R114, R118 ;  /* 0x0000007600727308 */ /* 0x0007220000000800 */
[----:B-1----:R-:W-:-:S07]  /*11b20*/  @!P2 FMUL R112, R112, R112 ;  /* 0x000000707070a220 */ /* 0x002fce0000400000 */
[----:B------:R1:W5:Y:S01]  /*11b30*/  MUFU.EX2 R115, R119 ;  /* 0x0000007700737308 */ /* 0x0003620000000800 */
[----:B--2---:R-:W-:Y:S01]  /*11b40*/  @!P3 FMUL R109, R109, R109 ;  /* 0x0000006d6d6db220 */ /* 0x004fe20000400000 */
[----:B------:R-:W-:Y:S01]  /*11b50*/  FSETP.GEU.AND P3, PT, R117, -126, PT ;  /* 0xc2fc00007500780b */ /* 0x000fe20003f6e000 */
[--C-:B---3--:R-:W-:Y:S01]  /*11b60*/  FFMA R118, R121, UR14, -R21.reuse ;  /* 0x0000000e79767c23 */ /* 0x108fe20008000815 */
[----:B------:R-:W-:Y:S01]  /*11b70*/  FFMA R121, R124, UR14, -R21 ;  /* 0x0000000e7c797c23 */ /* 0x000fe20008000815 */
[----:B----4-:R-:W-:Y:S01]  /*11b80*/  @!P6 FMUL R114, R114, R114 ;  /* 0x000000727272e220 */ /* 0x010fe20000400000 */
[----:B-1----:R-:W-:Y:S02]  /*11b90*/  FFMA R119, R122, UR14, -R20 ;  /* 0x0000000e7a777c23 */ /* 0x002fe40008000814 */
[----:B------:R-:W-:Y:S02]  /*11ba0*/  FSETP.GEU.AND P6, PT, R118, -126, PT ;  /* 0xc2fc00007600780b */ /* 0x000fe40003fce000 */
[----:B------:R-:W-:-:S05]  /*11bb0*/  FSETP.GEU.AND P4, PT, R121, -126, PT ;  /* 0xc2fc00007900780b */ /* 0x000fca0003f8e000 */
[----:B------:R-:W-:Y:S01]  /*11bc0*/  @!P3 FMUL R117, R117, 0.5 ;  /* 0x3f0000007575b820 */ /* 0x000fe20000400000 */
[----:B-----5:R-:W-:Y:S01]  /*11bd0*/  @!P5 FMUL R115, R115, R115 ;  /* 0x000000737373d220 */ /* 0x020fe20000400000 */
[----:B------:R-:W-:Y:S02]  /*11be0*/  FSETP.GEU.AND P5, PT, R119, -126, PT ;  /* 0xc2fc00007700780b */ /* 0x000fe40003fae000 */
[----:B------:R1:W2:Y:S02]  /*11bf0*/  MUFU.EX2 R116, R117 ;  /* 0x0000007500747308 */ /* 0x0002a40000000800 */
[----:B------:R-:W-:Y:S02]  /*11c00*/  @!P6 FMUL R118, R118, 0.5 ;  /* 0x3f0000007676e820 */ /* 0x000fe40000400000 */
[----:B------:R-:W-:Y:S01]  /*11c10*/  @!P4 FMUL R121, R121, 0.5 ;  /* 0x3f0000007979c820 */ /* 0x000fe20000400000 */
[----:B-1----:R-:W-:Y:S01]  /*11c20*/  FFMA R117, R120, UR14, -R21 ;  /* 0x0000000e78757c23 */ /* 0x002fe20008000815 */
[----:B------:R-:W-:-:S02]  /*11c30*/  FFMA R120, R123, UR14, -R20 ;  /* 0x0000000e7b787c23 */ /* 0x000fc40008000814 */
[----:B------:R-:W1:Y:S03]  /*11c40*/  MUFU.EX2 R118, R118 ;  /* 0x0000007600767308 */ /* 0x000e660000000800 */
[----:B------:R-:W-:Y:S01]  /*11c50*/  @!P5 FMUL R119, R119, 0.5 ;  /* 0x3f0000007777d820 */ /* 0x000fe20000400000 */
[----:B------:R-:W-:Y:S01]  /*11c60*/  FSETP.GEU.AND P2, PT, R120, -126, PT ;  /* 0xc2fc00007800780b */ /* 0x000fe20003f4e000 */
[----:B--2---:R-:W-:Y:S01]  /*11c70*/  @!P3 FMUL R116, R116, R116 ;  /* 0x000000747474b220 */ /* 0x004fe20000400000 */
[----:B------:R-:W-:Y:S02]  /*11c80*/  WARPGROUP.DEPBAR.LE gsb0, 0x0 ;  /* 0x00008000000079c5 */ /* 0x000fe40000010000 */
[----:B------:R-:W-:Y:S01]  /*11c90*/  IADD3 R24, R222, 0x500, RZ ;  /* 0x00000500de187810 */ /* 0x000fe20007ffe0ff */
[----:B------:R-:W2:Y:S01]  /*11ca0*/  MUFU.EX2 R119, R119 ;  /* 0x0000007700777308 */ /* 0x000ea20000000800 */
[----:B------:R-:W-:-:S02]  /*11cb0*/  MOV R25, 0x40000040 ;  /* 0x4000004000197802 */ /* 0x000fc40000000f00 */
[----:B------:R-:W-:Y:S02]  /*11cc0*/  R2UR UR6, R24 ;  /* 0x00000000180672ca */ /* 0x000fe400000e0000 */
[----:B------:R-:W-:Y:S02]  /*11cd0*/  R2UR UR7, R25 ;  /* 0x00000000190772ca */ /* 0x000fe400000e0000 */
[----:B------:R-:W-:Y:S01]  /*11ce0*/  F2FP.F16.F32.PACK_AB R24, R102, R103 ;  /* 0x000000676618723e */ /* 0x000fe200000000ff */
[----:B-1----:R-:W-:Y:S01]  /*11cf0*/  @!P6 FMUL R118, R118, R118 ;  /* 0x000000767676e220 */ /* 0x002fe20000400000 */
[----:B------:R-:W-:Y:S01]  /*11d00*/  F2FP.F16.F32.PACK_AB R25, R104, R223 ;  /* 0x000000df6819723e */ /* 0x000fe200000000ff */
[----:B------:R-:W-:Y:S01]  /*11d10*/  @!P2 FMUL R120, R120, 0.5 ;  /* 0x3f0000007878a820 */ /* 0x000fe20000400000 */
[----:B------:R-:W-:Y:S01]  /*11d20*/  F2FP.F16.F32.PACK_AB R26, R108, R105 ;  /* 0x000000696c1a723e */ /* 0x000fe200000000ff */
[----:B------:R-:W1:Y:S01]  /*11d30*/  MUFU.EX2 R121, R121 ;  /* 0x0000007900797308 */ /* 0x000e620000000800 */
[----:B------:R-:W-:Y:S01]  /*11d40*/  F2FP.F16.F32.PACK_AB R27, R107, R106 ;  /* 0x0000006a6b1b723e */ /* 0x000fe200000000ff */
[----:B------:R-:W-:Y:S01]  /*11d50*/  FADD R103, R100, R103 ;  /* 0x0000006764677221 */ /* 0x000fe20000000000 */
[----:B------:R-:W-:Y:S01]  /*11d60*/  FSETP.GEU.AND P3, PT, R117, -126, PT ;  /* 0xc2fc00007500780b */ /* 0x000fe20003f6e000 */
[----:B------:R-:W-:Y:S01]  /*11d70*/  FADD R223, R98, R223 ;  /* 0x000000df62df7221 */ /* 0x000fe20000000000 */
[----:B------:R-:W-:Y:S01]  /*11d80*/  WARPGROUP.ARRIVE ;  /* 0x00000000000079c5 */ /* 0x000fe20000000000 */
[----:B--2---:R-:W-:Y:S01]  /*11d90*/  @!P5 FMUL R119, R119, R119 ;  /* 0x000000777777d220 */ /* 0x004fe20000400000 */
[----:B------:R-:W-:Y:S01]  /*11da0*/  FSETP.GEU.AND P6, PT, R126, -126, PT ;  /* 0xc2fc00007e00780b */ /* 0x000fe20003fce000 */
[----:B------:R-:W2:Y:S01]  /*11db0*/  MUFU.EX2 R120, R120 ;  /* 0x0000007800787308 */ /* 0x000ea20000000800 */
[----:B------:R-:W-:Y:S01]  /*11dc0*/  FSETP.GEU.AND P5, PT, R127, -126, PT ;  /* 0xc2fc00007f00780b */ /* 0x000fe20003fae000 */
[----:B------:R-:W-:Y:S01]  /*11dd0*/  FADD R102, R103, R102 ;  /* 0x0000006667667221 */ /* 0x000fe20000000000 */
[----:B------:R-:W-:Y:S01]  /*11de0*/  HGMMA.64x128x16.F32 R152, R24, gdesc[UR4].tnspB, R152, gsb0 ;  /* 0x41e0000418987df0 */ /* 0x000fe20008000898 */
[----:B------:R-:W-:-:S02]  /*11df0*/  FADD R223, R223, R104 ;  /* 0x00000068dfdf7221 */ /* 0x000fc40000000000 */
[----:B------:R-:W-:Y:S02]  /*11e00*/  FADD R105, R102, R105 ;  /* 0x0000006966697221 */ /* 0x000fe40000000000 */
[----:B------:R-:W-:Y:S01]  /*11e10*/  @!P3 FMUL R117, R117, 0.5 ;  /* 0x3f0000007575b820 */ /* 0x000fe20000400000 */
[----:B-1----:R-:W-:Y:S01]  /*11e20*/  @!P4 FMUL R121, R121, R121 ;  /* 0x000000797979c220 */ /* 0x002fe20000400000 */
[----:B------:R-:W-:Y:S01]  /*11e30*/  FADD R106, R223, R106 ;  /* 0x0000006adf6a7221 */ /* 0x000fe20000000000 */
[----:B------:R-:W-:Y:S01]  /*11e40*/  FADD R108, R105, R108 ;  /* 0x0000006c696c7221 */ /* 0x000fe20000000000 */
[----:B------:R-:W-:Y:S02]  /*11e50*/  @!P6 FMUL R126, R126, 0.5 ;  /* 0x3f0000007e7ee820 */ /* 0x000fe40000400000 */
[----:B------:R-:W1:Y:S01]  /*11e60*/  MUFU.EX2 R117, R117 ;  /* 0x0000007500757308 */ /* 0x000e620000000800 */
[----:B------:R-:W-:Y:S01]  /*11e70*/  @!P5 FMUL R127, R127, 0.5 ;  /* 0x3f0000007f7fd820 */ /* 0x000fe20000400000 */
[----:B------:R-:W-:Y:S01]  /*11e80*/  FADD R106, R106, R107 ;  /* 0x0000006b6a6a7221 */ /* 0x000fe20000000000 */
[----:B--2---:R-:W-:-:S05]  /*11e90*/  @!P2 FMUL R120, R120, R120 ;  /* 0x000000787878a220 */ /* 0x004fca0000400000 */
[----:B------:R2:W3:Y:S08]  /*11ea0*/  MUFU.EX2 R122, R126 ;  /* 0x0000007e007a7308 */ /* 0x0004f00000000800 */
[----:B------:R4:W5:Y:S01]  /*11eb0*/  MUFU.EX2 R123, R127 ;  /* 0x0000007f007b7308 */ /* 0x0009620000000800 */
[----:B-1----:R-:W-:Y:S01]  /*11ec0*/  @!P3 FMUL R117, R117, R117 ;  /* 0x000000757575b220 */ /* 0x002fe20000400000 */
[----:B------:R-:W-:Y:S01]  /*11ed0*/  FSETP.GEU.AND P3, PT, R125, -126, PT ;  /* 0xc2fc00007d00780b */ /* 0x000fe20003f6e000 */
[----:B--2---:R-:W-:Y:S01]  /*11ee0*/  FFMA R126, R129, UR14, -R21 ;  /* 0x0000000e817e7c23 */ /* 0x004fe20008000815 */
[--C-:B------:R-:W-:Y:S01]  /*11ef0*/  FFMA R129, R134, UR14, -R20.reuse ;  /* 0x0000000e86817c23 */ /* 0x100fe20008000814 */
[----:B---3--:R-:W-:Y:S01]  /*11f00*/  @!P6 FMUL R122, R122, R122 ;  /* 0x0000007a7a7ae220 */ /* 0x008fe20000400000 */
[----:B----4-:R-:W-:-:S02]  /*11f10*/  FFMA R127, R130, UR14, -R20 ;  /* 0x0000000e827f7c23 */ /* 0x010fc40008000814 */
[----:B------:R-:W-:Y:S01]  /*11f20*/  FSETP.GEU.AND P6, PT, R126, -126, PT ;  /* 0xc2fc00007e00780b */ /* 0x000fe20003fce000 */
[----:B------:R-:W-:-:S06]  /*11f30*/  FFMA R130, R133, UR14, -R21 ;  /* 0x0000000e85827c23 */ /* 0x000fcc0008000815 */
[----:B------:R-:W-:Y:S01]  /*11f40*/  @!P3 FMUL R125, R125, 0.5 ;  /* 0x3f0000007d7db820 */ /* 0x000fe20000400000 */
[----:B-----5:R-:W-:Y:S01]  /*11f50*/  @!P5 FMUL R123, R123, R123 ;  /* 0x0000007b7b7bd220 */ /* 0x020fe20000400000 */
[----:B------:R-:W-:Y:S02]  /*11f60*/  FSETP.GEU.AND P5, PT, R127, -126, PT ;  /* 0xc2fc00007f00780b */ /* 0x000fe40003fae000 */
[----:B------:R1:W2:Y:S02]  /*11f70*/  MUFU.EX2 R124, R125 ;  /* 0x0000007d007c7308 */ /* 0x0002a40000000800 */
[----:B------:R-:W-:Y:S01]  /*11f80*/  @!P6 FMUL R126, R126, 0.5 ;  /* 0x3f0000007e7ee820 */ /* 0x000fe20000400000 */
[----:B-1----:R-:W-:Y:S01]  /*11f90*/  FFMA R125, R128, UR14, -R21 ;  /* 0x0000000e807d7c23 */ /* 0x002fe20008000815 */
[----:B------:R-:W-:-:S04]  /*11fa0*/  FFMA R128, R131, UR14, -R20 ;  /* 0x0000000e83807c23 */ /* 0x000fc80008000814 */
[----:B------:R-:W1:Y:S03]  /*11fb0*/  MUFU.EX2 R126, R126 ;  /* 0x0000007e007e7308 */ /* 0x000e660000000800 */
[----:B------:R-:W-:Y:S01]  /*11fc0*/  @!P5 FMUL R127, R127, 0.5 ;  /* 0x3f0000007f7fd820 */ /* 0x000fe20000400000 */
[----:B------:R-:W-:Y:S01]  /*11fd0*/  FFMA R131, R132, UR14, -R21 ;  /* 0x0000000e84837c23 */ /* 0x000fe20008000815 */
[--C-:B------:R-:W-:Y:S01]  /*11fe0*/  FFMA R132, R135, UR14, -R20.reuse ;  /* 0x0000000e87847c23 */ /* 0x100fe20008000814 */
[----:B------:R-:W-:Y:S01]  /*11ff0*/  FSETP.GEU.AND P2, PT, R128, -126, PT ;  /* 0xc2fc00008000780b */ /* 0x000fe20003f4e000 */
[----:B------:R-:W-:Y:S01]  /*12000*/  FFMA R20, R151, UR14, -R20 ;  /* 0x0000000e97147c23 */ /* 0x000fe20008000814 */
[----:B--2---:R-:W-:Y:S01]  /*12010*/  @!P3 FMUL R124, R124, R124 ;  /* 0x0000007c7c7cb220 */ /* 0x004fe20000400000 */
[----:B------:R-:W-:Y:S01]  /*12020*/  FSETP.GEU.AND P3, PT, R125, -126, PT ;  /* 0xc2fc00007d00780b */ /* 0x000fe20003f6e000 */
[----:B------:R-:W2:Y:S01]  /*12030*/  MUFU.EX2 R127, R127 ;  /* 0x0000007f007f7308 */ /* 0x000ea20000000800 */
[----:B------:R-:W-:Y:S01]  /*12040*/  FSETP.GEU.AND P4, PT, R131, -126, PT ;  /* 0xc2fc00008300780b */ /* 0x000fe20003f8e000 */
[----:B-1----:R-:W-:Y:S01]  /*12050*/  @!P6 FMUL R126, R126, R126 ;  /* 0x0000007e7e7ee220 */ /* 0x002fe20000400000 */
[----:B------:R-:W-:-:S06]  /*12060*/  FSETP.GEU.AND P6, PT, R129, -126, PT ;  /* 0xc2fc00008100780b */ /* 0x000fcc0003fce000 */
[----:B------:R-:W-:-:S03]  /*12070*/  @!P2 FMUL R128, R128, 0.5 ;  /* 0x3f0000008080a820 */ /* 0x000fc60000400000 */
[----:B------:R-:W-:Y:S02]  /*12080*/  @!P3 FMUL R125, R125, 0.5 ;  /* 0x3f0000007d7db820 */ /* 0x000fe40000400000 */
[----:B------:R-:W-:Y:S01]  /*12090*/  @!P4 FMUL R131, R131, 0.5 ;  /* 0x3f0000008383c820 */ /* 0x000fe20000400000 */
[----:B--2---:R-:W-:-:S03]  /*120a0*/  @!P5 FMUL R127, R127, R127 ;  /* 0x0000007f7f7fd220 */ /* 0x004fc60000400000 */
[----:B------:R-:W1:Y:S01]  /*120b0*/  MUFU.EX2 R125, R125 ;  /* 0x0000007d007d7308 */ /* 0x000e620000000800 */
[----:B------:R-:W-:Y:S01]  /*120c0*/  FSETP.GEU.AND P5, PT, R132, -126, PT ;  /* 0xc2fc00008400780b */ /* 0x000fe20003fae000 */
[----:B------:R-:W-:-:S06]  /*120d0*/  @!P6 FMUL R129, R129, 0.5 ;  /* 0x3f0000008181e820 */ /* 0x000fcc0000400000 */
[----:B------:R-:W2:Y:S06]  /*120e0*/  MUFU.EX2 R128, R128 ;  /* 0x0000008000807308 */ /* 0x000eac0000000800 */
[----:B------:R-:W-:Y:S02]  /*120f0*/  @!P5 FMUL R132, R132, 0.5 ;  /* 0x3f0000008484d820 */ /* 0x000fe40000400000 */
        /* <DEDUP_REMOVED lines=21> */
[----:B------:R-:W-:Y:S01]  /*12250*/  FSETP.GEU.AND P3, PT, R22, -126, PT ;  /* 0xc2fc00001600780b */ /* 0x000fe20003f6e000 */
[----:B------:R-:W-:Y:S02]  /*12260*/  WARPGROUP.DEPBAR.LE gsb0, 0x0 ;  /* 0x00008000000079c5 */ /* 0x000fe40000010000 */
[----:B------:R-:W-:Y:S01]  /*12270*/  VIADD R24, R222, 0x580 ;  /* 0x00000580de187836 */ /* 0x000fe20000000000 */
[----:B------:R-:W-:Y:S01]  /*12280*/  MOV R25, 0x40000040 ;  /* 0x4000004000197802 */ /* 0x000fe20000000f00 */
[----:B------:R-:W-:Y:S01]  /*12290*/  @!P5 FMUL R28, R28, 0.5 ;  /* 0x3f0000001c1cd820 */ /* 0x000fe20000400000 */
[----:B------:R-:W-:Y:S01]  /*122a0*/  F2FP.F16.F32.PACK_AB R26, R116, R113 ;  /* 0x00000071741a723e */ /* 0x000fe200000000ff */
[----:B------:R-:W3:Y:S01]  /*122b0*/  MUFU.EX2 R23, R23 ;  /* 0x0000001700177308 */ /* 0x000ee20000000800 */
[----:B------:R-:W-:Y:S01]  /*122c0*/  R2UR UR6, R24 ;  /* 0x00000000180672ca */ /* 0x000fe200000e0000 */
[----:B-1----:R-:W-:Y:S01]  /*122d0*/  @!P2 FMUL R29, R29, R29 ;  /* 0x0000001d1d1da220 */ /* 0x002fe20000400000 */
[----:B------:R-:W-:-:S02]  /*122e0*/  R2UR UR7, R25 ;  /* 0x00000000190772ca */ /* 0x000fc400000e0000 */
[----:B------:R-:W-:Y:S01]  /*122f0*/  F2FP.F16.F32.PACK_AB R24, R110, R109 ;  /* 0x0000006d6e18723e */ /* 0x000fe200000000ff */
[----:B------:R-:W-:Y:S01]  /*12300*/  @!P3 FMUL R22, R22, 0.5 ;  /* 0x3f0000001616b820 */ /* 0x000fe20000400000 */
[----:B------:R-:W-:Y:S01]  /*12310*/  F2FP.F16.F32.PACK_AB R25, R112, R111 ;  /* 0x0000006f7019723e */ /* 0x000fe200000000ff */
[----:B------:R-:W1:Y:S01]  /*12320*/  MUFU.EX2 R28, R28 ;  /* 0x0000001c001c7308 */ /* 0x000e620000000800 */
[----:B------:R-:W-:Y:S01]  /*12330*/  F2FP.F16.F32.PACK_AB R27, R115, R114 ;  /* 0x00000072731b723e */ /* 0x000fe200000000ff */
[----:B--2---:R-:W-:Y:S01]  /*12340*/  @!P4 FMUL R30, R30, R30 ;  /* 0x0000001e1e1ec220 */ /* 0x004fe20000400000 */
[----:B------:R-:W-:Y:S01]  /*12350*/  FSETP.GEU.AND P2, PT, R147, -126, PT ;  /* 0xc2fc00009300780b */ /* 0x000fe20003f4e000 */
[----:B------:R-:W-:Y:S01]  /*12360*/  FADD R109, R108, R109 ;  /* 0x0000006d6c6d7221 */ /* 0x000fe20000000000 */
[----:B------:R-:W-:Y:S01]  /*12370*/  WARPGROUP.ARRIVE ;  /* 0x00000000000079c5 */ /* 0x000fe20000000000 */
[----:B------:R-:W-:Y:S01]  /*12380*/  FSETP.GEU.AND P4, PT, R148, -126, PT ;  /* 0xc2fc00009400780b */ /* 0x000fe20003f8e000 */
[----:B------:R-:W-:Y:S01]  /*12390*/  FADD R111, R106, R111 ;  /* 0x0000006f6a6f7221 */ /* 0x000fe20000000000 */
[----:B------:R-:W2:Y:S01]  /*123a0*/  MUFU.EX2 R22, R22 ;  /* 0x0000001600167308 */ /* 0x000ea20000000800 */
[----:B---3--:R-:W-:Y:S01]  /*123b0*/  @!P6 FMUL R23, R23, R23 ;  /* 0x000000171717e220 */ /* 0x008fe20000400000 */
[----:B------:R-:W-:Y:S01]  /*123c0*/  FSETP.GEU.AND P6, PT, R32, -126, PT ;  /* 0xc2fc00002000780b */ /* 0x000fe20003fce000 */
[----:B------:R-:W-:Y:S01]  /*123d0*/  HGMMA.64x128x16.F32 R152, R24, gdesc[UR4].tnspB, R152, gsb0 ;  /* 0x41e0000418987df0 */ /* 0x000fe20008000898 */
[----:B------:R-:W-:Y:S01]  /*123e0*/  FADD R110, R109, R110 ;  /* 0x0000006e6d6e7221 */ /* 0x000fe20000000000 */
[----:B------:R-:W-:-:S03]  /*123f0*/  FADD R111, R111, R112 ;  /* 0x000000706f6f7221 */ /* 0x000fc60000000000 */
[----:B------:R-:W-:Y:S01]  /*12400*/  @!P2 FMUL R147, R147, 0.5 ;  /* 0x3f0000009393a820 */ /* 0x000fe20000400000 */
[----:B-1----:R-:W-:Y:S01]  /*12410*/  @!P5 FMUL R28, R28, R28 ;  /* 0x0000001c1c1cd220 */ /* 0x002fe20000400000 */
[----:B------:R-:W-:Y:S01]  /*12420*/  FSETP.GEU.AND P5, PT, R33, -126, PT ;  /* 0xc2fc00002100780b */ /* 0x000fe20003fae000 */
[----:B------:R-:W-:Y:S01]  /*12430*/  @!P4 FMUL R148, R148, 0.5 ;  /* 0x3f0000009494c820 */ /* 0x000fe20000400000 */
[----:B------:R-:W-:Y:S01]  /*12440*/  FADD R113, R110, R113 ;  /* 0x000000716e717221 */ /* 0x000fe20000000000 */
[----:B------:R-:W-:Y:S01]  /*12450*/  FADD R114, R111, R114 ;  /* 0x000000726f727221 */ /* 0x000fe20000000000 */
[----:B------:R-:W1:Y:S01]  /*12460*/  MUFU.EX2 R147, R147 ;  /* 0x0000009300937308 */ /* 0x000e620000000800 */
[----:B------:R-:W-:Y:S01]  /*12470*/  @!P6 FMUL R32, R32, 0.5 ;  /* 0x3f0000002020e820 */ /* 0x000fe20000400000 */
[----:B------:R-:W-:Y:S01]  /*12480*/  FADD R116, R113, R116 ;  /* 0x0000007471747221 */ /* 0x000fe20000000000 */
[----:B--2---:R-:W-:Y:S01]  /*12490*/  @!P3 FMUL R22, R22, R22 ;  /* 0x000000161616b220 */ /* 0x004fe20000400000 */
[----:B------:R-:W-:Y:S01]  /*124a0*/  FSETP.GEU.AND P3, PT, R31, -126, PT ;  /* 0xc2fc00001f00780b */ /* 0x000fe20003f6e000 */
[----:B------:R-:W-:-:S03]  /*124b0*/  FADD R114, R114, R115 ;  /* 0x0000007372727221 */ /* 0x000fc60000000000 */
[----:B------:R-:W2:Y:S01]  /*124c0*/  MUFU.EX2 R32, R32 ;  /* 0x0000002000207308 */ /* 0x000ea20000000800 */
[----:B------:R-:W-:-:S07]  /*124d0*/  @!P5 FMUL R33, R33, 0.5 ;  /* 0x3f0000002121d820 */ /* 0x000fce0000400000 */
[----:B------:R-:W3:Y:S01]  /*124e0*/  MUFU.EX2 R33, R33 ;  /* 0x0000002100217308 */ /* 0x000ee20000000800 */
[----:B------:R-:W-:Y:S01]  /*124f0*/  @!P3 FMUL R31, R31, 0.5 ;  /* 0x3f0000001f1fb820 */ /* 0x000fe20000400000 */
[----:B-1----:R-:W-:Y:S01]  /*12500*/  @!P2 FMUL R147, R147, R147 ;  /* 0x000000939393a220 */ /* 0x002fe20000400000 */
[----:B------:R-:W-:-:S05]  /*12510*/  ISETP.NE.AND P2, PT, R6, 0x4, PT ;  /* 0x000000040600780c */ /* 0x000fca0003f45270 */
[----:B------:R-:W1:Y:S01]  /*12520*/  MUFU.EX2 R31, R31 ;  /* 0x0000001f001f7308 */ /* 0x000e620000000800 */
[----:B--2---:R-:W-:Y:S01]  /*12530*/  @!P6 FMUL R32, R32, R32 ;  /* 0x000000202020e220 */ /* 0x004fe20000400000 */
[----:B------:R-:W-:-:S06]  /*12540*/  FSETP.GEU.AND P6, PT, R145, -126, PT ;  /* 0xc2fc00009100780b */ /* 0x000fcc0003fce000 */
[----:B------:R-:W2:Y:S01]  /*12550*/  MUFU.EX2 R21, R148 ;  /* 0x0000009400157308 */ /* 0x000ea20000000800 */
[----:B---3--:R-:W-:Y:S01]  /*12560*/  @!P5 FMUL R33, R33, R33 ;  /* 0x000000212121d220 */ /* 0x008fe20000400000 */
[----:B------:R-:W-:-:S05]  /*12570*/  FSETP.GEU.AND P5, PT, R146, -126, PT ;  /* 0xc2fc00009200780b */ /* 0x000fca0003fae000 */
[----:B------:R-:W-:Y:S01]  /*12580*/  @!P6 FMUL R145, R145, 0.5 ;  /* 0x3f0000009191e820 */ /* 0x000fe20000400000 */
[----:B-1----:R-:W-:Y:S01]  /*12590*/  @!P3 FMUL R31, R31, R31 ;  /* 0x0000001f1f1fb220 */ /* 0x002fe20000400000 */
[----:B------:R-:W-:-:S04]  /*125a0*/  FSETP.GEU.AND P3, PT, R144, -126, PT ;  /* 0xc2fc00009000780b */ /* 0x000fc80003f6e000 */
[----:B------:R-:W1:Y:S02]  /*125b0*/  MUFU.EX2 R145, R145 ;  /* 0x0000009100917308 */ /* 0x000e640000000800 */
[----:B------:R-:W-:Y:S01]  /*125c0*/  @!P5 FMUL R146, R146, 0.5 ;  /* 0x3f0000009292d820 */ /* 0x000fe20000400000 */
[----:B--2---:R-:W-:-:S05]  /*125d0*/  @!P4 FMUL R21, R21, R21 ;  /* 0x000000151515c220 */ /* 0x004fca0000400000 */
[----:B------:R-:W2:Y:S01]  /*125e0*/  MUFU.EX2 R37, R146 ;  /* 0x0000009200257308 */ /* 0x000ea20000000800 */
[----:B------:R-:W-:-:S07]  /*125f0*/  @!P3 FMUL R144, R144, 0.5 ;  /* 0x3f0000009090b820 */ /* 0x000fce0000400000 */
[----:B------:R-:W3:Y:S01]  /*12600*/  MUFU.EX2 R35, R144 ;  /* 0x0000009000237308 */ /* 0x000ee20000000800 */
[----:B-1----:R-:W-:Y:S01]  /*12610*/  @!P6 FMUL R145, R145, R145 ;  /* 0x000000919191e220 */ /* 0x002fe20000400000 */
[----:B------:R-:W-:Y:S01]  /*12620*/  FSETP.GEU.AND P6, PT, R150, -126, PT ;  /* 0xc2fc00009600780b */ /* 0x000fe20003fce000 */
[----:B--2---:R-:W-:Y:S01]  /*12630*/  @!P5 FMUL R37, R37, R37 ;  /* 0x000000252525d220 */ /* 0x004fe20000400000 */
[----:B------:R-:W-:-:S11]  /*12640*/  FSETP.GEU.AND P5, PT, R20, -126, PT ;  /* 0xc2fc00001400780b */ /* 0x000fd60003fae000 */
[----:B------:R-:W-:Y:S01]  /*12650*/  @!P6 FMUL R150, R150, 0.5 ;  /* 0x3f0000009696e820 */ /* 0x000fe20000400000 */
[----:B---3--:R-:W-:Y:S01]  /*12660*/  @!P3 FMUL R35, R35, R35 ;  /* 0x000000232323b220 */ /* 0x008fe20000400000 */
[----:B------:R-:W-:Y:S02]  /*12670*/  FSETP.GEU.AND P3, PT, R149, -126, PT ;  /* 0xc2fc00009500780b */ /* 0x000fe40003f6e000 */
[----:B------:R-:W1:Y:S01]  /*12680*/  MUFU.EX2 R39, R150 ;  /* 0x0000009600277308 */ /* 0x000e620000000800 */
[----:B------:R-:W-:-:S07]  /*12690*/  @!P5 FMUL R20, R20, 0.5 ;  /* 0x3f0000001414d820 */ /* 0x000fce0000400000 */
[----:B------:R-:W2:Y:S03]  /*126a0*/  MUFU.EX2 R20, R20 ;  /* 0x0000001400147308 */ /* 0x000ea60000000800 */
[----:B------:R-:W-:Y:S01]  /*126b0*/  @!P3 FMUL R149, R149, 0.5 ;  /* 0x3f0000009595b820 */ /* 0x000fe20000400000 */
[----:B-1----:R-:W-:-:S05]  /*126c0*/  @!P6 FMUL R39, R39, R39 ;  /* 0x000000272727e220 */ /* 0x002fca0000400000 */
[----:B------:R-:W1:Y:S01]  /*126d0*/  MUFU.EX2 R149, R149 ;  /* 0x0000009500957308 */ /* 0x000e620000000800 */
[----:B--2---:R-:W-:Y:S01]  /*126e0*/  @!P5 FMUL R20, R20, R20 ;  /* 0x000000141414d220 */ /* 0x004fe20000400000 */
[----:B-1----:R-:W-:Y:S01]  /*126f0*/  @!P3 FMUL R149, R149, R149 ;  /* 0x000000959595b220 */ /* 0x002fe20000400000 */
[----:B------:R-:W-:Y:S02]  /*12700*/  WARPGROUP.DEPBAR.LE gsb0, 0x0 ;  /* 0x00008000000079c5 */ /* 0x000fe40000010000 */
[----:B------:R-:W-:Y:S02]  /*12710*/  IADD3 R24, R222, 0x600, RZ ;  /* 0x00000600de187810 */ /* 0x000fe40007ffe0ff */
[----:B------:R-:W-:Y:S02]  /*12720*/  MOV R25, 0x40000040 ;  /* 0x4000004000197802 */ /* 0x000fe40000000f00 */
[----:B------:R-:W-:Y:S02]  /*12730*/  R2UR UR6, R24 ;  /* 0x00000000180672ca */ /* 0x000fe400000e0000 */
[----:B------:R-:W-:-:S02]  /*12740*/  R2UR UR7, R25 ;  /* 0x00000000190772ca */ /* 0x000fc400000e0000 */
[----:B------:R-:W-:Y:S01]  /*12750*/  F2FP.F16.F32.PACK_AB R24, R118, R117 ;  /* 0x000000757618723e */ /* 0x000fe200000000ff */
[----:B------:R-:W-:Y:S01]  /*12760*/  FADD R117, R116, R117 ;  /* 0x0000007574757221 */ /* 0x000fe20000000000 */
[----:B------:R-:W-:Y:S01]  /*12770*/  F2FP.F16.F32.PACK_AB R25, R120, R119 ;  /* 0x000000777819723e */ /* 0x000fe200000000ff */
[----:B------:R-:W-:Y:S01]  /*12780*/  FADD R119, R114, R119 ;  /* 0x0000007772777221 */ /* 0x000fe20000000000 */
[----:B------:R-:W-:Y:S01]  /*12790*/  F2FP.F16.F32.PACK_AB R26, R124, R121 ;  /* 0x000000797c1a723e */ /* 0x000fe200000000ff */
[----:B------:R-:W-:Y:S01]  /*127a0*/  FADD R118, R117, R118 ;  /* 0x0000007675767221 */ /* 0x000fe20000000000 */
[----:B------:R-:W-:Y:S01]  /*127b0*/  F2FP.F16.F32.PACK_AB R27, R123, R122 ;  /* 0x0000007a7b1b723e */ /* 0x000fe200000000ff */
[----:B------:R-:W-:Y:S02]  /*127c0*/  FADD R119, R119, R120 ;  /* 0x0000007877777221 */ /* 0x000fe40000000000 */
[----:B------:R-:W-:Y:S01]  /*127d0*/  FADD R121, R118, R121 ;  /* 0x0000007976797221 */ /* 0x000fe20000000000 */
[----:B------:R-:W-:Y:S01]  /*127e0*/  WARPGROUP.ARRIVE ;  /* 0x00000000000079c5 */ /* 0x000fe20000000000 */
[----:B------:R-:W-:-:S02]  /*127f0*/  FADD R122, R119, R122 ;  /* 0x0000007a777a7221 */ /* 0x000fc40000000000 */
[----:B------:R-:W-:Y:S02]  /*12800*/  FADD R124, R121, R124 ;  /* 0x0000007c797c7221 */ /* 0x000fe40000000000 */
[----:B------:R-:W-:Y:S01]  /*12810*/  FADD R122, R122, R123 ;  /* 0x0000007b7a7a7221 */ /* 0x000fe20000000000 */
[----:B------:R-:W-:Y:S01]  /*12820*/  HGMMA.64x128x16.F32 R152, R24, gdesc[UR4].tnspB, R152, gsb0 ;  /* 0x41e0000418987df0 */ /* 0x000fe20008000898 */
[----:B------:R-:W-:Y:S02]  /*12830*/  R2UR UR6, R12 ;  /* 0x000000000c0672ca */ /* 0x000fe400000e0000 */
[----:B------:R-:W-:Y:S02]  /*12840*/  R2UR UR7, R13 ;  /* 0x000000000d0772ca */ /* 0x000fe400000e0000 */
[----:B------:R-:W-:Y:S02]  /*12850*/  IADD3 R12, R222, 0x700, RZ ;  /* 0x00000700de0c7810 */ /* 0x000fe40007ffe0ff */
[----:B------:R-:W-:Y:S01]  /*12860*/  MOV R13, 0x40000040 ;  /* 0x40000040000d7802 */ /* 0x000fe20000000f00 */
[----:B------:R-:W-:-:S02]  /*12870*/  WARPGROUP.DEPBAR.LE gsb0, 0x0 ;  /* 0x00008000000079c5 */ /* 0x000fc40000010000 */
        /* <DEDUP_REMOVED lines=14> */
[----:B------:R-:W-:Y:S01]  /*12960*/  R2UR UR6, R12 ;  /* 0x000000000c0672ca */ /* 0x000fe200000e0000 */
[----:B------:R-:W-:Y:S01]  /*12970*/  VIADD R12, R222, 0x780 ;  /* 0x00000780de0c7836 */ /* 0x000fe20000000000 */
[----:B------:R-:W-:Y:S02]  /*12980*/  R2UR UR7, R13 ;  /* 0x000000000d0772ca */ /* 0x000fe400000e0000 */
[----:B------:R-:W-:Y:S01]  /*12990*/  MOV R13, 0x40000040 ;  /* 0x40000040000d7802 */ /* 0x000fe20000000f00 */
        /* <DEDUP_REMOVED lines=8> */
[----:B------:R-:W-:-:S02]  /*12a20*/  FADD R29, R28, R29 ;  /* 0x0000001d1c1d7221 */ /* 0x000fc40000000000 */
[----:B------:R-:W-:Y:S01]  /*12a30*/  FADD R30, R23, R30 ;  /* 0x0000001e171e7221 */ /* 0x000fe20000000000 */
[----:B------:R-:W-:Y:S01]  /*12a40*/  WARPGROUP.ARRIVE ;  /* 0x00000000000079c5 */ /* 0x000fe20000000000 */
[----:B------:R-:W-:Y:S02]  /*12a50*/  FADD R32, R29, R32 ;  /* 0x000000201d207221 */ /* 0x000fe40000000000 */
[----:B------:R-:W-:Y:S02]  /*12a60*/  FADD R30, R30, R31 ;  /* 0x0000001f1e1e7221 */ /* 0x000fe40000000000 */
[----:B------:R-:W-:Y:S01]  /*12a70*/  FADD R32, R32, R33 ;  /* 0x0000002120207221 */ /* 0x000fe20000000000 */
[----:B------:R-:W-:Y:S01]  /*12a80*/  HGMMA.64x128x16.F32 R152, R24, gdesc[UR4].tnspB, R152, gsb0 ;  /* 0x41e0000418987df0 */ /* 0x000fe20008000898 */
[----:B------:R-:W-:Y:S01]  /*12a90*/  R2UR UR6, R12 ;  /* 0x000000000c0672ca */ /* 0x000fe200000e0000 */
[----:B------:R-:W-:Y:S01]  /*12aa0*/  FADD R30, R30, R35 ;  /* 0x000000231e1e7221 */ /* 0x000fe20000000000 */
[----:B------:R-:W-:Y:S01]  /*12ab0*/  R2UR UR7, R13 ;  /* 0x000000000d0772ca */ /* 0x000fe200000e0000 */
[----:B------:R-:W-:-:S02]  /*12ac0*/  FADD R32, R32, R37 ;  /* 0x0000002520207221 */ /* 0x000fc40000000000 */
[----:B------:R-:W-:Y:S02]  /*12ad0*/  FADD R30, R30, R145 ;  /* 0x000000911e1e7221 */ /* 0x000fe40000000000 */
[----:B------:R-:W-:Y:S02]  /*12ae0*/  FADD R32, R32, R147 ;  /* 0x0000009320207221 */ /* 0x000fe40000000000 */
[----:B------:R-:W-:Y:S02]  /*12af0*/  FADD R30, R30, R21 ;  /* 0x000000151e1e7221 */ /* 0x000fe40000000000 */
[----:B------:R-:W-:Y:S02]  /*12b00*/  FADD R32, R32, R39 ;  /* 0x0000002720207221 */ /* 0x000fe40000000000 */
[----:B------:R-:W-:Y:S02]  /*12b10*/  FADD R13, R30, R149 ;  /* 0x000000951e0d7221 */ /* 0x000fe40000000000 */
[----:B------:R-:W-:Y:S01]  /*12b20*/  FADD R12, R32, R20 ;  /* 0x00000014200c7221 */ /* 0x000fe20000000000 */
[----:B------:R-:W-:-:S02]  /*12b30*/  WARPGROUP.DEPBAR.LE gsb0, 0x0 ;  /* 0x00008000000079c5 */ /* 0x000fc40000010000 */
[----:B------:R-:W-:Y:S02]  /*12b40*/  F2FP.F16.F32.PACK_AB R24, R145, R35 ;  /* 0x000000239118723e */ /* 0x000fe400000000ff */
[----:B------:R-:W-:Y:S02]  /*12b50*/  F2FP.F16.F32.PACK_AB R25, R147, R37 ;  /* 0x000000259319723e */ /* 0x000fe400000000ff */
[----:B------:R-:W-:Y:S02]  /*12b60*/  F2FP.F16.F32.PACK_AB R26, R149, R21 ;  /* 0x00000015951a723e */ /* 0x000fe400000000ff */
[----:B------:R-:W-:-:S04]  /*12b70*/  F2FP.F16.F32.PACK_AB R27, R20, R39 ;  /* 0x00000027141b723e */ /* 0x000fc800000000ff */
[----:B------:R-:W-:-:S06]  /*12b80*/  WARPGROUP.ARRIVE ;  /* 0x00000000000079c5 */ /* 0x000fcc0000000000 */
[----:B------:R-:W-:Y:S03]  /*12b90*/  HGMMA.64x128x16.F32 R152, R24, gdesc[UR4].tnspB, R152, gsb0 ;  /* 0x41e0000418987df0 */ /* 0x000fe60008000898 */
[----:B------:R-:W-:Y:S02]  /*12ba0*/  WARPGROUP.DEPBAR.LE gsb0, 0x0 ;  /* 0x00008000000079c5 */ /* 0x000fe40000010000 */
[----:B------:R-:W-:-:S04]  /*12bb0*/  SEL R24, R6, RZ, P2 ;  /* 0x000000ff06187207 */ /* 0x000fc80001000000 */
[----:B------:R-:W-:-:S04]  /*12bc0*/  LEA R6, R24, R11, 0x3 ;  /* 0x0000000b18067211 */ /* 0x000fc800078e18ff */
[----:B------:R-:W-:-:S04]  /*12bd0*/  PRMT R6, RZ, 0x654, R6 ;  /* 0x00000654ff067816 */ /* 0x000fc80000000006 */
[----:B------:R1:W-:Y:S01]  /*12be0*/  SYNCS.ARRIVE.TRANS64.RED.A1T0 RZ, [R6+URZ], RZ ;  /* 0x000000ff06ff79a7 */ /* 0x0003e2000810043f */
[----:B------:R-:W-:Y:S05]  /*12bf0*/  @P1 BRA `(.L_x_45) ;  /* 0x0000000000b81947 */ /* 0x000fea0003800000 */
[----:B------:R-:W-:Y:S01]  /*12c00*/  ISETP.LT.OR P1, PT, R7, 0x1, !P0 ;  /* 0x000000010700780c */ /* 0x000fe20004721670 */
[----:B------:R-:W-:-:S12]  /*12c10*/  BSSY B0, `(.L_x_46) ;  /* 0x000002b000007945 */ /* 0x000fd80003800000 */
[----:B------:R-:W-:Y:S05]  /*12c20*/  @P1 BRA `(.L_x_47) ;  /* 0x0000000000a41947 */ /* 0x000fea0003800000 */
[----:B-1----:R-:W-:Y:S01]  /*12c30*/  IMAD R6, R5, 0x8, R2 ;  /* 0x0000000805067824 */ /* 0x002fe200078e0202 */
[----:B------:R-:W-:Y:S02]  /*12c40*/  SHF.L.U32 R21, R4, 0x1f, RZ ;  /* 0x0000001f04157819 */ /* 0x000fe400000006ff */
[----:B------:R-:W-:Y:S02]  /*12c50*/  ISETP.NE.AND P2, PT, R0, RZ, PT ;  /* 0x000000ff0000720c */ /* 0x000fe40003f45270 */
[----:B------:R-:W1:Y:S02]  /*12c60*/  SYNCS.PHASECHK.TRANS64.TRYWAIT P1, [R6+URZ+0x44020], R21 ;  /* 0x04402015060075a7 */ /* 0x000e64000802017f */
[----:B-1----:R-:W-:Y:S09]  /*12c70*/  @!P1 BRA `(.L_x_48) ;  /* 0x0000002000c89947 */ /* 0x002ff20003800000 */
.L_x_91:
[----:B------:R-:W-:Y:S05]  /*12c80*/  @P2 BRA `(.L_x_49) ;  /* 0x0000000000142947 */ /* 0x000fea0003800000 */
[----:B------:R-:W-:Y:S02]  /*12c90*/  ISETP.NE.AND P1, PT, R14, RZ, PT ;  /* 0x000000ff0e00720c */ /* 0x000fe40003f25270 */
[----:B-1----:R-:W-:-:S04]  /*12ca0*/  MOV R21, 0x10000 ;  /* 0x0001000000157802 */ /* 0x002fc80000000f00 */
[----:B------:R2:W-:Y:S07]  /*12cb0*/  SYNCS.ARRIVE.TRANS64 RZ, [R6+URZ+0x44000], R21 ;  /* 0x0440001506ff79a7 */ /* 0x0005ee000800003f */
[----:B------:R-:W-:Y:S05]  /*12cc0*/  @!P1 BRA `(.L_x_49) ;  /* 0x0000000000049947 */ /* 0x000fea0003800000 */
[----:B------:R-:W-:Y:S01]  /*12cd0*/  BPT.TRAP 0x1 ;  /* 0x000000040000795c */ /* 0x000fe20000300000 */
.L_x_49:
[C---:B------:R-:W-:Y:S01]  /*12ce0*/  LEA R20, R5.reuse, R2, 0x10 ;  /* 0x0000000205147211 */ /* 0x040fe200078e80ff */
        /* <DEDUP_REMOVED lines=15> */
[C---:B------:R-:W-:Y:S01]  /*12de0*/  ISETP.NE.AND P1, PT, R5.reuse, 0x4, PT ;  /* 0x000000040500780c */ /* 0x040fe20003f25270 */
[----:B------:R-:W-:Y:S01]  /*12df0*/  UIADD3 UR17, UR17, 0x44000, URZ ;  /* 0x0004400011117890 */ /* 0x000fe2000fffe03f */
[----:B------:R-:W-:Y:S01]  /*12e00*/  VIADD R8, R8, 0x1 ;  /* 0x0000000108087836 */ /* 0x000fe20000000000 */
[----:B------:R-:W-:Y:S01]  /*12e10*/  UIADD3 UR16, UR8, 0x4000, URZ ;  /* 0x0000400008107890 */ /* 0x000fe2000fffe03f */
[----:B-12---:R-:W-:Y:S01]  /*12e20*/  SEL R21, RZ, 0x1, P1 ;  /* 0x00000001ff157807 */ /* 0x006fe20000800000 */
[----:B------:R-:W-:Y:S01]  /*12e30*/  UIADD3 UR8, UR8, 0xc000, URZ ;  /* 0x0000c00008087890 */ /* 0x000fe2000fffe03f */
[----:B------:R-:W-:Y:S01]  /*12e40*/  SEL R5, R5, RZ, P1 ;  /* 0x000000ff05057207 */ /* 0x000fe20000800000 */
[----:B------:R-:W-:Y:S01]  /*12e50*/  UMOV UR13, UR37 ;  /* 0x00000025000d7c82 */ /* 0x000fe20008000000 */
[----:B------:R-:W-:Y:S01]  /*12e60*/  UMOV UR9, UR17 ;  /* 0x0000001100097c82 */ /* 0x000fe20008000000 */
[----:B------:R-:W-:Y:S01]  /*12e70*/  UMOV UR11, UR19 ;  /* 0x00000013000b7c82 */ /* 0x000fe20008000000 */
[----:B------:R-:W-:-:S02]  /*12e80*/  LOP3.LUT R4, R4, R21, RZ, 0x3c, !PT ;  /* 0x0000001504047212 */ /* 0x000fc400078e3cff */
[----:B------:R2:W-:Y:S02]  /*12e90*/  UTMALDG.4D [UR16], [UR6], desc[UR26] ;  /* 0x00001a10060075b4 */ /* 0x0005e40008019000 */
[----:B------:R2:W-:Y:S02]  /*12ea0*/  UTMALDG.4D [UR8], [UR6], desc[UR26] ;  /* 0x00001a08060075b4 */ /* 0x0005e40008019000 */
[----:B--2---:R-:W-:Y:S01]  /*12eb0*/  NOP ;  /* 0x0000000000007918 */ /* 0x004fe20000000000 */
.L_x_47:
[----:B------:R-:W-:Y:S05]  /*12ec0*/  BSYNC B0 ;  /* 0x0000000000007941 */ /* 0x000fea0003800000 */
.L_x_46:
[----:B------:R-:W-:-:S07]  /*12ed0*/  IADD3 R7, R7, -0x1, RZ ;  /* 0xffffffff07077810 */ /* 0x000fce0007ffe0ff */
.L_x_45:
[C---:B------:R-:W-:Y:S01]  /*12ee0*/  ISETP.GT.AND P3, PT, R17.reuse, 0x1, PT ;  /* 0x000000011100780c */ /* 0x040fe20003f64270 */
[----:B------:R-:W-:Y:S01]  /*12ef0*/  VIADD R17, R17, 0xffffffff ;  /* 0xffffffff11117836 */ /* 0x000fe20000000000 */
[----:B------:R-:W-:Y:S02]  /*12f00*/  IADD3 R15, R15, 0x1, RZ ;  /* 0x000000010f0f7810 */ /* 0x000fe40007ffe0ff */
[----:B-1----:R-:W-:Y:S02]  /*12f10*/  IADD3 R6, R24, 0x1, RZ ;  /* 0x0000000118067810 */ /* 0x002fe40007ffe0ff */
[----:B------:R-:W-:Y:S02]  /*12f20*/  ISETP.NE.AND P1, PT, R15, 0x4, PT ;  /* 0x000000040f00780c */ /* 0x000fe40003f25270 */
[----:B------:R-:W-:Y:S02]  /*12f30*/  ISETP.NE.AND P2, PT, R6, 0x4, PT ;  /* 0x000000040600780c */ /* 0x000fe40003f45270 */
[----:B------:R-:W-:-:S02]  /*12f40*/  SEL R20, RZ, 0x1, P1 ;  /* 0x00000001ff147807 */ /* 0x000fc40000800000 */
[----:B------:R-:W-:Y:S02]  /*12f50*/  IADD3 R10, R10, 0x100, RZ ;  /* 0x000001000a0a7810 */ /* 0x000fe40007ffe0ff */
[----:B------:R-:W-:Y:S02]  /*12f60*/  LOP3.LUT R3, R3, R20, RZ, 0x3c, !PT ;  /* 0x0000001403037212 */ /* 0x000fe400078e3cff */
[----:B------:R-:W-:Y:S02]  /*12f70*/  MOV R21, R19 ;  /* 0x0000001300157202 */ /* 0x000fe40000000f00 */
[----:B------:R-:W-:Y:S02]  /*12f80*/  MOV R20, R18 ;  /* 0x0000001200147202 */ /* 0x000fe40000000f00 */
[----:B------:R-:W-:Y:S02]  /*12f90*/  SEL R15, R15, RZ, P1 ;  /* 0x000000ff0f0f7207 */ /* 0x000fe40000800000 */
[----:B------:R-:W-:Y:S01]  /*12fa0*/  SEL R6, R6, RZ, P2 ;  /* 0x000000ff06067207 */ /* 0x000fe20001000000 */
[----:B------:R-:W-:Y:S06]  /*12fb0*/  @P3 BRA `(.L_x_50) ;  /* 0xffffff9800cc3947 */ /* 0x000fec000383ffff */
.L_x_37:
[----:B------:R-:W-:Y:S05]  /*12fc0*/  WARPSYNC.ALL ;  /* 0x0000000000007948 */ /* 0x000fea0003800000 */
[----:B------:R-:W1:Y:S01]  /*12fd0*/  SHFL.BFLY PT, R0, R13, 0x1, 0x1f ;  /* 0x0c201f000d007f89 */ /* 0x000e6200000e0000 */
[----:B------:R-:W-:Y:S01]  /*12fe0*/  BSSY B0, `(.L_x_51) ;  /* 0x0000023000007945 */ /* 0x000fe20003800000 */
[----:B------:R-:W-:Y:S01]  /*12ff0*/  IMAD.MOV.U32 R7, RZ, RZ, 0x7f800000 ;  /* 0x7f800000ff077424 */ /* 0x000fe200078e00ff */
[----:B------:R-:W-:Y:S01]  /*13000*/  MOV R8, 0x3f800000 ;  /* 0x3f80000000087802 */ /* 0x000fe20000000f00 */
[----:B------:R-:W2:Y:S01]  /*13010*/  SHFL.BFLY PT, R3, R12, 0x1, 0x1f ;  /* 0x0c201f000c037f89 */ /* 0x000ea200000e0000 */
[----:B------:R-:W-:-:S02]  /*13020*/  MOV R4, 0x3f800000 ;  /* 0x3f80000000047802 */ /* 0x000fc40000000f00 */
[----:B------:R-:W-:Y:S01]  /*13030*/  MOV R9, 0x7f800000 ;  /* 0x7f80000000097802 */ /* 0x000fe20000000f00 */
[----:B-1----:R-:W-:Y:S01]  /*13040*/  FADD R0, R0, R13 ;  /* 0x0000000d00007221 */ /* 0x002fe20000000000 */
[----:B--2---:R-:W-:-:S04]  /*13050*/  FADD R14, R3, R12 ;  /* 0x0000000c030e7221 */ /* 0x004fc80000000000 */
[----:B------:R-:W1:Y:S04]  /*13060*/  SHFL.BFLY PT, R5, R0, 0x2, 0x1f ;  /* 0x0c401f0000057f89 */ /* 0x000e6800000e0000 */
[----:B------:R-:W2:Y:S01]  /*13070*/  SHFL.BFLY PT, R15, R14, 0x2, 0x1f ;  /* 0x0c401f000e0f7f89 */ /* 0x000ea200000e0000 */
[C---:B-1----:R-:W-:Y:S01]  /*13080*/  FSETP.NE.AND P0, PT, R0.reuse, -R5, PT ;  /* 0x800000050000720b */ /* 0x042fe20003f05000 */
[----:B------:R-:W-:Y:S01]  /*13090*/  FADD R3, R0, R5 ;  /* 0x0000000500037221 */ /* 0x000fe20000000000 */
[----:B--2---:R-:W-:-:S11]  /*130a0*/  FADD R6, R14, R15 ;  /* 0x0000000f0e067221 */ /* 0x004fd60000000000 */
[----:B------:R-:W-:Y:S05]  /*130b0*/  @!P0 BRA `(.L_x_52) ;  /* 0x0000000000548947 */ /* 0x000fea0003800000 */
[----:B------:R-:W-:Y:S01]  /*130c0*/  VIADD R0, R3, 0x1800000 ;  /* 0x0180000003007836 */ /* 0x000fe20000000000 */
[----:B------:R-:W-:Y:S04]  /*130d0*/  BSSY B1, `(.L_x_53) ;  /* 0x000000c000017945 */ /* 0x000fe80003800000 */
[----:B------:R-:W-:-:S04]  /*130e0*/  LOP3.LUT R0, R0, 0x7f800000, RZ, 0xc0, !PT ;  /* 0x7f80000000007812 */ /* 0x000fc800078ec0ff */
[----:B------:R-:W-:-:S13]  /*130f0*/  ISETP.GT.U32.AND P0, PT, R0, 0x1ffffff, PT ;  /* 0x01ffffff0000780c */ /* 0x000fda0003f04070 */
[----:B------:R-:W-:Y:S05]  /*13100*/  @P0 BRA `(.L_x_54) ;  /* 0x0000000000100947 */ /* 0x000fea0003800000 */
[----:B------:R-:W-:-:S07]  /*13110*/  MOV R12, 0x13130 ;  /* 0x00013130000c7802 */ /* 0x000fce0000000f00 */
[----:B------:R-:W-:Y:S05]  /*13120*/  CALL.REL.NOINC `($__internal_0_$__cuda_sm20_rcp_rn_f32_slowpath) ;  /* 0x0000001c00b07944 */ /* 0x000fea0003c00000 */
[----:B------:R-:W-:Y:S01]  /*13130*/  MOV R4, R0 ;  /* 0x0000000000047202 */ /* 0x000fe20000000f00 */
[----:B------:R-:W-:Y:S06]  /*13140*/  BRA `(.L_x_55) ;  /* 0x0000000000107947 */ /* 0x000fec0003800000 */
.L_x_54:
[----:B------:R-:W1:Y:S02]  /*13150*/  MUFU.RCP R4, R3 ;  /* 0x0000000300047308 */ /* 0x000e640000001000 */
[----:B-1----:R-:W-:-:S04]  /*13160*/  FFMA R0, R3, R4, -1 ;  /* 0xbf80000003007423 */ /* 0x002fc80000000004 */
[----:B------:R-:W-:-:S04]  /*13170*/  FADD.FTZ R5, -R0, -RZ ;  /* 0x800000ff00057221 */ /* 0x000fc80000010100 */
[----:B------:R-:W-:-:S07]  /*13180*/  FFMA R4, R4, R5, R4 ;  /* 0x0000000504047223 */ /* 0x000fce0000000004 */
.L_x_55:
[----:B------:R-:W-:Y:S05]  /*13190*/  BSYNC B1 ;  /* 0x0000000000017941 */ /* 0x000fea0003800000 */
.L_x_53:
[----:B------:R-:W-:Y:S01]  /*131a0*/  FSETP.GEU.AND P0, PT, |R3|, 1.175494350822287508e-38, PT ;  /* 0x008000000300780b */ /* 0x000fe20003f0e200 */
[----:B------:R-:W-:-:S12]  /*131b0*/  ULDC UR6, c[0x0][0x600] ;  /* 0x0001800000067ab9 */ /* 0x000fd80000000800 */
[----:B------:R-:W-:-:S04]  /*131c0*/  @!P0 FMUL R3, R3, 16777216 ;  /* 0x4b80000003038820 */ /* 0x000fc80000400000 */
[----:B------:R-:W1:Y:S02]  /*131d0*/  MUFU.LG2 R0, R3 ;  /* 0x0000000300007308 */ /* 0x000e640000000c00 */
[----:B-1----:R-:W-:-:S04]  /*131e0*/  @!P0 FADD R0, R0, -24 ;  /* 0xc1c0000000008421 */ /* 0x002fc80000000000 */
[----:B------:R-:W-:-:S04]  /*131f0*/  FMUL R0, R0, 0.69314718246459960938 ;  /* 0x3f31721800007820 */ /* 0x000fc80000400000 */
[----:B------:R-:W-:-:S07]  /*13200*/  FFMA R9, R19, UR6, R0 ;  /* 0x0000000613097c23 */ /* 0x000fce0008000000 */
.L_x_52:
[----:B------:R-:W-:Y:S05]  /*13210*/  BSYNC B0 ;  /* 0x0000000000007941 */ /* 0x000fea0003800000 */
.L_x_51:
[----:B------:R-:W-:Y:S01]  /*13220*/  FSETP.NE.AND P0, PT, R14, -R15, PT ;  /* 0x8000000f0e00720b */ /* 0x000fe20003f05000 */
[----:B------:R-:W-:Y:S01]  /*13230*/  ULDC UR4, c[0x0][0x608] ;  /* 0x0001820000047ab9 */ /* 0x000fe20000000800 */
[----:B------:R-:W-:Y:S01]  /*13240*/  BSSY B0, `(.L_x_56) ;  /* 0x0000039000007945 */ /* 0x000fe20003800000 */
[----:B------:R-:W-:-:S04]  /*13250*/  FMUL R4, R4, UR4 ;  /* 0x0000000404047c20 */ /* 0x000fc80008400000 */
        /* <DEDUP_REMOVED lines=32> */
[----:B------:R-:W-:Y:S06]  /*13460*/  @!P0 BRA `(.L_x_57) ;  /* 0x0000000000588947 */ /* 0x000fec0003800000 */
[----:B------:R-:W-:Y:S01]  /*13470*/  IADD3 R0, R6, 0x1800000, RZ ;  /* 0x0180000006007810 */ /* 0x000fe20007ffe0ff */
[----:B------:R-:W-:Y:S03]  /*13480*/  BSSY B1, `(.L_x_58) ;  /* 0x000000d000017945 */ /* 0x000fe60003800000 */
[----:B------:R-:W-:-:S04]  /*13490*/  LOP3.LUT R0, R0, 0x7f800000, RZ, 0xc0, !PT ;  /* 0x7f80000000007812 */ /* 0x000fc800078ec0ff */
[----:B------:R-:W-:-:S13]  /*134a0*/  ISETP.GT.U32.AND P0, PT, R0, 0x1ffffff, PT ;  /* 0x01ffffff0000780c */ /* 0x000fda0003f04070 */
[----:B------:R-:W-:Y:S05]  /*134b0*/  @P0 BRA `(.L_x_59) ;  /* 0x0000000000140947 */ /* 0x000fea0003800000 */
[----:B------:R-:W-:Y:S02]  /*134c0*/  MOV R3, R6 ;  /* 0x0000000600037202 */ /* 0x000fe40000000f00 */
[----:B------:R-:W-:-:S07]  /*134d0*/  MOV R12, 0x134f0 ;  /* 0x000134f0000c7802 */ /* 0x000fce0000000f00 */
[----:B------:R-:W-:Y:S05]  /*134e0*/  CALL.REL.NOINC `($__internal_0_$__cuda_sm20_rcp_rn_f32_slowpath) ;  /* 0x0000001800c07944 */ /* 0x000fea0003c00000 */
[----:B------:R-:W-:Y:S01]  /*134f0*/  IMAD.MOV.U32 R8, RZ, RZ, R0 ;  /* 0x000000ffff087224 */ /* 0x000fe200078e0000 */
[----:B------:R-:W-:Y:S06]  /*13500*/  BRA `(.L_x_60) ;  /* 0x0000000000107947 */ /* 0x000fec0003800000 */
.L_x_59:
[----:B------:R-:W1:Y:S02]  /*13510*/  MUFU.RCP R3, R6 ;  /* 0x0000000600037308 */ /* 0x000e640000001000 */
[----:B-1----:R-:W-:-:S04]  /*13520*/  FFMA R0, R6, R3, -1 ;  /* 0xbf80000006007423 */ /* 0x002fc80000000003 */
[----:B------:R-:W-:-:S04]  /*13530*/  FADD.FTZ R0, -R0, -RZ ;  /* 0x800000ff00007221 */ /* 0x000fc80000010100 */
[----:B------:R-:W-:-:S07]  /*13540*/  FFMA R8, R3, R0, R3 ;  /* 0x0000000003087223 */ /* 0x000fce0000000003 */
.L_x_60:
[----:B------:R-:W-:Y:S05]  /*13550*/  BSYNC B1 ;  /* 0x0000000000017941 */ /* 0x000fea0003800000 */
.L_x_58:
[----:B------:R-:W-:Y:S01]  /*13560*/  FSETP.GEU.AND P0, PT, |R6|, 1.175494350822287508e-38, PT ;  /* 0x008000000600780b */ /* 0x000fe20003f0e200 */
[----:B------:R-:W-:-:S12]  /*13570*/  ULDC UR4, c[0x0][0x600] ;  /* 0x0001800000047ab9 */ /* 0x000fd80000000800 */
[----:B------:R-:W-:-:S04]  /*13580*/  @!P0 FMUL R6, R6, 16777216 ;  /* 0x4b80000006068820 */ /* 0x000fc80000400000 */
[----:B------:R-:W1:Y:S02]  /*13590*/  MUFU.LG2 R0, R6 ;  /* 0x0000000600007308 */ /* 0x000e640000000c00 */
[----:B-1----:R-:W-:-:S04]  /*135a0*/  @!P0 FADD R0, R0, -24 ;  /* 0xc1c0000000008421 */ /* 0x002fc80000000000 */
[----:B------:R-:W-:-:S04]  /*135b0*/  FMUL R7, R0, 0.69314718246459960938 ;  /* 0x3f31721800077820 */ /* 0x000fc80000400000 */
[----:B------:R-:W-:-:S07]  /*135c0*/  FFMA R7, R18, UR4, R7 ;  /* 0x0000000412077c23 */ /* 0x000fce0008000007 */
.L_x_57:
[----:B------:R-:W-:Y:S05]  /*135d0*/  BSYNC B0 ;  /* 0x0000000000007941 */ /* 0x000fea0003800000 */
.L_x_56:
[C---:B------:R-:W-:Y:S01]  /*135e0*/  LOP3.LUT P0, RZ, R16.reuse, 0x3, RZ, 0xc0, !PT ;  /* 0x0000000310ff7812 */ /* 0x040fe2000780c0ff */
[----:B------:R-:W-:Y:S01]  /*135f0*/  ULDC UR4, c[0x0][0x608] ;  /* 0x0001820000047ab9 */ /* 0x000fe20000000800 */
[----:B------:R-:W-:Y:S01]  /*13600*/  LOP3.LUT R17, R16, 0x7f, RZ, 0xc0, !PT ;  /* 0x0000007f10117812 */ /* 0x000fe200078ec0ff */
[----:B------:R-:W-:Y:S01]  /*13610*/  ULDC.64 UR8, c[0x0][0x208] ;  /* 0x0000820000087ab9 */ /* 0x000fe20000000a00 */
[----:B------:R-:W-:Y:S01]  /*13620*/  FMUL R8, R8, UR4 ;  /* 0x0000000408087c20 */ /* 0x000fe20008400000 */
[----:B------:R-:W-:Y:S01]  /*13630*/  BSSY B0, `(.L_x_61) ;  /* 0x0000018000007945 */ /* 0x000fe20003800000 */
[----:B------:R-:W-:-:S07]  /*13640*/  SHF.R.U32.HI R18, RZ, 0x5, R17 ;  /* 0x00000005ff127819 */ /* 0x000fce0000011611 */
[----:B------:R-:W-:Y:S05]  /*13650*/  @P0 BRA `(.L_x_62) ;  /* 0x0000000000540947 */ /* 0x000fea0003800000 */
[----:B------:R-:W1:Y:S01]  /*13660*/  S2UR UR4, SR_CTAID.X ;  /* 0x00000000000479c3 */ /* 0x000e620000002500 */
[----:B------:R-:W-:Y:S02]  /*13670*/  SHF.R.U32.HI R0, RZ, 0x2, R16 ;  /* 0x00000002ff007819 */ /* 0x000fe40000011610 */
[----:B------:R-:W-:Y:S02]  /*13680*/  SHF.L.U32 R3, R18, 0x4, RZ ;  /* 0x0000000412037819 */ /* 0x000fe400000006ff */
[----:B------:R-:W-:-:S04]  /*13690*/  LOP3.LUT R0, R0, 0x7, RZ, 0xc0, !PT ;  /* 0x0000000700007812 */ /* 0x000fc800078ec0ff */
[----:B------:R-:W-:Y:S01]  /*136a0*/  LOP3.LUT R0, R3, 0xfffffff0, R0, 0xe2, !PT ;  /* 0xfffffff003007812 */ /* 0x000fe200078ee200 */
[----:B-1----:R-:W-:-:S03]  /*136b0*/  USHF.L.U32 UR6, UR4, 0x6, URZ ;  /* 0x0000000604067899 */ /* 0x002fc6000800063f */
[----:B------:R-:W-:Y:S02]  /*136c0*/  ULDC.64 UR4, c[0x0][0x688] ;  /* 0x0001a20000047ab9 */ /* 0x000fe40000000a00 */
[----:B------:R-:W-:Y:S02]  /*136d0*/  UIMAD UR4, UR36, UR4, UR6 ;  /* 0x00000004240472a4 */ /* 0x000fe4000f8e0206 */
[----:B------:R-:W-:Y:S02]  /*136e0*/  LOP3.LUT R3, R0, UR6, RZ, 0xfc, !PT ;  /* 0x0000000600037c12 */ /* 0x000fe4000f8efcff */
[----:B------:R-:W-:Y:S02]  /*136f0*/  UIMAD UR4, UR37, UR5, UR4 ;  /* 0x00000005250472a4 */ /* 0x000fe4000f8e0204 */
[C---:B------:R-:W-:Y:S01]  /*13700*/  IADD3 R4, R3.reuse, 0x8, RZ ;  /* 0x0000000803047810 */ /* 0x040fe20007ffe0ff */
[----:B------:R-:W-:Y:S02]  /*13710*/  ULDC UR5, c[0x0][0x288] ;  /* 0x0000a20000057ab9 */ /* 0x000fe40000000800 */
[----:B------:R-:W-:-:S02]  /*13720*/  ISETP.GE.U32.AND P0, PT, R3, UR5, PT ;  /* 0x0000000503007c0c */ /* 0x000fc4000bf06070 */
[----:B------:R-:W-:Y:S02]  /*13730*/  IADD3 R0, P2, R0, UR4, RZ ;  /* 0x0000000400007c10 */ /* 0x000fe4000ff5e0ff */
[----:B------:R-:W-:Y:S01]  /*13740*/  ISETP.GE.U32.AND P1, PT, R4, UR5, PT ;  /* 0x0000000504007c0c */ /* 0x000fe2000bf26070 */
[----:B------:R-:W-:Y:S01]  /*13750*/  ULDC.64 UR4, c[0x0][0x680] ;  /* 0x0001a00000047ab9 */ /* 0x000fe20000000a00 */
[----:B------:R-:W-:Y:S02]  /*13760*/  IADD3.X R3, RZ, RZ, RZ, P2, !PT ;  /* 0x000000ffff037210 */ /* 0x000fe400017fe4ff */
[----:B------:R-:W-:-:S04]  /*13770*/  LEA R4, P2, R0, UR4, 0x2 ;  /* 0x0000000400047c11 */ /* 0x000fc8000f8410ff */
[----:B------:R-:W-:-:S05]  /*13780*/  LEA.HI.X R5, R0, UR5, R3, 0x2, P2 ;  /* 0x0000000500057c11 */ /* 0x000fca00090f1403 */
[----:B------:R1:W-:Y:S04]  /*13790*/  @!P0 STG.E desc[UR8][R4.64], R9 ;  /* 0x0000000904008986 */ /* 0x0003e8000c101908 */
[----:B------:R1:W-:Y:S02]  /*137a0*/  @!P1 STG.E desc[UR8][R4.64+0x20], R7 ;  /* 0x0000200704009986 */ /* 0x0003e4000c101908 */
.L_x_62:
[----:B------:R-:W-:Y:S05]  /*137b0*/  BSYNC B0 ;  /* 0x0000000000007941 */ /* 0x000fea0003800000 */
.L_x_61:
[----:B------:R-:W-:Y:S01]  /*137c0*/  ULDC.64 UR4, c[0x0][0x730] ;  /* 0x0001cc0000047ab9 */ /* 0x000fe20000000a00 */
[-C--:B------:R-:W-:Y:S01]  /*137d0*/  FMUL R154, R154, R8.reuse ;  /* 0x000000089a9a7220 */ /* 0x080fe20000400000 */
[----:B------:R-:W-:Y:S01]  /*137e0*/  ISETP.NE.U32.AND P0, PT, RZ, UR4, PT ;  /* 0x00000004ff007c0c */ /* 0x000fe2000bf05070 */
[-C--:B------:R-:W-:Y:S01]  /*137f0*/  FMUL R44, R155, R8.reuse ;  /* 0x000000089b2c7220 */ /* 0x080fe20000400000 */
[-C--:B------:R-:W-:Y:S01]  /*13800*/  FMUL R158, R158, R8.reuse ;  /* 0x000000089e9e7220 */ /* 0x080fe20000400000 */
[-C--:B------:R-:W-:Y:S01]  /*13810*/  FMUL R48, R159, R8.reuse ;  /* 0x000000089f307220 */ /* 0x080fe20000400000 */
[----:B------:R-:W-:Y:S01]  /*13820*/  ISETP.NE.AND.EX P0, PT, RZ, UR5, PT, P0 ;  /* 0x00000005ff007c0c */ /* 0x000fe2000bf05300 */
        /* <DEDUP_REMOVED lines=28> */
[----:B------:R-:W-:Y:S06]  /*139f0*/  @P0 BRA `(.L_x_63) ;  /* 0x0000000000200947 */ /* 0x000fec0003800000 */
[----:B------:R-:W-:Y:S02]  /*13a00*/  ULDC.64 UR4, c[0x0][0x728] ;  /* 0x0001ca0000047ab9 */ /* 0x000fe40000000a00 */
[----:B------:R-:W-:-:S04]  /*13a10*/  ISETP.NE.U32.AND P0, PT, RZ, UR4, PT ;  /* 0x00000004ff007c0c */ /* 0x000fc8000bf05070 */
[----:B------:R-:W-:-:S13]  /*13a20*/  ISETP.NE.AND.EX P0, PT, RZ, UR5, PT, P0 ;  /* 0x00000005ff007c0c */ /* 0x000fda000bf05300 */
[----:B------:R-:W-:Y:S05]  /*13a30*/  @!P0 BRA `(.L_x_64) ;  /* 0x00000000000c8947 */ /* 0x000fea0003800000 */
[----:B-1----:R-:W1:Y:S02]  /*13a40*/  LDC.64 R4, c[0x0][0x728] ;  /* 0x0001ca00ff047b82 */ /* 0x002e640000000a00 */
[----:B-1----:R3:W5:Y:S01]  /*13a50*/  LDG.E R4, desc[UR8][R4.64] ;  /* 0x0000000804047981 */ /* 0x002762000c1e1900 */
[----:B------:R-:W-:Y:S05]  /*13a60*/  BRA `(.L_x_63) ;  /* 0x0000000000047947 */ /* 0x000fea0003800000 */
.L_x_64:
[----:B-1----:R-:W2:Y:S02]  /*13a70*/  LDC R4, c[0x0][0x720] ;  /* 0x0001c800ff047b82 */ /* 0x002ea40000000800 */
.L_x_63:
[----:B------:R-:W-:Y:S01]  /*13a80*/  MOV R0, RZ ;  /* 0x000000ff00007202 */ /* 0x000fe20000000f00 */
[----:B--2--5:R-:W-:-:S03]  /*13a90*/  IMAD.MOV.U32 R59, RZ, RZ, R4 ;  /* 0x000000ffff3b7224 */ /* 0x024fc600078e0004 */
[----:B------:R-:W-:-:S13]  /*13aa0*/  LOP3.LUT P0, RZ, R0, 0x1bf, RZ, 0xc0, !PT ;  /* 0x000001bf00ff7812 */ /* 0x000fda000780c0ff */
[----:B------:R-:W-:Y:S05]  /*13ab0*/  @!P0 BRA `(.L_x_65) ;  /* 0x0000000000408947 */ /* 0x000fea0003800000 */
[----:B------:R-:W-:Y:S01]  /*13ac0*/  MOV R0, 0x0 ;  /* 0x0000000000007802 */ /* 0x000fe20000000f00 */
[----:B------:R-:W-:Y:S01]  /*13ad0*/  ULDC.64 UR4, c[0x4][0x70] ;  /* 0x01001c0000047ab9 */ /* 0x000fe20000000a00 */
[----:B------:R-:W-:Y:S01]  /*13ae0*/  ULDC.64 UR6, c[0x4][0x8] ;  /* 0x0100020000067ab9 */ /* 0x000fe20000000a00 */
[----:B-1----:R-:W-:Y:S01]  /*13af0*/  MOV R4, UR4 ;  /* 0x0000000400047c02 */ /* 0x002fe20008000f00 */
[----:B------:R1:W2:Y:S01]  /*13b00*/  LDC.64 R14, c[0x4][R0] ;  /* 0x01000000000e7b82 */ /* 0x0002a20000000a00 */
[----:B---3--:R-:W-:Y:S01]  /*13b10*/  MOV R5, UR5 ;  /* 0x0000000500057c02 */ /* 0x008fe20008000f00 */
[----:B------:R-:W-:Y:S01]  /*13b20*/  ULDC.64 UR4, c[0x4][0x78] ;  /* 0x01001e0000047ab9 */ /* 0x000fe20000000a00 */
[----:B------:R-:W-:Y:S01]  /*13b30*/  MOV R10, UR6 ;  /* 0x00000006000a7c02 */ /* 0x000fe20008000f00 */
[----:B------:R-:W-:Y:S01]  /*13b40*/  IMAD.U32 R7, RZ, RZ, UR5 ;  /* 0x00000005ff077e24 */ /* 0x000fe2000f8e00ff */
[----:B------:R-:W-:Y:S01]  /*13b50*/  MOV R6, UR4 ;  /* 0x0000000400067c02 */ /* 0x000fe20008000f00 */
[----:B------:R-:W-:Y:S01]  /*13b60*/  IMAD.MOV.U32 R12, RZ, RZ, 0x1 ;  /* 0x00000001ff0c7424 */ /* 0x000fe200078e00ff */
[----:B------:R-:W-:-:S02]  /*13b70*/  MOV R11, UR7 ;  /* 0x00000007000b7c02 */ /* 0x000fc40008000f00 */
[----:B------:R-:W-:Y:S02]  /*13b80*/  MOV R8, 0x70 ;  /* 0x0000007000087802 */ /* 0x000fe40000000f00 */
[----:B-1----:R-:W-:-:S07]  /*13b90*/  MOV R13, RZ ;  /* 0x000000ff000d7202 */ /* 0x002fce0000000f00 */
[----:B------:R-:W-:-:S07]  /*13ba0*/  LEPC R20, `(.L_x_65) ;  /* 0x000000001014794e */ /* 0x000fce0000000000 */
[----:B--2---:R-:W-:Y:S05]  /*13bb0*/  CALL.ABS.NOINC R14 ;  /* 0x000000000e007343 */ /* 0x004fea0003c00000 */
.L_x_65:
        /* <DEDUP_REMOVED lines=9> */
[----:B------:R-:W-:Y:S01]  /*13c50*/  IMAD.U32 R6, RZ, RZ, UR6 ;  /* 0x00000006ff067e24 */ /* 0x000fe2000f8e00ff */
[----:B------:R-:W-:Y:S01]  /*13c60*/  MOV R7, UR7 ;  /* 0x0000000700077c02 */ /* 0x000fe20008000f00 */
[----:B------:R-:W-:Y:S01]  /*13c70*/  IMAD.MOV.U32 R8, RZ, RZ, 0x70 ;  /* 0x00000070ff087424 */ /* 0x000fe200078e00ff */
[----:B------:R-:W-:-:S02]  /*13c80*/  MOV R10, UR4 ;  /* 0x00000004000a7c02 */ /* 0x000fc40008000f00 */
[----:B------:R-:W-:Y:S02]  /*13c90*/  MOV R11, UR5 ;  /* 0x00000005000b7c02 */ /* 0x000fe40008000f00 */
[----:B------:R-:W-:Y:S02]  /*13ca0*/  MOV R12, 0x1 ;  /* 0x00000001000c7802 */ /* 0x000fe40000000f00 */
[----:B-1----:R-:W-:-:S07]  /*13cb0*/  MOV R13, RZ ;  /* 0x000000ff000d7202 */ /* 0x002fce0000000f00 */
[----:B------:R-:W-:-:S07]  /*13cc0*/  LEPC R20, `(.L_x_66) ;  /* 0x000000001014794e */ /* 0x000fce0000000000 */
[----:B--2---:R-:W-:Y:S05]  /*13cd0*/  CALL.ABS.NOINC R14 ;  /* 0x000000000e007343 */ /* 0x004fea0003c00000 */
.L_x_66:
[----:B------:R-:W-:Y:S01]  /*13ce0*/  ULDC.64 UR4, c[0x0][0x730] ;  /* 0x0001cc0000047ab9 */ /* 0x000fe20000000a00 */
[----:B------:R-:W-:Y:S02]  /*13cf0*/  SHF.L.U32 R0, R16, 0x5, RZ ;  /* 0x0000000510007819 */ /* 0x000fe400000006ff */
[----:B------:R-:W-:Y:S02]  /*13d00*/  ISETP.NE.U32.AND P0, PT, RZ, UR4, PT ;  /* 0x00000004ff007c0c */ /* 0x000fe4000bf05070 */
[----:B-1----:R-:W-:Y:S02]  /*13d10*/  SHF.R.U32.HI R4, RZ, 0x1, R16 ;  /* 0x00000001ff047819 */ /* 0x002fe40000011610 */
[----:B------:R-:W-:Y:S02]  /*13d20*/  ISETP.NE.AND.EX P0, PT, RZ, UR5, PT, P0 ;  /* 0x00000005ff007c0c */ /* 0x000fe4000bf05300 */
[C---:B------:R-:W-:Y:S02]  /*13d30*/  LOP3.LUT R3, R0.reuse, 0xc0, RZ, 0xc0, !PT ;  /* 0x000000c000037812 */ /* 0x040fe400078ec0ff */
[----:B---3--:R-:W-:-:S02]  /*13d40*/  LOP3.LUT R5, R0, 0x20, RZ, 0xc0, !PT ;  /* 0x0000002000057812 */ /* 0x008fc400078ec0ff */
[----:B------:R-:W-:Y:S01]  /*13d50*/  LOP3.LUT R3, R3, 0x8, R4, 0xf8, !PT ;  /* 0x0000000803037812 */ /* 0x000fe200078ef804 */
[----:B------:R-:W-:Y:S01]  /*13d60*/  IMAD.SHL.U32 R4, R16, 0x4, RZ ;  /* 0x0000000410047824 */ /* 0x000fe200078e00ff */
[----:B------:R-:W-:Y:S02]  /*13d70*/  IADD3 R17, R17, 0x1f, RZ ;  /* 0x0000001f11117810 */ /* 0x000fe40007ffe0ff */
[----:B------:R-:W-:Y:S02]  /*13d80*/  LEA R5, R18, R5, 0x9 ;  /* 0x0000000512057211 */ /* 0x000fe400078e48ff */
[----:B------:R-:W-:Y:S01]  /*13d90*/  LOP3.LUT R3, R3, 0x18, R4, 0x78, !PT ;  /* 0x0000001803037812 */ /* 0x000fe200078e7804 */
[----:B------:R-:W1:Y:S01]  /*13da0*/  @P0 LDC R59, c[0x0][0x720] ;  /* 0x0001c800ff3b0b82 */ /* 0x000e620000000800 */
[----:B------:R-:W-:Y:S02]  /*13db0*/  LOP3.LUT R0, R0, 0x100, RZ, 0xc0, !PT ;  /* 0x0000010000007812 */ /* 0x000fe400078ec0ff */
[----:B------:R-:W-:-:S02]  /*13dc0*/  ISETP.GT.U32.AND P1, PT, R17, 0x3e, PT ;  /* 0x0000003e1100780c */ /* 0x000fc40003f24070 */
[----:B------:R-:W-:Y:S02]  /*13dd0*/  IADD3 R3, R3, R5, R0 ;  /* 0x0000000503037210 */ /* 0x000fe40007ffe000 */
[----:B------:R-:W-:-:S03]  /*13de0*/  LOP3.LUT P0, RZ, R16, 0x4, RZ, 0xc0, !PT ;  /* 0x0000000410ff7812 */ /* 0x000fc6000780c0ff */
[----:B------:R-:W-:Y:S02]  /*13df0*/  IMAD R3, R3, 0x2, R2 ;  /* 0x0000000203037824 */ /* 0x000fe400078e0202 */
[-C--:B-1----:R-:W-:Y:S01]  /*13e00*/  FMUL R4, R152, R59.reuse ;  /* 0x0000003b98047220 */ /* 0x082fe20000400000 */
        /* <DEDUP_REMOVED lines=9> */
[----:B------:R-:W-:Y:S01]  /*13ea0*/  F2FP.F16.F32.PACK_AB R4, R5, R4 ;  /* 0x000000040504723e */ /* 0x000fe200000000ff */
        /* <DEDUP_REMOVED lines=8> */
[----:B------:R-:W-:Y:S01]  /*13f30*/  MOV R0, 0x10 ;  /* 0x0000001000007802 */ /* 0x000fe20000000f00 */
        /* <DEDUP_REMOVED lines=48> */
[----:B------:R-:W-:Y:S01]  /*14240*/  FMUL R59, R214, R59 ;  /* 0x0000003bd63b7220 */ /* 0x000fe20000400000 */
[----:B------:R-:W-:-:S02]  /*14250*/  F2FP.F16.F32.PACK_AB R8, R13, R10 ;  /* 0x0000000a0d08723e */ /* 0x000fc400000000ff */
[----:B------:R-:W-:Y:S02]  /*14260*/  F2FP.F16.F32.PACK_AB R9, R15, R12 ;  /* 0x0000000c0f09723e */ /* 0x000fe400000000ff */
[----:B------:R-:W-:Y:S02]  /*14270*/  F2FP.F16.F32.PACK_AB R10, R17, R14 ;  /* 0x0000000e110a723e */ /* 0x000fe400000000ff */
[----:B------:R-:W-:Y:S02]  /*14280*/  F2FP.F16.F32.PACK_AB R11, R19, R16 ;  /* 0x00000010130b723e */ /* 0x000fe400000000ff */
[----:B------:R-:W-:Y:S02]  /*14290*/  SEL R0, R0, 0xfffffff0, !P0 ;  /* 0xfffffff000007807 */ /* 0x000fe40004000000 */
[----:B------:R-:W-:Y:S01]  /*142a0*/  IADD3 R13, R3, 0x1000, RZ ;  /* 0x00001000030d7810 */ /* 0x000fe20007ffe0ff */
[----:B------:R-:W-:Y:S06]  /*142b0*/  @P1 BRA `(.L_x_67) ;  /* 0x0000000000041947 */ /* 0x000fec0003800000 */
[----:B------:R-:W-:-:S04]  /*142c0*/  DEPBAR.LE SB0, 0x1 ;  /* 0x000080400000791a */ /* 0x000fc80000000000 */
.L_x_67:
[----:B------:R-:W-:Y:S05]  /*142d0*/  WARPSYNC.ALL ;  /* 0x0000000000007948 */ /* 0x000fea0003800000 */
[----:B------:R-:W-:Y:S01]  /*142e0*/  BAR.SYNC.DEFER_BLOCKING 0x1, 0x80 ;  /* 0x0042000000007b1d */ /* 0x000fe20000010000 */
[C---:B------:R-:W-:Y:S02]  /*142f0*/  LEA R13, R0.reuse, R13, 0x1 ;  /* 0x0000000d000d7211 */ /* 0x040fe400078e08ff */
[----:B------:R-:W-:Y:S02]  /*14300*/  LEA R0, R0, R3, 0x1 ;  /* 0x0000000300007211 */ /* 0x000fe400078e08ff */
[----:B------:R-:W-:Y:S01]  /*14310*/  F2FP.F16.F32.PACK_AB R16, R18, R21 ;  /* 0x000000151210723e */ /* 0x000fe200000000ff */
[----:B------:R-:W-:Y:S01]  /*14320*/  BSSY B0, `(.L_x_68) ;  /* 0x000001e000007945 */ /* 0x000fe20003800000 */
[----:B------:R-:W-:-:S02]  /*14330*/  F2FP.F16.F32.PACK_AB R17, R20, R23 ;  /* 0x000000171411723e */ /* 0x000fc400000000ff */
[----:B------:R-:W-:Y:S02]  /*14340*/  F2FP.F16.F32.PACK_AB R18, R22, R25 ;  /* 0x000000191612723e */ /* 0x000fe400000000ff */
[----:B------:R-:W-:Y:S02]  /*14350*/  F2FP.F16.F32.PACK_AB R19, R24, R27 ;  /* 0x0000001b1813723e */ /* 0x000fe400000000ff */
[----:B------:R-:W-:Y:S02]  /*14360*/  F2FP.F16.F32.PACK_AB R20, R26, R29 ;  /* 0x0000001d1a14723e */ /* 0x000fe400000000ff */
[----:B------:R-:W-:Y:S02]  /*14370*/  F2FP.F16.F32.PACK_AB R21, R28, R31 ;  /* 0x0000001f1c15723e */ /* 0x000fe400000000ff */
[----:B------:R-:W-:Y:S02]  /*14380*/  F2FP.F16.F32.PACK_AB R22, R30, R33 ;  /* 0x000000211e16723e */ /* 0x000fe400000000ff */
[----:B------:R-:W-:Y:S01]  /*14390*/  F2FP.F16.F32.PACK_AB R23, R32, R35 ;  /* 0x000000232017723e */ /* 0x000fe200000000ff */
[----:B------:R1:W-:Y:S04]  /*143a0*/  STSM.16.M88.4 [R3], R4 ;  /* 0x0000000403007844 */ /* 0x0003e80000000200 */
[----:B------:R1:W-:Y:S01]  /*143b0*/  STSM.16.M88.4 [R0], R8 ;  /* 0x0000000800007844 */ /* 0x0003e20000000200 */
[----:B------:R-:W-:Y:S01]  /*143c0*/  @!PT LDS RZ, [RZ] ;  /* 0x00000000fffff984 */ /* 0x000fe20000000800 */
[----:B------:R-:W-:Y:S01]  /*143d0*/  @!PT LDS RZ, [RZ] ;  /* 0x00000000fffff984 */ /* 0x000fe20000000800 */
[----:B------:R-:W-:Y:S01]  /*143e0*/  @!PT LDS RZ, [RZ] ;  /* 0x00000000fffff984 */ /* 0x000fe20000000800 */
[----:B------:R-:W-:Y:S01]  /*143f0*/  @!PT LDS RZ, [RZ] ;  /* 0x00000000fffff984 */ /* 0x000fe20000000800 */
[----:B------:R2:W-:Y:S06]  /*14400*/  MEMBAR.ALL.CTA ;  /* 0x0000000000007992 */ /* 0x0005ec0000008000 */
[----:B--2---:R-:W2:Y:S02]  /*14410*/  FENCE.VIEW.ASYNC.S ;  /* 0x00000000000073c6 */ /* 0x004ea40000000000 */
[----:B--2---:R-:W-:Y:S06]  /*14420*/  BAR.SYNC.DEFER_BLOCKING 0x1, 0x80 ;  /* 0x0042000000007b1d */ /* 0x004fec0000010000 */
[----:B------:R-:W-:Y:S05]  /*14430*/  @P1 BRA `(.L_x_69) ;  /* 0x0000000000301947 */ /* 0x000fea0003800000 */
[----:B------:R-:W2:Y:S01]  /*14440*/  S2UR UR10, SR_CTAID.X ;  /* 0x00000000000a79c3 */ /* 0x000ea20000002500 */
[----:B------:R-:W-:Y:S01]  /*14450*/  ULDC.64 UR4, c[0x0][0x198] ;  /* 0x0000660000047ab9 */ /* 0x000fe20000000a00 */
[----:B------:R-:W-:Y:S01]  /*14460*/  R2UR UR8, R2 ;  /* 0x00000000020872ca */ /* 0x000fe200000e0000 */
[----:B------:R-:W-:Y:S01]  /*14470*/  UIADD3 UR4, UP0, UR4, 0x670, URZ ;  /* 0x0000067004047890 */ /* 0x000fe2000ff1e03f */
[----:B------:R-:W-:Y:S01]  /*14480*/  UMOV UR9, URZ ;  /* 0x0000003f00097c82 */ /* 0x000fe20008000000 */
[----:B------:R-:W-:Y:S02]  /*14490*/  UMOV UR11, UR36 ;  /* 0x00000024000b7c82 */ /* 0x000fe40008000000 */
[----:B------:R-:W-:Y:S01]  /*144a0*/  UIADD3.X UR5, URZ, UR5, URZ, UP0, !UPT ;  /* 0x000000053f057290 */ /* 0x000fe200087fe43f */
[----:B------:R-:W-:Y:S01]  /*144b0*/  UMOV UR12, UR37 ;  /* 0x00000025000c7c82 */ /* 0x000fe20008000000 */
[----:B--2---:R-:W-:-:S09]  /*144c0*/  USHF.L.U32 UR10, UR10, 0x6, URZ ;  /* 0x000000060a0a7899 */ /* 0x004fd2000800063f */
[----:B------:R2:W-:Y:S01]  /*144d0*/  UTMASTG.4D [UR8], [UR4] ;  /* 0x00000008040073b5 */ /* 0x0005e20008018000 */
[----:B------:R0:W-:Y:S01]  /*144e0*/  UTMACMDFLUSH ;  /* 0x00000000000079b7 */ /* 0x0001e20000000000 */
[----:B--2---:R-:W-:-:S04]  /*144f0*/  DEPBAR.LE SB0, 0x1 ;  /* 0x000080400000791a */ /* 0x004fc80000000000 */
.L_x_69:
[----:B------:R-:W-:Y:S05]  /*14500*/  BSYNC B0 ;  /* 0x0000000000007941 */ /* 0x000fea0003800000 */
.L_x_68:
[----:B------:R-:W-:Y:S01]  /*14510*/  BAR.SYNC.DEFER_BLOCKING 0x1, 0x80 ;  /* 0x0042000000007b1d */ /* 0x000fe20000010000 */
[----:B-1----:R-:W-:Y:S02]  /*14520*/  F2FP.F16.F32.PACK_AB R4, R34, R37 ;  /* 0x000000252204723e */ /* 0x002fe400000000ff */
[----:B------:R-:W-:Y:S02]  /*14530*/  F2FP.F16.F32.PACK_AB R5, R36, R39 ;  /* 0x000000272405723e */ /* 0x000fe400000000ff */
[----:B------:R-:W-:Y:S01]  /*14540*/  F2FP.F16.F32.PACK_AB R6, R38, R41 ;  /* 0x000000292606723e */ /* 0x000fe200000000ff */
[----:B------:R-:W-:Y:S01]  /*14550*/  BSSY B0, `(.L_x_70) ;  /* 0x000001d000007945 */ /* 0x000fe20003800000 */
[----:B------:R-:W-:Y:S02]  /*14560*/  F2FP.F16.F32.PACK_AB R7, R40, R43 ;  /* 0x0000002b2807723e */ /* 0x000fe400000000ff */
[----:B------:R-:W-:Y:S02]  /*14570*/  F2FP.F16.F32.PACK_AB R8, R42, R45 ;  /* 0x0000002d2a08723e */ /* 0x000fe400000000ff */
[----:B------:R-:W-:-:S02]  /*14580*/  F2FP.F16.F32.PACK_AB R9, R44, R47 ;  /* 0x0000002f2c09723e */ /* 0x000fc400000000ff */
[----:B------:R-:W-:Y:S02]  /*14590*/  F2FP.F16.F32.PACK_AB R10, R46, R49 ;  /* 0x000000312e0a723e */ /* 0x000fe400000000ff */
[----:B------:R-:W-:Y:S01]  /*145a0*/  F2FP.F16.F32.PACK_AB R11, R48, R51 ;  /* 0x00000033300b723e */ /* 0x000fe200000000ff */
[----:B------:R1:W-:Y:S04]  /*145b0*/  STSM.16.M88.4 [R3+0x1000], R16 ;  /* 0x0010001003007844 */ /* 0x0003e80000000200 */
[----:B------:R1:W-:Y:S01]  /*145c0*/  STSM.16.M88.4 [R0+0x1000], R20 ;  /* 0x0010001400007844 */ /* 0x0003e20000000200 */
        /* <DEDUP_REMOVED lines=9> */
[----:B------:R-:W-:Y:S01]  /*14660*/  R2UR UR8, R2 ;  /* 0x00000000020872ca */ /* 0x000fe200000e0000 */
[----:B------:R-:W-:Y:S01]  /*14670*/  ULDC.64 UR4, c[0x0][0x198] ;  /* 0x0000660000047ab9 */ /* 0x000fe20000000a00 */
[----:B------:R-:W-:Y:S01]  /*14680*/  UMOV UR9, 0x20 ;  /* 0x0000002000097882 */ /* 0x000fe20000000000 */
[----:B------:R-:W-:Y:S01]  /*14690*/  UIADD3 UR4, UP0, UR4, 0x670, URZ ;  /* 0x0000067004047890 */ /* 0x000fe2000ff1e03f */
[----:B------:R-:W-:Y:S01]  /*146a0*/  UMOV UR11, UR36 ;  /* 0x00000024000b7c82 */ /* 0x000fe20008000000 */
[----:B------:R-:W-:Y:S02]  /*146b0*/  UMOV UR12, UR37 ;  /* 0x00000025000c7c82 */ /* 0x000fe40008000000 */
[----:B------:R-:W-:-:S06]  /*146c0*/  UIADD3.X UR5, URZ, UR5, URZ, UP0, !UPT ;  /* 0x000000053f057290 */ /* 0x000fcc00087fe43f */
[----:B------:R-:W-:Y:S02]  /*146d0*/  UIADD3 UR8, UR8, 0x1000, URZ ;  /* 0x0000100008087890 */ /* 0x000fe4000fffe03f */
[----:B--2---:R-:W-:-:S09]  /*146e0*/  USHF.L.U32 UR10, UR10, 0x6, URZ ;  /* 0x000000060a0a7899 */ /* 0x004fd2000800063f */
[----:B------:R2:W-:Y:S01]  /*146f0*/  UTMASTG.4D [UR8], [UR4] ;  /* 0x00000008040073b5 */ /* 0x0005e20008018000 */
[----:B------:R0:W-:Y:S01]  /*14700*/  UTMACMDFLUSH ;  /* 0x00000000000079b7 */ /* 0x0001e20000000000 */
[----:B--2---:R-:W-:-:S04]  /*14710*/  DEPBAR.LE SB0, 0x1 ;  /* 0x000080400000791a */ /* 0x004fc80000000000 */
.L_x_71:
[----:B------:R-:W-:Y:S05]  /*14720*/  BSYNC B0 ;  /* 0x0000000000007941 */ /* 0x000fea0003800000 */
.L_x_70:
[----:B------:R-:W-:Y:S01]  /*14730*/  BAR.SYNC.DEFER_BLOCKING 0x1, 0x80 ;  /* 0x0042000000007b1d */ /* 0x000fe20000010000 */
[----:B------:R-:W-:Y:S02]  /*14740*/  F2FP.F16.F32.PACK_AB R200, R201, R200 ;  /* 0x000000c8c9c8723e */ /* 0x000fe400000000ff */
        /* <DEDUP_REMOVED lines=15> */
[----:B---3--:R-:W3:Y:S02]  /*14840*/  FENCE.VIEW.ASYNC.S ;  /* 0x00000000000073c6 */ /* 0x008ee40000000000 */
[----:B---3--:R-:W-:Y:S06]  /*14850*/  BAR.SYNC.DEFER_BLOCKING 0x1, 0x80 ;  /* 0x0042000000007b1d */ /* 0x008fec0000010000 */
[----:B------:R-:W-:Y:S05]  /*14860*/  @P1 BRA `(.L_x_73) ;  /* 0x0000000000301947 */ /* 0x000fea0003800000 */
[----:B------:R-:W3:Y:S01]  /*14870*/  S2UR UR10, SR_CTAID.X ;  /* 0x00000000000a79c3 */ /* 0x000ee20000002500 */
[----:B------:R-:W-:Y:S01]  /*14880*/  ULDC.64 UR4, c[0x0][0x198] ;  /* 0x0000660000047ab9 */ /* 0x000fe20000000a00 */
[----:B------:R-:W-:Y:S01]  /*14890*/  R2UR UR8, R2 ;  /* 0x00000000020872ca */ /* 0x000fe200000e0000 */
[----:B------:R-:W-:Y:S01]  /*148a0*/  UIADD3 UR4, UP0, UR4, 0x670, URZ ;  /* 0x0000067004047890 */ /* 0x000fe2000ff1e03f */
[----:B------:R-:W-:Y:S01]  /*148b0*/  UMOV UR9, 0x40 ;  /* 0x0000004000097882 */ /* 0x000fe20000000000 */
[----:B------:R-:W-:Y:S02]  /*148c0*/  UMOV UR11, UR36 ;  /* 0x00000024000b7c82 */ /* 0x000fe40008000000 */
[----:B------:R-:W-:Y:S01]  /*148d0*/  UIADD3.X UR5, URZ, UR5, URZ, UP0, !UPT ;  /* 0x000000053f057290 */ /* 0x000fe200087fe43f */
[----:B------:R-:W-:Y:S01]  /*148e0*/  UMOV UR12, UR37 ;  /* 0x00000025000c7c82 */ /* 0x000fe20008000000 */
[----:B---3--:R-:W-:-:S09]  /*148f0*/  USHF.L.U32 UR10, UR10, 0x6, URZ ;  /* 0x000000060a0a7899 */ /* 0x008fd2000800063f */
[----:B------:R3:W-:Y:S01]  /*14900*/  UTMASTG.4D [UR8], [UR4] ;  /* 0x00000008040073b5 */ /* 0x0007e20008018000 */
[----:B------:R0:W-:Y:S01]  /*14910*/  UTMACMDFLUSH ;  /* 0x00000000000079b7 */ /* 0x0001e20000000000 */
[----:B---3--:R-:W-:-:S04]  /*14920*/  DEPBAR.LE SB0, 0x1 ;  /* 0x000080400000791a */ /* 0x008fc80000000000 */
.L_x_73:
[----:B------:R-:W-:Y:S05]  /*14930*/  BSYNC B0 ;  /* 0x0000000000007941 */ /* 0x000fea0003800000 */
.L_x_72:
[----:B------:R-:W-:Y:S06]  /*14940*/  BAR.SYNC.DEFER_BLOCKING 0x1, 0x80 ;  /* 0x0042000000007b1d */ /* 0x000fec0000010000 */
[----:B------:R-:W-:Y:S01]  /*14950*/  BSSY B0, `(.L_x_74) ;  /* 0x0000017000007945 */ /* 0x000fe20003800000 */
[----:B------:R3:W-:Y:S04]  /*14960*/  STSM.16.M88.4 [R3+0x1000], R200 ;  /* 0x001000c803007844 */ /* 0x0007e80000000200 */
[----:B------:R3:W-:Y:S01]  /*14970*/  STSM.16.M88.4 [R13], R208 ;  /* 0x000000d00d007844 */ /* 0x0007e20000000200 */
[----:B------:R-:W-:Y:S01]  /*14980*/  @!PT LDS RZ, [RZ] ;  /* 0x00000000fffff984 */ /* 0x000fe20000000800 */
[----:B------:R-:W-:Y:S01]  /*14990*/  @!PT LDS RZ, [RZ] ;  /* 0x00000000fffff984 */ /* 0x000fe20000000800 */
[----:B------:R-:W-:Y:S01]  /*149a0*/  @!PT LDS RZ, [RZ] ;  /* 0x00000000fffff984 */ /* 0x000fe20000000800 */
[----:B------:R-:W-:Y:S01]  /*149b0*/  @!PT LDS RZ, [RZ] ;  /* 0x00000000fffff984 */ /* 0x000fe20000000800 */
[----:B------:R4:W-:Y:S06]  /*149c0*/  MEMBAR.ALL.CTA ;  /* 0x0000000000007992 */ /* 0x0009ec0000008000 */
[----:B----4-:R-:W4:Y:S02]  /*149d0*/  FENCE.VIEW.ASYNC.S ;  /* 0x00000000000073c6 */ /* 0x010f240000000000 */
[----:B----4-:R-:W-:Y:S06]  /*149e0*/  BAR.SYNC.DEFER_BLOCKING 0x1, 0x80 ;  /* 0x0042000000007b1d */ /* 0x010fec0000010000 */
[----:B------:R-:W-:Y:S05]  /*149f0*/  @P1 BRA `(.L_x_75) ;  /* 0x0000000000301947 */ /* 0x000fea0003800000 */
[----:B------:R-:W4:Y:S01]  /*14a00*/  S2UR UR10, SR_CTAID.X ;  /* 0x00000000000a79c3 */ /* 0x000f220000002500 */
        /* <DEDUP_REMOVED lines=8> */
[----:B----4-:R-:W-:-:S09]  /*14a90*/  USHF.L.U32 UR10, UR10, 0x6, URZ ;  /* 0x000000060a0a7899 */ /* 0x010fd2000800063f */
[----:B------:R4:W-:Y:S02]  /*14aa0*/  UTMASTG.4D [UR8], [UR4] ;  /* 0x00000008040073b5 */ /* 0x0009e40008018000 */
[----:B----4-:R0:W-:Y:S02]  /*14ab0*/  UTMACMDFLUSH ;  /* 0x00000000000079b7 */ /* 0x0101e40000000000 */
.L_x_75:
[----:B------:R-:W-:Y:S05]  /*14ac0*/  BSYNC B0 ;  /* 0x0000000000007941 */ /* 0x000fea0003800000 */
.L_x_74:
[----:B------:R-:W-:-:S04]  /*14ad0*/  DEPBAR.LE SB0, 0x0 ;  /* 0x000080000000791a */ /* 0x000fc80000000000 */
[----:B------:R-:W-:Y:S05]  /*14ae0*/  EXIT ;  /* 0x000000000000794d */ /* 0x000fea0003800000 */
.L_x_7:
[----:B-1----:R1:W2:Y:S02]  /*14af0*/  SYNCS.PHASECHK.TRANS64.TRYWAIT P2, [R3+URZ+0x44048], R2 ;  /* 0x04404802030075a7 */ /* 0x0022a4000804017f */
[----:B--2---:R-:W-:Y:S05]  /*14b00*/  @!P2 NANOSLEEP.SYNCS 0x989680 ;  /* 0x009896800000a95d */ /* 0x004fea0003900000 */
[----:B------:R-:W2:Y:S02]  /*14b10*/  @!P2 SYNCS.PHASECHK.TRANS64 P2, [R3+URZ+0x44048], R2 ;  /* 0x044048020300a5a7 */ /* 0x000ea4000804007f */
[----:B--2---:R-:W-:Y:S05]  /*14b20*/  @!P2 BRA `(.L_x_7) ;  /* 0xfffffffc00f0a947 */ /* 0x004fea000383ffff */
[----:B------:R-:W-:Y:S05]  /*14b30*/  BRA `(.L_x_76) ;  /* 0xfffffeb800f47947 */ /* 0x000fea000383ffff */
.L_x_12:
[----:B-1----:R1:W2:Y:S02]  /*14b40*/  SYNCS.PHASECHK.TRANS64.TRYWAIT P1, [R3+URZ+0x44020], R2 ;  /* 0x04402002030075a7 */ /* 0x0022a4000802017f */
[----:B--2---:R-:W-:Y:S05]  /*14b50*/  @!P1 NANOSLEEP.SYNCS 0x989680 ;  /* 0x009896800000995d */ /* 0x004fea0003900000 */
[----:B------:R-:W2:Y:S02]  /*14b60*/  @!P1 SYNCS.PHASECHK.TRANS64 P1, [R3+URZ+0x44020], R2 ;  /* 0x04402002030095a7 */ /* 0x000ea4000802007f */
[----:B--2---:R-:W-:Y:S05]  /*14b70*/  @!P1 BRA `(.L_x_12) ;  /* 0xfffffffc00f09947 */ /* 0x004fea000383ffff */
[----:B------:R-:W-:Y:S05]  /*14b80*/  BRA `(.L_x_77) ;  /* 0xfffffebc00a87947 */ /* 0x000fea000383ffff */
.L_x_14:
[----:B-1----:R1:W2:Y:S02]  /*14b90*/  SYNCS.PHASECHK.TRANS64.TRYWAIT P1, [R2+URZ+0x44020], R3 ;  /* 0x04402003020075a7 */ /* 0x0022a4000802017f */
[----:B--2---:R-:W-:Y:S05]  /*14ba0*/  @!P1 NANOSLEEP.SYNCS 0x989680 ;  /* 0x009896800000995d */ /* 0x004fea0003900000 */
[----:B------:R-:W2:Y:S02]  /*14bb0*/  @!P1 SYNCS.PHASECHK.TRANS64 P1, [R2+URZ+0x44020], R3 ;  /* 0x04402003020095a7 */ /* 0x000ea4000802007f */
[----:B--2---:R-:W-:Y:S05]  /*14bc0*/  @!P1 BRA `(.L_x_14) ;  /* 0xfffffffc00f09947 */ /* 0x004fea000383ffff */
[----:B------:R-:W-:Y:S05]  /*14bd0*/  BRA `(.L_x_78) ;  /* 0xfffffec0001c7947 */ /* 0x000fea000383ffff */
.L_x_17:
[----:B-1----:R1:W2:Y:S02]  /*14be0*/  SYNCS.PHASECHK.TRANS64.TRYWAIT P1, [R3+URZ+0x44020], R4 ;  /* 0x04402004030075a7 */ /* 0x0022a4000802017f */
[----:B--2---:R-:W-:Y:S05]  /*14bf0*/  @!P1 NANOSLEEP.SYNCS 0x989680 ;  /* 0x009896800000995d */ /* 0x004fea0003900000 */
[----:B------:R-:W2:Y:S02]  /*14c00*/  @!P1 SYNCS.PHASECHK.TRANS64 P1, [R3+URZ+0x44020], R4 ;  /* 0x04402004030095a7 */ /* 0x000ea4000802007f */
[----:B--2---:R-:W-:Y:S05]  /*14c10*/  @!P1 BRA `(.L_x_17) ;  /* 0xfffffffc00f09947 */ /* 0x004fea000383ffff */
[----:B------:R-:W-:Y:S05]  /*14c20*/  BRA `(.L_x_79) ;  /* 0xfffffec000ac7947 */ /* 0x000fea000383ffff */
.L_x_19:
[----:B-1----:R1:W2:Y:S02]  /*14c30*/  SYNCS.PHASECHK.TRANS64.TRYWAIT P1, [R3+URZ+0x44020], R2 ;  /* 0x04402002030075a7 */ /* 0x0022a4000802017f */
[----:B--2---:R-:W-:Y:S05]  /*14c40*/  @!P1 NANOSLEEP.SYNCS 0x989680 ;  /* 0x009896800000995d */ /* 0x004fea0003900000 */
[----:B------:R-:W2:Y:S02]  /*14c50*/  @!P1 SYNCS.PHASECHK.TRANS64 P1, [R3+URZ+0x44020], R2 ;  /* 0x04402002030095a7 */ /* 0x000ea4000802007f */
[----:B--2---:R-:W-:Y:S05]  /*14c60*/  @!P1 BRA `(.L_x_19) ;  /* 0xfffffffc00f09947 */ /* 0x004fea000383ffff */
[----:B------:R-:W-:Y:S05]  /*14c70*/  BRA `(.L_x_80) ;  /* 0xfffffec400387947 */ /* 0x000fea000383ffff */
.L_x_21:
[----:B-1----:R1:W2:Y:S02]  /*14c80*/  SYNCS.PHASECHK.TRANS64.TRYWAIT P1, [R2+URZ+0x44040], R153 ;  /* 0x04404099020075a7 */ /* 0x0022a4000802017f */
[----:B--2---:R-:W-:Y:S05]  /*14c90*/  @!P1 NANOSLEEP.SYNCS 0x989680 ;  /* 0x009896800000995d */ /* 0x004fea0003900000 */
[----:B------:R-:W2:Y:S02]  /*14ca0*/  @!P1 SYNCS.PHASECHK.TRANS64 P1, [R2+URZ+0x44040], R153 ;  /* 0x04404099020095a7 */ /* 0x000ea4000802007f */
[----:B--2---:R-:W-:Y:S05]  /*14cb0*/  @!P1 BRA `(.L_x_21) ;  /* 0xfffffffc00f09947 */ /* 0x004fea000383ffff */
[----:B------:R-:W-:Y:S05]  /*14cc0*/  BRA `(.L_x_81) ;  /* 0xfffffec400cc7947 */ /* 0x000fea000383ffff */
.L_x_22:
[----:B--2---:R2:W3:Y:S02]  /*14cd0*/  SYNCS.PHASECHK.TRANS64.TRYWAIT P1, [R2+URZ+0x44000], R153 ;  /* 0x04400099020075a7 */ /* 0x0044e4000802017f */
[----:B---3--:R-:W-:Y:S05]  /*14ce0*/  @!P1 NANOSLEEP.SYNCS 0x989680 ;  /* 0x009896800000995d */ /* 0x008fea0003900000 */
[----:B------:R-:W3:Y:S02]  /*14cf0*/  @!P1 SYNCS.PHASECHK.TRANS64 P1, [R2+URZ+0x44000], R153 ;  /* 0x04400099020095a7 */ /* 0x000ee4000802007f */
[----:B---3--:R-:W-:Y:S05]  /*14d00*/  @!P1 BRA `(.L_x_22) ;  /* 0xfffffffc00f09947 */ /* 0x008fea000383ffff */
[----:B------:R-:W-:Y:S05]  /*14d10*/  BRA `(.L_x_82) ;  /* 0xfffffec400d87947 */ /* 0x000fea000383ffff */
.L_x_23:
[----:B-1----:R1:W2:Y:S02]  /*14d20*/  SYNCS.PHASECHK.TRANS64.TRYWAIT P6, [R2+URZ+0x44008], R153 ;  /* 0x04400899020075a7 */ /* 0x0022a400080c017f */
[----:B--2---:R-:W-:Y:S05]  /*14d30*/  @!P6 NANOSLEEP.SYNCS 0x989680 ;  /* 0x009896800000e95d */ /* 0x004fea0003900000 */
[----:B------:R-:W2:Y:S02]  /*14d40*/  @!P6 SYNCS.PHASECHK.TRANS64 P6, [R2+URZ+0x44008], R153 ;  /* 0x044008990200e5a7 */ /* 0x000ea400080c007f */
[----:B--2---:R-:W-:Y:S05]  /*14d50*/  @!P6 BRA `(.L_x_23) ;  /* 0xfffffffc00f0e947 */ /* 0x004fea000383ffff */
[----:B------:R-:W-:Y:S05]  /*14d60*/  BRA `(.L_x_83) ;  /* 0xfffffef800907947 */ /* 0x000fea000383ffff */
.L_x_25:
[----:B-1----:R1:W2:Y:S02]  /*14d70*/  SYNCS.PHASECHK.TRANS64.TRYWAIT P2, [R19+URZ+0x44000], R14 ;  /* 0x0440000e130075a7 */ /* 0x0022a4000804017f */
[----:B--2---:R-:W-:Y:S05]  /*14d80*/  @!P2 NANOSLEEP.SYNCS 0x989680 ;  /* 0x009896800000a95d */ /* 0x004fea0003900000 */
[----:B------:R-:W2:Y:S02]  /*14d90*/  @!P2 SYNCS.PHASECHK.TRANS64 P2, [R19+URZ+0x44000], R14 ;  /* 0x0440000e1300a5a7 */ /* 0x000ea4000804007f */
[----:B--2---:R-:W-:Y:S05]  /*14da0*/  @!P2 BRA `(.L_x_25) ;  /* 0xfffffffc00f0a947 */ /* 0x004fea000383ffff */
[----:B------:R-:W-:Y:S05]  /*14db0*/  BRA `(.L_x_84) ;  /* 0xffffff2800b47947 */ /* 0x000fea000383ffff */
.L_x_28:
[----:B-1----:R1:W2:Y:S02]  /*14dc0*/  SYNCS.PHASECHK.TRANS64.TRYWAIT P3, [R14+URZ+0x44020], R19 ;  /* 0x044020130e0075a7 */ /* 0x0022a4000806017f */
[----:B--2---:R-:W-:Y:S05]  /*14dd0*/  @!P3 NANOSLEEP.SYNCS 0x989680 ;  /* 0x009896800000b95d */ /* 0x004fea0003900000 */
[----:B------:R-:W2:Y:S02]  /*14de0*/  @!P3 SYNCS.PHASECHK.TRANS64 P3, [R14+URZ+0x44020], R19 ;  /* 0x044020130e00b5a7 */ /* 0x000ea4000806007f */
[----:B--2---:R-:W-:Y:S05]  /*14df0*/  @!P3 BRA `(.L_x_28) ;  /* 0xfffffffc00f0b947 */ /* 0x004fea000383ffff */
[----:B------:R-:W-:Y:S05]  /*14e00*/  BRA `(.L_x_85) ;  /* 0xffffff2c00887947 */ /* 0x000fea000383ffff */
.L_x_30:
[----:B--2---:R2:W4:Y:S02]  /*14e10*/  SYNCS.PHASECHK.TRANS64.TRYWAIT P5, [R219+URZ+0x44000], R20 ;  /* 0x04400014db0075a7 */ /* 0x00452400080a017f */
[----:B----4-:R-:W-:Y:S05]  /*14e20*/  @!P5 NANOSLEEP.SYNCS 0x989680 ;  /* 0x009896800000d95d */ /* 0x010fea0003900000 */
[----:B------:R-:W4:Y:S02]  /*14e30*/  @!P5 SYNCS.PHASECHK.TRANS64 P5, [R219+URZ+0x44000], R20 ;  /* 0x04400014db00d5a7 */ /* 0x000f2400080a007f */
[----:B----4-:R-:W-:Y:S05]  /*14e40*/  @!P5 BRA `(.L_x_30) ;  /* 0xfffffffc00f0d947 */ /* 0x010fea000383ffff */
[----:B------:R-:W-:Y:S05]  /*14e50*/  BRA `(.L_x_86) ;  /* 0xffffff3800947947 */ /* 0x000fea000383ffff */
.L_x_34:
[----:B-1----:R1:W2:Y:S02]  /*14e60*/  SYNCS.PHASECHK.TRANS64.TRYWAIT P2, [R14+URZ+0x44020], R21 ;  /* 0x044020150e0075a7 */ /* 0x0022a4000804017f */
[----:B--2---:R-:W-:Y:S05]  /*14e70*/  @!P2 NANOSLEEP.SYNCS 0x989680 ;  /* 0x009896800000a95d */ /* 0x004fea0003900000 */
[----:B------:R-:W2:Y:S02]  /*14e80*/  @!P2 SYNCS.PHASECHK.TRANS64 P2, [R14+URZ+0x44020], R21 ;  /* 0x044020150e00a5a7 */ /* 0x000ea4000804007f */
[----:B--2---:R-:W-:Y:S05]  /*14e90*/  @!P2 BRA `(.L_x_34) ;  /* 0xfffffffc00f0a947 */ /* 0x004fea000383ffff */
[----:B------:R-:W-:Y:S05]  /*14ea0*/  BRA `(.L_x_87) ;  /* 0xffffff7800587947 */ /* 0x000fea000383ffff */
.L_x_38:
[----:B-1----:R1:W2:Y:S02]  /*14eb0*/  SYNCS.PHASECHK.TRANS64.TRYWAIT P1, [R19+URZ+0x44000], R18 ;  /* 0x04400012130075a7 */ /* 0x0022a4000802017f */
[----:B--2---:R-:W-:Y:S05]  /*14ec0*/  @!P1 NANOSLEEP.SYNCS 0x989680 ;  /* 0x009896800000995d */ /* 0x004fea0003900000 */
[----:B------:R-:W2:Y:S02]  /*14ed0*/  @!P1 SYNCS.PHASECHK.TRANS64 P1, [R19+URZ+0x44000], R18 ;  /* 0x04400012130095a7 */ /* 0x000ea4000802007f */
[----:B--2---:R-:W-:Y:S05]  /*14ee0*/  @!P1 BRA `(.L_x_38) ;  /* 0xfffffffc00f09947 */ /* 0x004fea000383ffff */
[----:B------:R-:W-:Y:S05]  /*14ef0*/  BRA `(.L_x_88) ;  /* 0xffffff7c00107947 */ /* 0x000fea000383ffff */
.L_x_41:
[----:B-1----:R1:W2:Y:S02]  /*14f00*/  SYNCS.PHASECHK.TRANS64.TRYWAIT P2, [R18+URZ+0x44020], R19 ;  /* 0x04402013120075a7 */ /* 0x0022a4000804017f */
[----:B--2---:R-:W-:Y:S05]  /*14f10*/  @!P2 NANOSLEEP.SYNCS 0x989680 ;  /* 0x009896800000a95d */ /* 0x004fea0003900000 */
[----:B------:R-:W2:Y:S02]  /*14f20*/  @!P2 SYNCS.PHASECHK.TRANS64 P2, [R18+URZ+0x44020], R19 ;  /* 0x044020131200a5a7 */ /* 0x000ea4000804007f */
[----:B--2---:R-:W-:Y:S05]  /*14f30*/  @!P2 BRA `(.L_x_41) ;  /* 0xfffffffc00f0a947 */ /* 0x004fea000383ffff */
[----:B------:R-:W-:Y:S05]  /*14f40*/  BRA `(.L_x_89) ;  /* 0xffffff80001c7947 */ /* 0x000fea000383ffff */
.L_x_44:
[----:B----4-:R4:W1:Y:S02]  /*14f50*/  SYNCS.PHASECHK.TRANS64.TRYWAIT P4, [R221+URZ+0x44000], R218 ;  /* 0x044000dadd0075a7 */ /* 0x010864000808017f */
[----:B-1----:R-:W-:Y:S05]  /*14f60*/  @!P4 NANOSLEEP.SYNCS 0x989680 ;  /* 0x009896800000c95d */ /* 0x002fea0003900000 */
[----:B------:R-:W1:Y:S02]  /*14f70*/  @!P4 SYNCS.PHASECHK.TRANS64 P4, [R221+URZ+0x44000], R218 ;  /* 0x044000dadd00c5a7 */ /* 0x000e64000808007f */
[----:B-1----:R-:W-:Y:S05]  /*14f80*/  @!P4 BRA `(.L_x_44) ;  /* 0xfffffffc00f0c947 */ /* 0x002fea000383ffff */
[----:B------:R-:W-:Y:S05]  /*14f90*/  BRA `(.L_x_90) ;  /* 0xffffff9c00407947 */ /* 0x000fea000383ffff */
.L_x_48:
[----:B-1----:R1:W2:Y:S02]  /*14fa0*/  SYNCS.PHASECHK.TRANS64.TRYWAIT P1, [R6+URZ+0x44020], R21 ;  /* 0x04402015060075a7 */ /* 0x0022a4000802017f */
[----:B--2---:R-:W-:Y:S05]  /*14fb0*/  @!P1 NANOSLEEP.SYNCS 0x989680 ;  /* 0x009896800000995d */ /* 0x004fea0003900000 */
[----:B------:R-:W2:Y:S02]  /*14fc0*/  @!P1 SYNCS.PHASECHK.TRANS64 P1, [R6+URZ+0x44020], R21 ;  /* 0x04402015060095a7 */ /* 0x000ea4000802007f */
[----:B--2---:R-:W-:Y:S05]  /*14fd0*/  @!P1 BRA `(.L_x_48) ;  /* 0xfffffffc00f09947 */ /* 0x004fea000383ffff */
[----:B------:R-:W-:Y:S05]  /*14fe0*/  BRA `(.L_x_91) ;  /* 0xffffffdc00247947 */ /* 0x000fea000383ffff */
        .weak           $__internal_0_$__cuda_sm20_rcp_rn_f32_slowpath
        .type           $__internal_0_$__cuda_sm20_rcp_rn_f32_slowpath,@function
        .size           $__internal_0_$__cuda_sm20_rcp_rn_f32_slowpath,(.L_x_97 - $__internal_0_$__cuda_sm20_rcp_rn_f32_slowpath)
$__internal_0_$__cuda_sm20_rcp_rn_f32_slowpath:
[----:B------:R-:W-:Y:S01]  /*14ff0*/  IMAD.SHL.U32 R0, R3, 0x2, RZ ;  /* 0x0000000203007824 */ /* 0x000fe200078e00ff */
[----:B------:R-:W-:Y:S04]  /*15000*/  BSSY B2, `(.L_x_92) ;  /* 0x0000030000027945 */ /* 0x000fe80003800000 */
[----:B------:R-:W-:-:S04]  /*15010*/  SHF.R.U32.HI R13, RZ, 0x18, R0 ;  /* 0x00000018ff0d7819 */ /* 0x000fc80000011600 */
[----:B------:R-:W-:-:S13]  /*15020*/  ISETP.NE.U32.AND P0, PT, R13, RZ, PT ;  /* 0x000000ff0d00720c */ /* 0x000fda0003f05070 */
[----:B------:R-:W-:Y:S05]  /*15030*/  @P0 BRA `(.L_x_93) ;  /* 0x0000000000280947 */ /* 0x000fea0003800000 */
[----:B------:R-:W-:-:S04]  /*15040*/  SHF.L.U32 R0, R3, 0x1, RZ ;  /* 0x0000000103007819 */ /* 0x000fc800000006ff */
[----:B------:R-:W-:-:S13]  /*15050*/  ISETP.NE.AND P0, PT, R0, RZ, PT ;  /* 0x000000ff0000720c */ /* 0x000fda0003f05270 */
[----:B------:R-:W-:Y:S01]  /*15060*/  @P0 FFMA R5, R3, 1.84467440737095516160e+19, RZ ;  /* 0x5f80000003050823 */ /* 0x000fe200000000ff */
[----:B------:R-:W-:Y:S08]  /*15070*/  @!P0 MUFU.RCP R4, R3 ;  /* 0x0000000300048308 */ /* 0x000ff00000001000 */
[----:B------:R-:W1:Y:S02]  /*15080*/  @P0 MUFU.RCP R0, R5 ;  /* 0x0000000500000308 */ /* 0x000e640000001000 */
[----:B-1----:R-:W-:-:S04]  /*15090*/  @P0 FFMA R10, R5, R0, -1 ;  /* 0xbf800000050a0423 */ /* 0x002fc80000000000 */
[----:B------:R-:W-:-:S04]  /*150a0*/  @P0 FADD.FTZ R11, -R10, -RZ ;  /* 0x800000ff0a0b0221 */ /* 0x000fc80000010100 */
[----:B------:R-:W-:-:S04]  /*150b0*/  @P0 FFMA R0, R0, R11, R0 ;  /* 0x0000000b00000223 */ /* 0x000fc80000000000 */
[----:B------:R-:W-:Y:S01]  /*150c0*/  @P0 FFMA R4, R0, 1.84467440737095516160e+19, RZ ;  /* 0x5f80000000040823 */ /* 0x000fe200000000ff */
[----:B------:R-:W-:Y:S06]  /*150d0*/  BRA `(.L_x_94) ;  /* 0x0000000000887947 */ /* 0x000fec0003800000 */
.L_x_93:
[----:B------:R-:W-:-:S04]  /*150e0*/  IADD3 R20, R13, -0xfd, RZ ;  /* 0xffffff030d147810 */ /* 0x000fc80007ffe0ff */
[----:B------:R-:W-:-:S13]  /*150f0*/  ISETP.GT.U32.AND P0, PT, R20, 0x1, PT ;  /* 0x000000011400780c */ /* 0x000fda0003f04070 */
[----:B------:R-:W-:Y:S05]  /*15100*/  @P0 BRA `(.L_x_95) ;  /* 0x0000000000780947 */ /* 0x000fea0003800000 */
[----:B------:R-:W-:Y:S02]  /*15110*/  LOP3.LUT R0, R3, 0x7fffff, RZ, 0xc0, !PT ;  /* 0x007fffff03007812 */ /* 0x000fe400078ec0ff */
[----:B------:R-:W-:Y:S02]  /*15120*/  MOV R11, 0x3 ;  /* 0x00000003000b7802 */ /* 0x000fe40000000f00 */
[----:B------:R-:W-:Y:S02]  /*15130*/  LOP3.LUT R0, R0, 0x3f800000, RZ, 0xfc, !PT ;  /* 0x3f80000000007812 */ /* 0x000fe400078efcff */
[----:B------:R-:W-:Y:S02]  /*15140*/  SHF.L.U32 R11, R11, R20, RZ ;  /* 0x000000140b0b7219 */ /* 0x000fe400000006ff */
[----:B------:R-:W1:Y:S02]  /*15150*/  MUFU.RCP R5, R0 ;  /* 0x0000000000057308 */ /* 0x000e640000001000 */
[----:B-1----:R-:W-:-:S04]  /*15160*/  FFMA R4, R0, R5, -1 ;  /* 0xbf80000000047423 */ /* 0x002fc80000000005 */
[----:B------:R-:W-:-:S04]  /*15170*/  FADD.FTZ R4, -R4, -RZ ;  /* 0x800000ff04047221 */ /* 0x000fc80000010100 */
[CCC-:B------:R-:W-:Y:S01]  /*15180*/  FFMA.RM R10, R5.reuse, R4.reuse, R5.reuse ;  /* 0x00000004050a7223 */ /* 0x1c0fe20000004005 */
[----:B------:R-:W-:-:S04]  /*15190*/  FFMA.RP R5, R5, R4, R5 ;  /* 0x0000000405057223 */ /* 0x000fc80000008005 */
[C---:B------:R-:W-:Y:S02]  /*151a0*/  LOP3.LUT R4, R10.reuse, 0x7fffff, RZ, 0xc0, !PT ;  /* 0x007fffff0a047812 */ /* 0x040fe400078ec0ff */
[----:B------:R-:W-:Y:S02]  /*151b0*/  FSETP.NEU.FTZ.AND P0, PT, R10, R5, PT ;  /* 0x000000050a00720b */ /* 0x000fe40003f1d000 */
[----:B------:R-:W-:Y:S02]  /*151c0*/  LOP3.LUT R4, R4, 0x800000, RZ, 0xfc, !PT ;  /* 0x0080000004047812 */ /* 0x000fe400078efcff */
[----:B------:R-:W-:Y:S02]  /*151d0*/  SEL R5, RZ, 0xffffffff, !P0 ;  /* 0xffffffffff057807 */ /* 0x000fe40004000000 */
[----:B------:R-:W-:-:S03]  /*151e0*/  LOP3.LUT R11, R11, R4, RZ, 0xc0, !PT ;  /* 0x000000040b0b7212 */ /* 0x000fc600078ec0ff */
[----:B------:R-:W-:Y:S01]  /*151f0*/  IMAD.MOV R5, RZ, RZ, -R5 ;  /* 0x000000ffff057224 */ /* 0x000fe200078e0a05 */
[----:B------:R-:W-:-:S04]  /*15200*/  SHF.R.U32.HI R11, RZ, R20, R11 ;  /* 0x00000014ff0b7219 */ /* 0x000fc8000001160b */
[----:B------:R-:W-:Y:S02]  /*15210*/  LOP3.LUT P1, RZ, R5, R20, R4, 0xf8, !PT ;  /* 0x0000001405ff7212 */ /* 0x000fe4000782f804 */
[C---:B------:R-:W-:Y:S02]  /*15220*/  LOP3.LUT P0, RZ, R11.reuse, 0x1, RZ, 0xc0, !PT ;  /* 0x000000010bff7812 */ /* 0x040fe4000780c0ff */
[----:B------:R-:W-:Y:S02]  /*15230*/  LOP3.LUT P2, RZ, R11, 0x2, RZ, 0xc0, !PT ;  /* 0x000000020bff7812 */ /* 0x000fe4000784c0ff */
[----:B------:R-:W-:Y:S02]  /*15240*/  IADD3 R5, R13, -0xfc, RZ ;  /* 0xffffff040d057810 */ /* 0x000fe40007ffe0ff */
[----:B------:R-:W-:Y:S02]  /*15250*/  PLOP3.LUT P0, PT, P0, P1, P2, 0xe0, 0x0 ;  /* 0x000000000000781c */ /* 0x000fe40000703c20 */
[----:B------:R-:W-:-:S02]  /*15260*/  LOP3.LUT P1, RZ, R3, 0x7fffff, RZ, 0xc0, !PT ;  /* 0x007fffff03ff7812 */ /* 0x000fc4000782c0ff */
[----:B------:R-:W-:Y:S02]  /*15270*/  SEL R0, RZ, 0x1, !P0 ;  /* 0x00000001ff007807 */ /* 0x000fe40004000000 */
[----:B------:R-:W-:Y:S02]  /*15280*/  SHF.R.U32.HI R4, RZ, R5, R4 ;  /* 0x00000005ff047219 */ /* 0x000fe40000011604 */
[----:B------:R-:W-:-:S04]  /*15290*/  IADD3 R0, -R0, RZ, RZ ;  /* 0x000000ff00007210 */ /* 0x000fc80007ffe1ff */
[----:B------:R-:W-:-:S13]  /*152a0*/  ISETP.GE.AND P0, PT, R0, RZ, PT ;  /* 0x000000ff0000720c */ /* 0x000fda0003f06270 */
[----:B------:R-:W-:-:S05]  /*152b0*/  @!P0 IADD3 R4, R4, 0x1, RZ ;  /* 0x0000000104048810 */ /* 0x000fca0007ffe0ff */
[----:B------:R-:W-:-:S05]  /*152c0*/  @!P1 IMAD.SHL.U32 R4, R4, 0x2, RZ ;  /* 0x0000000204049824 */ /* 0x000fca00078e00ff */
[----:B------:R-:W-:Y:S01]  /*152d0*/  LOP3.LUT R4, R4, 0x80000000, R3, 0xf8, !PT ;  /* 0x8000000004047812 */ /* 0x000fe200078ef803 */
[----:B------:R-:W-:Y:S06]  /*152e0*/  BRA `(.L_x_94) ;  /* 0x0000000000047947 */ /* 0x000fec0003800000 */
.L_x_95:
[----:B------:R1:W2:Y:S02]  /*152f0*/  MUFU.RCP R4, R3 ;  /* 0x0000000300047308 */ /* 0x0002a40000001000 */
.L_x_94:
[----:B------:R-:W-:Y:S05]  /*15300*/  BSYNC B2 ;  /* 0x0000000000027941 */ /* 0x000fea0003800000 */
.L_x_92:
[----:B--2---:R-:W-:Y:S02]  /*15310*/  MOV R0, R4 ;  /* 0x0000000400007202 */ /* 0x004fe40000000f00 */
[----:B------:R-:W-:Y:S02]  /*15320*/  MOV R4, R12 ;  /* 0x0000000c00047202 */ /* 0x000fe40000000f00 */
[----:B------:R-:W-:-:S04]  /*15330*/  MOV R5, 0x0 ;  /* 0x0000000000057802 */ /* 0x000fc80000000f00 */
[----:B-1----:R-:W-:Y:S05]  /*15340*/  RET.REL.NODEC R4 `(_ZN7cutlass13device_kernelINS_4fmha6kernel13FmhaKernelTmaINS1_10collective15FmhaMainloopTmaINS_6half_tEfN4cute5tupleIJNS7_1CILi64EEENS9_ILi256EEENS9_ILi128EEEEEENS4_14ResidualFusionEJEEENS4_15FmhaFwdEpilogueIS6_fNS8_IJSA_SC_SB_EEEEEJEEEEEvNT_6ParamsE) ;  /* 0xfffffeac042c7950 */ /* 0x002fea0003c3ffff */
.L_x_96:
[----:B------:R-:W-:-:S00]  /*15350*/  BRA `(.L_x_96) ;  /* 0xfffffffc00fc7947 */ /* 0x000fc0000383ffff */
[----:B------:R-:W-:-:S00]  /*15360*/  NOP ;  /* 0x0000000000007918 */ /* 0x000fc00000000000 */
        /* <DEDUP_REMOVED lines=9> */
.L_x_97:


//--------------------- .nv.global.init           --------------------------
	.section	.nv.global.init,"aw",@progbits
.nv.global.init:
	.type		$str$23,@object
	.size		$str$23,($str$24 - $str$23)
$str$23:
        /*0000*/ 	.byte	0x28, 0x61, 0x64, 0x64, 0x72, 0x65, 0x73, 0x73, 0x20, 0x26, 0x20, 0x6d, 0x61, 0x73, 0x6b, 0x29
        /*0010*/ 	.byte	0x20, 0x3d, 0x3d, 0x20, 0x30, 0x00
	.type		$str$24,@object
	.size		$str$24,(__unnamed_1 - $str$24)
$str$24:
        /*0016*/ 	.byte	0x2f, 0x74, 0x6d, 0x70, 0x2f, 0x63, 0x75, 0x74, 0x6c, 0x61, 0x73, 0x73, 0x5f, 0x73, 0x77, 0x65
        /*0026*/ 	.byte	0x65, 0x70, 0x5f, 0x73, 0x72, 0x63, 0x2f, 0x69, 0x6e, 0x63, 0x6c, 0x75, 0x64, 0x65, 0x2f, 0x63
        /*0036*/ 	.byte	0x75, 0x74, 0x65, 0x2f, 0x70, 0x6f, 0x69, 0x6e, 0x74, 0x65, 0x72, 0x5f, 0x66, 0x6c, 0x61, 0x67
        /*0046*/ 	.byte	0x67, 0x65, 0x64, 0x2e, 0x68, 0x70, 0x70, 0x00
	.type		__unnamed_1,@object
	.size		__unnamed_1,(__unnamed_2 - __unnamed_1)
__unnamed_1:
        /*004e*/ 	.byte	0x61, 0x75, 0x74, 0x6f, 0x20, 0x63, 0x75, 0x74, 0x65, 0x3a, 0x3a, 0x61, 0x73, 0x5f, 0x70, 0x6f
        /* <DEDUP_REMOVED lines=27> */
        /*020e*/ 	.byte	0x3e, 0x3e, 0x3e, 0x3e, 0x3e, 0x5d, 0x00
	.type		__unnamed_2,@object
	.size		__unnamed_2,(.L_1 - __unnamed_2)
__unnamed_2:
        /* <DEDUP_REMOVED lines=29> */
.L_1:


//--------------------- .nv.shared._ZN7cutlass13device_kernelINS_4fmha6kernel13FmhaKernelTmaINS1_10collective15FmhaMainloopTmaINS_6half_tEfN4cute5tupleIJNS7_1CILi64EEENS9_ILi256EEENS9_ILi128EEEEEENS4_14ResidualFusionEJEEENS4_15FmhaFwdEpilogueIS6_fNS8_IJSA_SC_SB_EEEEEJEEEEEvNT_6ParamsE --------------------------
	.section	.nv.shared._ZN7cutlass13device_kernelINS_4fmha6kernel13FmhaKernelTmaINS1_10collective15FmhaMainloopTmaINS_6half_tEfN4cute5tupleIJNS7_1CILi64EEENS9_ILi256EEENS9_ILi128EEEEEENS4_14ResidualFusionEJEEENS4_15FmhaFwdEpilogueIS6_fNS8_IJSA_SC_SB_EEEEEJEEEEEvNT_6ParamsE,"aw",@nobits
	.sectionflags	@""
	.align	16
	.zero		1024


//--------------------- .nv.shared.reserved.0     --------------------------
	.section	.nv.shared.reserved.0,"aw",@nobits
	.weak		__nv_reservedSMEM_offset_0_alias
	.size		__nv_reservedSMEM_offset_0_alias, 0, 0
	.other		__nv_reservedSMEM_offset_0_alias,@"STO_CUDA_RESERVED_SHARED STV_DEFAULT"
__nv_reservedSMEM_offset_0_alias:
	.zero		0


//--------------------- .nv.global                --------------------------
	.section	.nv.global,"aw",@nobits
.nv.global:
	.type		_ZN39_INTERNAL_3c67293f_4_k_cu_f8769467_31324cute1_E,@object
	.size		_ZN39_INTERNAL_3c67293f_4_k_cu_f8769467_31324cute1_E,(_ZN39_INTERNAL_3c67293f_4_k_cu_f8769467_31324cuda3std3__45__cpo6cbeginE - _ZN39_INTERNAL_3c67293f_4_k_cu_f8769467_31324cute1_E)
_ZN39_INTERNAL_3c67293f_4_k_cu_f8769467_31324cute1_E:
	.zero		1
	.type		_ZN39_INTERNAL_3c67293f_4_k_cu_f8769467_31324cuda3std3__45__cpo6cbeginE,@object
	.size		_ZN39_INTERNAL_3c67293f_4_k_cu_f8769467_31324cuda3std3__45__cpo6cbeginE,(_ZN39_INTERNAL_3c67293f_4_k_cu_f8769467_31324cuda3std3__48in_placeE - _ZN39_INTERNAL_3c67293f_4_k_cu_f8769467_31324cuda3std3__45__cpo6cbeginE)
_ZN39_INTERNAL_3c67293f_4_k_cu_f8769467_31324cuda3std3__45__cpo6cbeginE:
	.zero		1
	.type		_ZN39_INTERNAL_3c67293f_4_k_cu_f8769467_31324cuda3std3__48in_placeE,@object
	.size		_ZN39_INTERNAL_3c67293f_4_k_cu_f8769467_31324cuda3std3__48in_placeE,(_ZN39_INTERNAL_3c67293f_4_k_cu_f8769467_31324cuda3std6ranges3__45__cpo9iter_moveE - _ZN39_INTERNAL_3c67293f_4_k_cu_f8769467_31324cuda3std3__48in_placeE)
_ZN39_INTERNAL_3c67293f_4_k_cu_f8769467_31324cuda3std3__48in_placeE:
	.zero		1
	.type		_ZN39_INTERNAL_3c67293f_4_k_cu_f8769467_31324cuda3std6ranges3__45__cpo9iter_moveE,@object
	.size		_ZN39_INTERNAL_3c67293f_4_k_cu_f8769467_31324cuda3std6ranges3__45__cpo9iter_moveE,(_ZN39_INTERNAL_3c67293f_4_k_cu_f8769467_31324cuda3std3__45__cpo5beginE - _ZN39_INTERNAL_3c67293f_4_k_cu_f8769467_31324cuda3std6ranges3__45__cpo9iter_moveE)
_ZN39_INTERNAL_3c67293f_4_k_cu_f8769467_31324cuda3std6ranges3__45__cpo9iter_moveE:
	.zero		1
	.type		_ZN39_INTERNAL_3c67293f_4_k_cu_f8769467_31324cuda3std3__45__cpo5beginE,@object
	.size		_ZN39_INTERNAL_3c67293f_4_k_cu_f8769467_31324cuda3std3__45__cpo5beginE,(_ZN39_INTERNAL_3c67293f_4_k_cu_f8769467_31324cuda3std3__441_GLOBAL__N__3c67293f_4_k_cu_f8769467_31326ignoreE - _ZN39_INTERNAL_3c67293f_4_k_cu_f8769467_31324cuda3std3__45__cpo5beginE)
_ZN39_INTERNAL_3c67293f_4_k_cu_f8769467_31324cuda3std3__45__cpo5beginE:
	.zero		1
	.type		_ZN39_INTERNAL_3c67293f_4_k_cu_f8769467_31324cuda3std3__441_GLOBAL__N__3c67293f_4_k_cu_f8769467_31326ignoreE,@object
	.size		_ZN39_INTERNAL_3c67293f_4_k_cu_f8769467_31324cuda3std3__441_GLOBAL__N__3c67293f_4_k_cu_f8769467_31326ignoreE,(_ZN39_INTERNAL_3c67293f_4_k_cu_f8769467_31324cute7productE - _ZN39_INTERNAL_3c67293f_4_k_cu_f8769467_31324cuda3std3__441_GLOBAL__N__3c67293f_4_k_cu_f8769467_31326ignoreE)
_ZN39_INTERNAL_3c67293f_4_k_cu_f8769467_31324cuda3std3__441_GLOBAL__N__3c67293f_4_k_cu_f8769467_31326ignoreE:
	.zero		1
	.type		_ZN39_INTERNAL_3c67293f_4_k_cu_f8769467_31324cute7productE,@object
	.size		_ZN39_INTERNAL_3c67293f_4_k_cu_f8769467_31324cute7productE,(_ZN39_INTERNAL_3c67293f_4_k_cu_f8769467_31324cuda3std3__45__cpo3endE - _ZN39_INTERNAL_3c67293f_4_k_cu_f8769467_31324cute7productE)
_ZN39_INTERNAL_3c67293f_4_k_cu_f8769467_31324cute7productE:
	.zero		1
	.type		_ZN39_INTERNAL_3c67293f_4_k_cu_f8769467_31324cuda3std3__45__cpo3endE,@object
	.size		_ZN39_INTERNAL_3c67293f_4_k_cu_f8769467_31324cuda3std3__45__cpo3endE,(_ZN39_INTERNAL_3c67293f_4_k_cu_f8769467_31324cuda3std3__419piecewise_constructE - _ZN39_INTERNAL_3c67293f_4_k_cu_f8769467_31324cuda3std3__45__cpo3endE)
_ZN39_INTERNAL_3c67293f_4_k_cu_f8769467_31324cuda3std3__45__cpo3endE:
	.zero		1
	.type		_ZN39_INTERNAL_3c67293f_4_k_cu_f8769467_31324cuda3std3__419piecewise_constructE,@object
	.size		_ZN39_INTERNAL_3c67293f_4_k_cu_f8769467_31324cuda3std3__419piecewise_constructE,(_ZN39_INTERNAL_3c67293f_4_k_cu_f8769467_31324cuda3std3__45__cpo4cendE - _ZN39_INTERNAL_3c67293f_4_k_cu_f8769467_31324cuda3std3__419piecewise_constructE)
_ZN39_INTERNAL_3c67293f_4_k_cu_f8769467_31324cuda3std3__419piecewise_constructE:
	.zero		1
	.type		_ZN39_INTERNAL_3c67293f_4_k_cu_f8769467_31324cuda3std3__45__cpo4cendE,@object
	.size		_ZN39_INTERNAL_3c67293f_4_k_cu_f8769467_31324cuda3std3__45__cpo4cendE,(_ZN39_INTERNAL_3c67293f_4_k_cu_f8769467_31324cuda3std6ranges3__45__cpo4swapE - _ZN39_INTERNAL_3c67293f_4_k_cu_f8769467_31324cuda3std3__45__cpo4cendE)
_ZN39_INTERNAL_3c67293f_4_k_cu_f8769467_31324cuda3std3__45__cpo4cendE:
	.zero		1
	.type		_ZN39_INTERNAL_3c67293f_4_k_cu_f8769467_31324cuda3std6ranges3__45__cpo4swapE,@object
	.size		_ZN39_INTERNAL_3c67293f_4_k_cu_f8769467_31324cuda3std6ranges3__45__cpo4swapE,(.L_9 - _ZN39_INTERNAL_3c67293f_4_k_cu_f8769467_31324cuda3std6ranges3__45__cpo4swapE)
_ZN39_INTERNAL_3c67293f_4_k_cu_f8769467_31324cuda3std6ranges3__45__cpo4swapE:
	.zero		1
.L_9:


//--------------------- .nv.constant0._ZN7cutlass13device_kernelINS_4fmha6kernel13FmhaKernelTmaINS1_10collective15FmhaMainloopTmaINS_6half_tEfN4cute5tupleIJNS7_1CILi64EEENS9_ILi256EEENS9_ILi128EEEEEENS4_14ResidualFusionEJEEENS4_15FmhaFwdEpilogueIS6_fNS8_IJSA_SC_SB_EEEEEJEEEEEvNT_6ParamsE --------------------------
	.section	.nv.constant0._ZN7cutlass13device_kernelINS_4fmha6kernel13FmhaKernelTmaINS1_10collective15FmhaMainloopTmaINS_6half_tEfN4cute5tupleIJNS7_1CILi64EEENS9_ILi256EEENS9_ILi128EEEEEENS4_14ResidualFusionEJEEENS4_15FmhaFwdEpilogueIS6_fNS8_IJSA_SC_SB_EEEEEJEEEEEvNT_6ParamsE,"a",@progbits
	.sectionflags	@""
	.align	4
.nv.constant0._ZN7cutlass13device_kernelINS_4fmha6kernel13FmhaKernelTmaINS1_10collective15FmhaMainloopTmaINS_6half_tEfN4cute5tupleIJNS7_1CILi64EEENS9_ILi256EEENS9_ILi128EEEEEENS4_14ResidualFusionEJEEENS4_15FmhaFwdEpilogueIS6_fNS8_IJSA_SC_SB_EEEEEJEEEEEvNT_6ParamsE:
	.zero		2688


//--------------------- SYMBOLS --------------------------

	.type		.nv.reservedSmem.offset0,@object
	.size		.nv.reservedSmem.offset0,0x4
	.type		__assertfail,@function
